	.target	sm_90a

	.elftype	@"ET_EXEC"


//--------------------- .note.nv.tkinfo           --------------------------
	.section	.note.nv.tkinfo,"",@"SHT_NOTE"
	.sectionflags	@"SHF_NOTE_NV_TKINFO"
	.tkinfo
        /*0018*/ 	.word	0x00000002
        /*0030*/ 	.string	""
        /*0030*/ 	.string	"ptxas"
        /*0030*/ 	.string	"Cuda compilation tools, release 13.0, V13.0.88"
        /*0030*/ 	.string	"Build cuda_13.0.r13.0/compiler.36424714_0"
        /*0030*/ 	.string	"-v  -suppress-debug-info  -lineinfo  -arch sm_90a "



//--------------------- .note.nv.cuinfo           --------------------------
	.section	.note.nv.cuinfo,"",@"SHT_NOTE"
	.sectionflags	@"SHF_NOTE_NV_CUINFO"
        /*0018*/ 	.short	0x0002
        /*001a*/ 	.short	0x005a
        /*001c*/ 	.short	0x0082
	.zero		2


//--------------------- .nv.info                  --------------------------
	.section	.nv.info,"",@"SHT_CUDA_INFO"
	.align	4


	//----- nvinfo : EIATTR_REGCOUNT
	.align		4
        /*0000*/ 	.byte	0x04, 0x2f
        /*0002*/ 	.short	(.L_1 - .L_0)
	.align		4
.L_0:
        /*0004*/ 	.word	index@(matmul_kernel)
        /*0008*/ 	.word	0x000000ff


	//----- nvinfo : EIATTR_FRAME_SIZE
	.align		4
.L_1:
        /*000c*/ 	.byte	0x04, 0x11
        /*000e*/ 	.short	(.L_3 - .L_2)
	.align		4
.L_2:
        /*0010*/ 	.word	index@(matmul_kernel)
        /*0014*/ 	.word	0x000012d8


	//----- nvinfo : EIATTR_MIN_STACK_SIZE
	.align		4
.L_3:
        /*0018*/ 	.byte	0x04, 0x12
        /*001a*/ 	.short	(.L_5 - .L_4)
	.align		4
.L_4:
        /*001c*/ 	.word	index@(matmul_kernel)
        /*0020*/ 	.word	0x000012d8
.L_5:


//--------------------- .nv.compat                --------------------------
	.section	.nv.compat,"",@"SHT_CUDA_COMPAT_INFO"
	.align	4
        /*0000*/ 	.byte	0x02, 0x09, 0x01, 0x00, 0x02, 0x02, 0x04, 0x00, 0x02, 0x05, 0x05, 0x00, 0x03, 0x07, 0x01, 0x01
        /*0010*/ 	.byte	0x02, 0x03, 0x00, 0x00, 0x02, 0x06, 0x01, 0x00, 0x04, 0x0b, 0x08, 0x00, 0x00, 0x00, 0x00, 0x00
        /*0020*/ 	.byte	0x00, 0x00, 0x00, 0x00


//--------------------- .nv.info.matmul_kernel    --------------------------
	.section	.nv.info.matmul_kernel,"",@"SHT_CUDA_INFO"
	.sectionflags	@""
	.align	4


	//----- nvinfo : EIATTR_CUDA_API_VERSION
	.align		4
        /*0000*/ 	.byte	0x04, 0x37
        /*0002*/ 	.short	(.L_7 - .L_6)
.L_6:
        /*0004*/ 	.word	0x00000082


	//----- nvinfo : EIATTR_KPARAM_INFO
	.align		4
.L_7:
        /*0008*/ 	.byte	0x04, 0x17
        /*000a*/ 	.short	(.L_9 - .L_8)
.L_8:
        /*000c*/ 	.word	0x00000000
        /*0010*/ 	.short	0x000d
        /*0012*/ 	.short	0x0048
        /*0014*/ 	.byte	0x00, 0xf4, 0x21, 0x00


	//----- nvinfo : EIATTR_KPARAM_INFO
	.align		4
.L_9:
        /*0018*/ 	.byte	0x04, 0x17
        /*001a*/ 	.short	(.L_11 - .L_10)
.L_10:
        /*001c*/ 	.word	0x00000000
        /*0020*/ 	.short	0x000c
        /*0022*/ 	.short	0x0040
        /*0024*/ 	.byte	0x00, 0xf4, 0x21, 0x00


	//----- nvinfo : EIATTR_KPARAM_INFO
	.align		4
.L_11:
        /*0028*/ 	.byte	0x04, 0x17
        /*002a*/ 	.short	(.L_13 - .L_12)
.L_12:
        /*002c*/ 	.word	0x00000000
        /*0030*/ 	.short	0x000b
        /*0032*/ 	.short	0x0038
        /*0034*/ 	.byte	0x00, 0xf0, 0x11, 0x00


	//----- nvinfo : EIATTR_KPARAM_INFO
	.align		4
.L_13:
        /*0038*/ 	.byte	0x04, 0x17
        /*003a*/ 	.short	(.L_15 - .L_14)
.L_14:
        /*003c*/ 	.word	0x00000000
        /*0040*/ 	.short	0x000a
        /*0042*/ 	.short	0x0034
        /*0044*/ 	.byte	0x00, 0xf0, 0x11, 0x00


	//----- nvinfo : EIATTR_KPARAM_INFO
	.align		4
.L_15:
        /*0048*/ 	.byte	0x04, 0x17
        /*004a*/ 	.short	(.L_17 - .L_16)
.L_16:
        /*004c*/ 	.word	0x00000000
        /*0050*/ 	.short	0x0009
        /*0052*/ 	.short	0x0030
        /*0054*/ 	.byte	0x00, 0xf0, 0x11, 0x00


	//----- nvinfo : EIATTR_KPARAM_INFO
	.align		4
.L_17:
        /*0058*/ 	.byte	0x04, 0x17
        /*005a*/ 	.short	(.L_19 - .L_18)
.L_18:
        /*005c*/ 	.word	0x00000000
        /*0060*/ 	.short	0x0008
        /*0062*/ 	.short	0x002c
        /*0064*/ 	.byte	0x00, 0xf0, 0x11, 0x00


	//----- nvinfo : EIATTR_KPARAM_INFO
	.align		4
.L_19:
        /*0068*/ 	.byte	0x04, 0x17
        /*006a*/ 	.short	(.L_21 - .L_20)
.L_20:
        /*006c*/ 	.word	0x00000000
        /*0070*/ 	.short	0x0007
        /*0072*/ 	.short	0x0028
        /*0074*/ 	.byte	0x00, 0xf0, 0x11, 0x00


	//----- nvinfo : EIATTR_KPARAM_INFO
	.align		4
.L_21:
        /*0078*/ 	.byte	0x04, 0x17
        /*007a*/ 	.short	(.L_23 - .L_22)
.L_22:
        /*007c*/ 	.word	0x00000000
        /*0080*/ 	.short	0x0006
        /*0082*/ 	.short	0x0024
        /*0084*/ 	.byte	0x00, 0xf0, 0x11, 0x00


	//----- nvinfo : EIATTR_KPARAM_INFO
	.align		4
.L_23:
        /*0088*/ 	.byte	0x04, 0x17
        /*008a*/ 	.short	(.L_25 - .L_24)
.L_24:
        /*008c*/ 	.word	0x00000000
        /*0090*/ 	.short	0x0005
        /*0092*/ 	.short	0x0020
        /*0094*/ 	.byte	0x00, 0xf0, 0x11, 0x00


	//----- nvinfo : EIATTR_KPARAM_INFO
	.align		4
.L_25:
        /*0098*/ 	.byte	0x04, 0x17
        /*009a*/ 	.short	(.L_27 - .L_26)
.L_26:
        /*009c*/ 	.word	0x00000000
        /*00a0*/ 	.short	0x0004
        /*00a2*/ 	.short	0x001c
        /*00a4*/ 	.byte	0x00, 0xf0, 0x11, 0x00


	//----- nvinfo : EIATTR_KPARAM_INFO
	.align		4
.L_27:
        /*00a8*/ 	.byte	0x04, 0x17
        /*00aa*/ 	.short	(.L_29 - .L_28)
.L_28:
        /*00ac*/ 	.word	0x00000000
        /*00b0*/ 	.short	0x0003
        /*00b2*/ 	.short	0x0018
        /*00b4*/ 	.byte	0x00, 0xf0, 0x11, 0x00


	//----- nvinfo : EIATTR_KPARAM_INFO
	.align		4
.L_29:
        /*00b8*/ 	.byte	0x04, 0x17
        /*00ba*/ 	.short	(.L_31 - .L_30)
.L_30:
        /*00bc*/ 	.word	0x00000000
        /*00c0*/ 	.short	0x0002
        /*00c2*/ 	.short	0x0010
        /*00c4*/ 	.byte	0x00, 0xf4, 0x21, 0x00


	//----- nvinfo : EIATTR_KPARAM_INFO
	.align		4
.L_31:
        /*00c8*/ 	.byte	0x04, 0x17
        /*00ca*/ 	.short	(.L_33 - .L_32)
.L_32:
        /*00cc*/ 	.word	0x00000000
        /*00d0*/ 	.short	0x0001
        /*00d2*/ 	.short	0x0008
        /*00d4*/ 	.byte	0x00, 0xf4, 0x21, 0x00


	//----- nvinfo : EIATTR_KPARAM_INFO
	.align		4
.L_33:
        /*00d8*/ 	.byte	0x04, 0x17
        /*00da*/ 	.short	(.L_35 - .L_34)
.L_34:
        /*00dc*/ 	.word	0x00000000
        /*00e0*/ 	.short	0x0000
        /*00e2*/ 	.short	0x0000
        /*00e4*/ 	.byte	0x00, 0xf4, 0x21, 0x00


	//----- nvinfo : EIATTR_EXPLICIT_CLUSTER
	.align		4
.L_35:
        /*00e8*/ 	.byte	0x01, 0x3e
	.zero		2


	//----- nvinfo : EIATTR_CTA_PER_CLUSTER
	.align		4
        /*00ec*/ 	.byte	0x04, 0x3d
        /*00ee*/ 	.short	(.L_37 - .L_36)
.L_36:
        /*00f0*/ 	.word	0x00000004
        /*00f4*/ 	.word	0x00000001
        /*00f8*/ 	.word	0x00000001


	//----- nvinfo : EIATTR_SPARSE_MMA_MASK
	.align		4
.L_37:
        /*00fc*/ 	.byte	0x03, 0x50
        /*00fe*/ 	.short	0x0000


	//----- nvinfo : EIATTR_MAXREG_COUNT
	.align		4
        /*0100*/ 	.byte	0x03, 0x1b
        /*0102*/ 	.short	0x00ff


	//----- nvinfo : EIATTR_NUM_BARRIERS
	.align		4
        /*0104*/ 	.byte	0x02, 0x4c
        /*0106*/ 	.byte	0x01
	.zero		1


	//----- nvinfo : EIATTR_ANNOTATIONS
	.align		4
        /*0108*/ 	.byte	0x04, 0x55
        /*010a*/ 	.short	(.L_39 - .L_38)


	//   ....[0]....
.L_38:
        /*010c*/ 	.word	0x00000001
        /*0110*/ 	.byte	0x70, 0x00, 0x00, 0x00, 0x01, 0x00, 0x00, 0x00, 0xb0, 0x00, 0x00, 0x00, 0x01, 0x00, 0x00, 0x00
        /* <DEDUP_REMOVED lines=2549> */
        /*a070*/ 	.byte	0x20, 0xf4, 0x03, 0x00


	//----- nvinfo : EIATTR_MERCURY_ISA_VERSION
	.align		4
.L_39:
        /*a074*/ 	.byte	0x03, 0x5f
        /*a076*/ 	.short	0x0101


	//----- nvinfo : EIATTR_EXIT_INSTR_OFFSETS
	.align		4
        /*a078*/ 	.byte	0x04, 0x1c
        /*a07a*/ 	.short	(.L_41 - .L_40)


	//   ....[0]....
.L_40:
        /*a07c*/ 	.word	0x00040090


	//   ....[1]....
        /*a080*/ 	.word	0x000400b0


	//----- nvinfo : EIATTR_REQNTID
	.align		4
.L_41:
        /*a084*/ 	.byte	0x04, 0x10
        /*a086*/ 	.short	(.L_43 - .L_42)
.L_42:
        /*a088*/ 	.word	0x00000080
        /*a08c*/ 	.word	0x00000001
        /*a090*/ 	.word	0x00000001


	//----- nvinfo : EIATTR_CBANK_PARAM_SIZE
	.align		4
.L_43:
        /*a094*/ 	.byte	0x03, 0x19
        /*a096*/ 	.short	0x0050


	//----- nvinfo : EIATTR_PARAM_CBANK
	.align		4
        /*a098*/ 	.byte	0x04, 0x0a
        /*a09a*/ 	.short	(.L_45 - .L_44)
	.align		4
.L_44:
        /*a09c*/ 	.word	index@(.nv.constant0.matmul_kernel)
        /*a0a0*/ 	.short	0x0210
        /*a0a2*/ 	.short	0x0050


	//----- nvinfo : EIATTR_SW_WAR
	.align		4
.L_45:
        /*a0a4*/ 	.byte	0x04, 0x36
        /*a0a6*/ 	.short	(.L_47 - .L_46)
.L_46:
        /*a0a8*/ 	.word	0x00000008
.L_47:


//--------------------- .nv.callgraph             --------------------------
	.section	.nv.callgraph,"",@"SHT_CUDA_CALLGRAPH"
	.align	4
	.sectionentsize	8
	.align		4
        /*0000*/ 	.word	0x00000000
	.align		4
        /*0004*/ 	.word	0xffffffff
	.align		4
        /*0008*/ 	.word	0x00000000
	.align		4
        /*000c*/ 	.word	0xfffffffe
	.align		4
        /*0010*/ 	.word	0x00000000
	.align		4
        /*0014*/ 	.word	0xfffffffd
	.align		4
        /*0018*/ 	.word	0x00000000
	.align		4
        /*001c*/ 	.word	0xfffffffc


//--------------------- .text.matmul_kernel       --------------------------
	.section	.text.matmul_kernel,"ax",@progbits
	.align	128
        .global         matmul_kernel
        .type           matmul_kernel,@function
        .size           matmul_kernel,(.L_x_3 - matmul_kernel)
        .other          matmul_kernel,@"STO_CUDA_ENTRY STV_DEFAULT"
matmul_kernel:
.text.matmul_kernel:
[----:B------:R-:W0:Y:S02]  /*0000*/  LDC R1, c[0x0][0x28] ;  /* 0x00000a00ff017b82 */ /* 0x000e240000000800 */
[----:B0-----:R-:W-:-:S06]  /*0010*/  VIADD R1, R1, 0xffffed28 ;  /* 0xffffed2801017836 */ /* 0x001fcc0000000000 */
[----:B------:R-:W0:Y:S01]  /*0020*/  LDC.64 R2, c[0x0][0x228] ;  /* 0x00008a00ff027b82 */ /* 0x000e220000000a00 */
[----:B------:R-:W1:Y:S01]  /*0030*/  S2R R153, SR_TID.X ;  /* 0x0000000000997919 */ /* 0x000e620000002100 */
[----:B------:R-:W-:Y:S01]  /*0040*/  UMOV UR6, 0x400 ;  /* 0x0000040000067882 */ /* 0x000fe20000000000 */
[----:B------:R-:W-:Y:S01]  /*0050*/  ULDC.64 UR32, c[0x0][0x208] ;  /* 0x0000820000207ab9 */ /* 0x000fe20000000a00 */
[----:B------:R-:W-:Y:S01]  /*0060*/  CS2R R24, SRZ ;  /* 0x0000000000187805 */ /* 0x000fe2000001ff00 */
[----:B------:R2:W-:Y:S01]  /*0070*/  STL [R1+0x400], RZ ;  /* 0x000400ff01007387 */ /* 0x0005e20000100800 */
[----:B------:R-:W-:Y:S02]  /*0080*/  CS2R R26, SRZ ;  /* 0x00000000001a7805 */ /* 0x000fe4000001ff00 */
[----:B------:R-:W-:Y:S01]  /*0090*/  CS2R R28, SRZ ;  /* 0x00000000001c7805 */ /* 0x000fe2000001ff00 */
[----:B------:R-:W3:Y:S01]  /*00a0*/  S2UR UR4, SR_CTAID.X ;  /* 0x00000000000479c3 */ /* 0x000ee20000002500 */
[----:B------:R2:W-:Y:S01]  /*00b0*/  STL [R1+0x404], RZ ;  /* 0x000404ff01007387 */ /* 0x0005e20000100800 */
[----:B------:R-:W-:-:S02]  /*00c0*/  CS2R R30, SRZ ;  /* 0x00000000001e7805 */ /* 0x000fc4000001ff00 */
[----:B------:R-:W-:Y:S02]  /*00d0*/  CS2R R32, SRZ ;  /* 0x0000000000207805 */ /* 0x000fe4000001ff00 */
[----:B------:R-:W-:Y:S01]  /*00e0*/  CS2R R34, SRZ ;  /* 0x0000000000227805 */ /* 0x000fe2000001ff00 */
[----:B------:R2:W-:Y:S01]  /*00f0*/  STL [R1+0x408], RZ ;  /* 0x000408ff01007387 */ /* 0x0005e20000100800 */
[----:B------:R-:W-:Y:S02]  /*0100*/  CS2R R36, SRZ ;  /* 0x0000000000247805 */ /* 0x000fe4000001ff00 */
[----:B------:R-:W-:Y:S01]  /*0110*/  CS2R R38, SRZ ;  /* 0x0000000000267805 */ /* 0x000fe2000001ff00 */
[----:B------:R-:W4:Y:S01]  /*0120*/  S2UR UR7, SR_CgaCtaId ;  /* 0x00000000000779c3 */ /* 0x000f220000008800 */
[----:B------:R2:W-:Y:S01]  /*0130*/  STL [R1+0x40c], RZ ;  /* 0x00040cff01007387 */ /* 0x0005e20000100800 */
[----:B------:R-:W-:Y:S02]  /*0140*/  CS2R R40, SRZ ;  /* 0x0000000000287805 */ /* 0x000fe4000001ff00 */
[----:B------:R-:W-:-:S02]  /*0150*/  CS2R R42, SRZ ;  /* 0x00000000002a7805 */ /* 0x000fc4000001ff00 */
[----:B------:R-:W-:Y:S01]  /*0160*/  CS2R R44, SRZ ;  /* 0x00000000002c7805 */ /* 0x000fe2000001ff00 */
[----:B------:R2:W-:Y:S01]  /*0170*/  STL [R1+0x410], RZ ;  /* 0x000410ff01007387 */ /* 0x0005e20000100800 */
[----:B------:R-:W-:Y:S02]  /*0180*/  CS2R R46, SRZ ;  /* 0x00000000002e7805 */ /* 0x000fe4000001ff00 */
[----:B------:R-:W-:Y:S01]  /*0190*/  CS2R R48, SRZ ;  /* 0x0000000000307805 */ /* 0x000fe2000001ff00 */
[----:B0-----:R-:W-:Y:S01]  /*01a0*/  VIADD R0, R3, 0x1ff ;  /* 0x000001ff03007836 */ /* 0x001fe20000000000 */
[----:B------:R2:W-:Y:S01]  /*01b0*/  STL [R1+0x414], RZ ;  /* 0x000414ff01007387 */ /* 0x0005e20000100800 */
[----:B------:R-:W0:Y:S01]  /*01c0*/  LDC R199, c[0x0][0x230] ;  /* 0x00008c00ffc77b82 */ /* 0x000e220000000800 */
[----:B------:R-:W-:Y:S02]  /*01d0*/  CS2R R50, SRZ ;  /* 0x0000000000327805 */ /* 0x000fe4000001ff00 */
[----:B------:R-:W-:Y:S01]  /*01e0*/  CS2R R52, SRZ ;  /* 0x0000000000347805 */ /* 0x000fe2000001ff00 */
[----:B------:R2:W-:Y:S01]  /*01f0*/  STL [R1+0x418], RZ ;  /* 0x000418ff01007387 */ /* 0x0005e20000100800 */
[----:B------:R-:W-:-:S02]  /*0200*/  SHF.R.S32.HI R5, RZ, 0x1f, R0 ;  /* 0x0000001fff057819 */ /* 0x000fc40000011400 */
[----:B------:R-:W-:Y:S02]  /*0210*/  CS2R R54, SRZ ;  /* 0x0000000000367805 */ /* 0x000fe4000001ff00 */
[----:B---3--:R-:W-:Y:S01]  /*0220*/  I2FP.F32.U32 R7, UR4 ;  /* 0x0000000400077c45 */ /* 0x008fe20008201000 */
[----:B------:R2:W-:Y:S01]  /*0230*/  STL [R1+0x41c], RZ ;  /* 0x00041cff01007387 */ /* 0x0005e20000100800 */
[----:B------:R-:W-:Y:S01]  /*0240*/  LEA.HI R5, R5, R0, RZ, 0x9 ;  /* 0x0000000005057211 */ /* 0x000fe200078f48ff */
[----:B------:R-:W-:Y:S01]  /*0250*/  ULDC UR4, c[0x0][0x150] ;  /* 0x0000540000047ab9 */ /* 0x000fe20000000800 */
[----:B-1----:R-:W-:Y:S01]  /*0260*/  LOP3.LUT R196, R153, 0x7f, RZ, 0xc0, !PT ;  /* 0x0000007f99c47812 */ /* 0x002fe200078ec0ff */
[----:B------:R2:W-:Y:S01]  /*0270*/  STL [R1+0x420], RZ ;  /* 0x000420ff01007387 */ /* 0x0005e20000100800 */
[----:B------:R-:W-:Y:S01]  /*0280*/  SHF.R.S32.HI R5, RZ, 0x9, R5 ;  /* 0x00000009ff057819 */ /* 0x000fe20000011405 */
[----:B------:R-:W-:Y:S01]  /*0290*/  FMUL R7, R7, UR4 ;  /* 0x0000000407077c20 */ /* 0x000fe20008400000 */
[----:B----4-:R-:W-:Y:S01]  /*02a0*/  USHF.L.U32 UR5, UR7, 0x7, URZ ;  /* 0x0000000707057899 */ /* 0x010fe2000800063f */
[----:B------:R2:W-:Y:S01]  /*02b0*/  STL [R1+0x424], RZ ;  /* 0x000424ff01007387 */ /* 0x0005e20000100800 */
[----:B------:R-:W-:Y:S01]  /*02c0*/  CS2R R56, SRZ ;  /* 0x0000000000387805 */ /* 0x000fe2000001ff00 */
[----:B------:R-:W-:Y:S01]  /*02d0*/  IMAD.SHL.U32 R6, R5, 0x8, RZ ;  /* 0x0000000805067824 */ /* 0x000fe200078e00ff */
[----:B------:R-:W-:Y:S01]  /*02e0*/  ULOP3.LUT UR5, UR5, 0x180, URZ, 0xc0, !UPT ;  /* 0x0000018005057892 */ /* 0x000fe2000f8ec03f */
[----:B------:R2:W-:Y:S01]  /*02f0*/  STL [R1+0x428], RZ ;  /* 0x000428ff01007387 */ /* 0x0005e20000100800 */
[----:B------:R-:W1:Y:S01]  /*0300*/  F2I.U32.TRUNC.NTZ R7, R7 ;  /* 0x0000000700077305 */ /* 0x000e62000020f000 */
[----:B------:R-:W-:-:S02]  /*0310*/  CS2R R58, SRZ ;  /* 0x00000000003a7805 */ /* 0x000fc4000001ff00 */
[----:B------:R-:W-:Y:S01]  /*0320*/  IABS R9, R6 ;  /* 0x0000000600097213 */ /* 0x000fe20000000000 */
[----:B------:R2:W-:Y:S01]  /*0330*/  STL [R1+0x42c], RZ ;  /* 0x00042cff01007387 */ /* 0x0005e20000100800 */
[----:B0-----:R-:W-:Y:S01]  /*0340*/  VIADD R199, R199, 0x1f ;  /* 0x0000001fc7c77836 */ /* 0x001fe20000000000 */
[----:B------:R-:W-:Y:S02]  /*0350*/  CS2R R60, SRZ ;  /* 0x00000000003c7805 */ /* 0x000fe4000001ff00 */
[----:B------:R-:W-:Y:S01]  /*0360*/  CS2R R62, SRZ ;  /* 0x00000000003e7805 */ /* 0x000fe2000001ff00 */
[----:B------:R2:W-:Y:S01]  /*0370*/  STL [R1+0x430], RZ ;  /* 0x000430ff01007387 */ /* 0x0005e20000100800 */
[----:B------:R-:W0:Y:S01]  /*0380*/  I2F.RP R0, R9 ;  /* 0x0000000900007306 */ /* 0x000e220000209400 */
[----:B------:R-:W-:Y:S02]  /*0390*/  CS2R R64, SRZ ;  /* 0x0000000000407805 */ /* 0x000fe4000001ff00 */
[----:B------:R-:W-:Y:S01]  /*03a0*/  CS2R R66, SRZ ;  /* 0x0000000000427805 */ /* 0x000fe2000001ff00 */
[----:B------:R2:W-:Y:S01]  /*03b0*/  STL [R1+0x434], RZ ;  /* 0x000434ff01007387 */ /* 0x0005e20000100800 */
[----:B------:R-:W-:-:S02]  /*03c0*/  CS2R R68, SRZ ;  /* 0x0000000000447805 */ /* 0x000fc4000001ff00 */
[----:B------:R-:W-:Y:S02]  /*03d0*/  CS2R R70, SRZ ;  /* 0x0000000000467805 */ /* 0x000fe4000001ff00 */
[----:B------:R-:W-:Y:S01]  /*03e0*/  CS2R R72, SRZ ;  /* 0x0000000000487805 */ /* 0x000fe2000001ff00 */
[----:B------:R2:W-:Y:S01]  /*03f0*/  STL [R1+0x438], RZ ;  /* 0x000438ff01007387 */ /* 0x0005e20000100800 */
[----:B-1----:R-:W-:Y:S02]  /*0400*/  IABS R13, R7 ;  /* 0x00000007000d7213 */ /* 0x002fe40000000000 */
[----:B------:R-:W-:Y:S02]  /*0410*/  CS2R R74, SRZ ;  /* 0x00000000004a7805 */ /* 0x000fe4000001ff00 */
[----:B------:R-:W-:Y:S01]  /*0420*/  CS2R R76, SRZ ;  /* 0x00000000004c7805 */ /* 0x000fe2000001ff00 */
[----:B------:R2:W-:Y:S01]  /*0430*/  STL [R1+0x43c], RZ ;  /* 0x00043cff01007387 */ /* 0x0005e20000100800 */
[----:B------:R-:W-:-:S02]  /*0440*/  CS2R R78, SRZ ;  /* 0x00000000004e7805 */ /* 0x000fc4000001ff00 */
[----:B------:R-:W-:Y:S02]  /*0450*/  CS2R R80, SRZ ;  /* 0x0000000000507805 */ /* 0x000fe4000001ff00 */
[----:B------:R-:W-:Y:S01]  /*0460*/  CS2R R82, SRZ ;  /* 0x0000000000527805 */ /* 0x000fe2000001ff00 */
[----:B------:R2:W-:Y:S01]  /*0470*/  STL [R1+0x440], RZ ;  /* 0x000440ff01007387 */ /* 0x0005e20000100800 */
[----:B0-----:R-:W0:Y:S01]  /*0480*/  MUFU.RCP R0, R0 ;  /* 0x0000000000007308 */ /* 0x001e220000001000 */
[----:B------:R-:W-:Y:S02]  /*0490*/  CS2R R84, SRZ ;  /* 0x0000000000547805 */ /* 0x000fe4000001ff00 */
[----:B------:R-:W-:Y:S01]  /*04a0*/  CS2R R86, SRZ ;  /* 0x0000000000567805 */ /* 0x000fe2000001ff00 */
[----:B------:R2:W-:Y:S01]  /*04b0*/  STL [R1+0x444], RZ ;  /* 0x000444ff01007387 */ /* 0x0005e20000100800 */
[----:B------:R-:W-:Y:S02]  /*04c0*/  CS2R R88, SRZ ;  /* 0x0000000000587805 */ /* 0x000fe4000001ff00 */
[----:B------:R-:W-:-:S02]  /*04d0*/  CS2R R90, SRZ ;  /* 0x00000000005a7805 */ /* 0x000fc4000001ff00 */
[----:B------:R-:W-:Y:S01]  /*04e0*/  CS2R R92, SRZ ;  /* 0x00000000005c7805 */ /* 0x000fe2000001ff00 */
[----:B------:R2:W-:Y:S01]  /*04f0*/  STL [R1+0x448], RZ ;  /* 0x000448ff01007387 */ /* 0x0005e20000100800 */
[----:B------:R-:W-:Y:S02]  /*0500*/  CS2R R94, SRZ ;  /* 0x00000000005e7805 */ /* 0x000fe4000001ff00 */
[----:B------:R-:W-:Y:S02]  /*0510*/  CS2R R96, SRZ ;  /* 0x0000000000607805 */ /* 0x000fe4000001ff00 */
[----:B------:R-:W-:Y:S01]  /*0520*/  CS2R R98, SRZ ;  /* 0x0000000000627805 */ /* 0x000fe2000001ff00 */
[----:B------:R2:W-:Y:S01]  /*0530*/  STL [R1+0x44c], RZ ;  /* 0x00044cff01007387 */ /* 0x0005e20000100800 */
[----:B------:R-:W-:Y:S02]  /*0540*/  CS2R R100, SRZ ;  /* 0x0000000000647805 */ /* 0x000fe4000001ff00 */
[----:B------:R-:W-:-:S02]  /*0550*/  CS2R R102, SRZ ;  /* 0x0000000000667805 */ /* 0x000fc4000001ff00 */
[----:B------:R-:W-:Y:S01]  /*0560*/  CS2R R104, SRZ ;  /* 0x0000000000687805 */ /* 0x000fe2000001ff00 */
[----:B------:R2:W-:Y:S01]  /*0570*/  STL [R1+0x450], RZ ;  /* 0x000450ff01007387 */ /* 0x0005e20000100800 */
[----:B------:R-:W-:Y:S01]  /*0580*/  CS2R R106, SRZ ;  /* 0x00000000006a7805 */ /* 0x000fe2000001ff00 */
[----:B0-----:R-:W-:Y:S01]  /*0590*/  VIADD R4, R0, 0xffffffe ;  /* 0x0ffffffe00047836 */ /* 0x001fe20000000000 */
[----:B------:R-:W-:Y:S01]  /*05a0*/  IABS R0, R6 ;  /* 0x0000000600007213 */ /* 0x000fe20000000000 */
[----:B------:R2:W-:Y:S01]  /*05b0*/  STL [R1+0x454], RZ ;  /* 0x000454ff01007387 */ /* 0x0005e20000100800 */
[----:B------:R-:W-:Y:S01]  /*05c0*/  CS2R R108, SRZ ;  /* 0x00000000006c7805 */ /* 0x000fe2000001ff00 */
[----:B------:R0:W1:Y:S01]  /*05d0*/  F2I.FTZ.U32.TRUNC.NTZ R5, R4 ;  /* 0x0000000400057305 */ /* 0x000062000021f000 */
[----:B------:R-:W-:Y:S01]  /*05e0*/  CS2R R110, SRZ ;  /* 0x00000000006e7805 */ /* 0x000fe2000001ff00 */
[----:B------:R2:W-:Y:S01]  /*05f0*/  STL [R1+0x458], RZ ;  /* 0x000458ff01007387 */ /* 0x0005e20000100800 */
[----:B------:R-:W-:Y:S01]  /*0600*/  IMAD.MOV R0, RZ, RZ, -R0 ;  /* 0x000000ffff007224 */ /* 0x000fe200078e0a00 */
[----:B------:R-:W-:-:S02]  /*0610*/  CS2R R112, SRZ ;  /* 0x0000000000707805 */ /* 0x000fc4000001ff00 */
[----:B------:R-:W-:Y:S01]  /*0620*/  CS2R R114, SRZ ;  /* 0x0000000000727805 */ /* 0x000fe2000001ff00 */
[----:B------:R2:W-:Y:S01]  /*0630*/  STL [R1+0x45c], RZ ;  /* 0x00045cff01007387 */ /* 0x0005e20000100800 */
[----:B------:R-:W-:Y:S02]  /*0640*/  CS2R R116, SRZ ;  /* 0x0000000000747805 */ /* 0x000fe4000001ff00 */
[----:B------:R-:W-:Y:S01]  /*0650*/  CS2R R118, SRZ ;  /* 0x0000000000767805 */ /* 0x000fe2000001ff00 */
[----:B0-----:R-:W-:Y:S01]  /*0660*/  IMAD.MOV.U32 R4, RZ, RZ, RZ ;  /* 0x000000ffff047224 */ /* 0x001fe200078e00ff */
[----:B------:R2:W-:Y:S01]  /*0670*/  STL [R1+0x460], RZ ;  /* 0x000460ff01007387 */ /* 0x0005e20000100800 */
[----:B------:R-:W-:Y:S02]  /*0680*/  CS2R R120, SRZ ;  /* 0x0000000000787805 */ /* 0x000fe4000001ff00 */
[----:B------:R-:W-:Y:S02]  /*0690*/  CS2R R122, SRZ ;  /* 0x00000000007a7805 */ /* 0x000fe4000001ff00 */
[----:B------:R-:W-:Y:S01]  /*06a0*/  CS2R R124, SRZ ;  /* 0x00000000007c7805 */ /* 0x000fe2000001ff00 */
[----:B------:R2:W-:Y:S01]  /*06b0*/  STL [R1+0x464], RZ ;  /* 0x000464ff01007387 */ /* 0x0005e20000100800 */
[----:B-1----:R-:W-:Y:S01]  /*06c0*/  IMAD.MOV R8, RZ, RZ, -R5 ;  /* 0x000000ffff087224 */ /* 0x002fe200078e0a05 */
[----:B------:R-:W-:-:S02]  /*06d0*/  CS2R R126, SRZ ;  /* 0x00000000007e7805 */ /* 0x000fc4000001ff00 */
[----:B------:R-:W-:Y:S01]  /*06e0*/  CS2R R128, SRZ ;  /* 0x0000000000807805 */ /* 0x000fe2000001ff00 */
[----:B------:R2:W-:Y:S01]  /*06f0*/  STL [R1+0x468], RZ ;  /* 0x000468ff01007387 */ /* 0x0005e20000100800 */
[----:B------:R-:W-:Y:S01]  /*0700*/  IMAD R11, R8, R9, RZ ;  /* 0x00000009080b7224 */ /* 0x000fe200078e02ff */
[----:B------:R-:W-:Y:S02]  /*0710*/  CS2R R130, SRZ ;  /* 0x0000000000827805 */ /* 0x000fe4000001ff00 */
[----:B------:R-:W-:Y:S01]  /*0720*/  CS2R R132, SRZ ;  /* 0x0000000000847805 */ /* 0x000fe2000001ff00 */
[----:B------:R2:W-:Y:S01]  /*0730*/  STL [R1+0x46c], RZ ;  /* 0x00046cff01007387 */ /* 0x0005e20000100800 */
[----:B------:R-:W-:Y:S01]  /*0740*/  IMAD.HI.U32 R4, R5, R11, R4 ;  /* 0x0000000b05047227 */ /* 0x000fe200078e0004 */
[----:B------:R-:W-:Y:S02]  /*0750*/  CS2R R134, SRZ ;  /* 0x0000000000867805 */ /* 0x000fe4000001ff00 */
[----:B------:R-:W-:Y:S01]  /*0760*/  CS2R R136, SRZ ;  /* 0x0000000000887805 */ /* 0x000fe2000001ff00 */
[----:B------:R2:W-:Y:S01]  /*0770*/  STL [R1+0x470], RZ ;  /* 0x000470ff01007387 */ /* 0x0005e20000100800 */
[----:B------:R-:W-:-:S02]  /*0780*/  CS2R R138, SRZ ;  /* 0x00000000008a7805 */ /* 0x000fc4000001ff00 */
[----:B------:R-:W-:Y:S01]  /*0790*/  CS2R R140, SRZ ;  /* 0x00000000008c7805 */ /* 0x000fe2000001ff00 */
[----:B------:R-:W-:Y:S01]  /*07a0*/  IMAD.HI.U32 R4, R4, R13, RZ ;  /* 0x0000000d04047227 */ /* 0x000fe200078e00ff */
[----:B------:R2:W-:Y:S01]  /*07b0*/  STL [R1+0x474], RZ ;  /* 0x000474ff01007387 */ /* 0x0005e20000100800 */
[----:B------:R-:W-:Y:S02]  /*07c0*/  CS2R R142, SRZ ;  /* 0x00000000008e7805 */ /* 0x000fe4000001ff00 */
[----:B------:R-:W-:Y:S01]  /*07d0*/  CS2R R144, SRZ ;  /* 0x0000000000907805 */ /* 0x000fe2000001ff00 */
[----:B------:R-:W-:Y:S01]  /*07e0*/  IMAD R0, R4, R0, R13 ;  /* 0x0000000004007224 */ /* 0x000fe200078e020d */
[----:B------:R2:W-:Y:S01]  /*07f0*/  STL [R1+0x478], RZ ;  /* 0x000478ff01007387 */ /* 0x0005e20000100800 */
[----:B------:R-:W-:Y:S02]  /*0800*/  CS2R R146, SRZ ;  /* 0x0000000000927805 */ /* 0x000fe4000001ff00 */
[----:B------:R-:W-:-:S02]  /*0810*/  CS2R R148, SRZ ;  /* 0x0000000000947805 */ /* 0x000fc4000001ff00 */
[----:B------:R-:W-:Y:S01]  /*0820*/  CS2R R150, SRZ ;  /* 0x0000000000967805 */ /* 0x000fe2000001ff00 */
[----:B------:R2:W-:Y:S01]  /*0830*/  STL [R1+0x47c], RZ ;  /* 0x00047cff01007387 */ /* 0x0005e20000100800 */
[----:B------:R-:W-:-:S03]  /*0840*/  ISETP.GT.U32.AND P1, PT, R9, R0, PT ;  /* 0x000000000900720c */ /* 0x000fc60003f24070 */
[----:B------:R2:W-:Y:S04]  /*0850*/  STL [R1+0x480], RZ ;  /* 0x000480ff01007387 */ /* 0x0005e80000100800 */
[----:B------:R2:W-:Y:S04]  /*0860*/  STL [R1+0x484], RZ ;  /* 0x000484ff01007387 */ /* 0x0005e80000100800 */
[----:B------:R2:W-:Y:S02]  /*0870*/  STL [R1+0x488], RZ ;  /* 0x000488ff01007387 */ /* 0x0005e40000100800 */
[----:B------:R-:W-:-:S02]  /*0880*/  @!P1 IMAD.IADD R0, R0, 0x1, -R9 ;  /* 0x0000000100009824 */ /* 0x000fc400078e0a09 */
[----:B------:R2:W-:Y:S01]  /*0890*/  STL [R1+0x48c], RZ ;  /* 0x00048cff01007387 */ /* 0x0005e20000100800 */
[----:B------:R-:W-:Y:S01]  /*08a0*/  @!P1 VIADD R4, R4, 0x1 ;  /* 0x0000000104049836 */ /* 0x000fe20000000000 */
[----:B------:R-:W-:Y:S02]  /*08b0*/  ISETP.NE.AND P1, PT, R6, RZ, PT ;  /* 0x000000ff0600720c */ /* 0x000fe40003f25270 */
[----:B------:R2:W-:Y:S01]  /*08c0*/  STL [R1+0x490], RZ ;  /* 0x000490ff01007387 */ /* 0x0005e20000100800 */
[----:B------:R-:W-:Y:S02]  /*08d0*/  ISETP.GE.U32.AND P0, PT, R0, R9, PT ;  /* 0x000000090000720c */ /* 0x000fe40003f06070 */
[----:B------:R-:W-:Y:S01]  /*08e0*/  LOP3.LUT R0, R7, R6, RZ, 0x3c, !PT ;  /* 0x0000000607007212 */ /* 0x000fe200078e3cff */
[----:B------:R2:W-:Y:S03]  /*08f0*/  STL [R1+0x494], RZ ;  /* 0x000494ff01007387 */ /* 0x0005e60000100800 */
[----:B------:R-:W-:Y:S01]  /*0900*/  ISETP.GE.AND P2, PT, R0, RZ, PT ;  /* 0x000000ff0000720c */ /* 0x000fe20003f46270 */
[----:B------:R2:W-:Y:S01]  /*0910*/  STL [R1+0x498], RZ ;  /* 0x000498ff01007387 */ /* 0x0005e20000100800 */
[----:B------:R-:W-:-:S03]  /*0920*/  VIADD R0, R2, 0x1ff ;  /* 0x000001ff02007836 */ /* 0x000fc60000000000 */
[----:B------:R2:W-:Y:S02]  /*0930*/  STL [R1+0x49c], RZ ;  /* 0x00049cff01007387 */ /* 0x0005e40000100800 */
[----:B------:R-:W-:Y:S01]  /*0940*/  @P0 VIADD R4, R4, 0x1 ;  /* 0x0000000104040836 */ /* 0x000fe20000000000 */
[----:B------:R-:W-:Y:S01]  /*0950*/  SHF.R.S32.HI R5, RZ, 0x1f, R0 ;  /* 0x0000001fff057819 */ /* 0x000fe20000011400 */
[----:B------:R2:W-:Y:S03]  /*0960*/  STL [R1+0x4a0], RZ ;  /* 0x0004a0ff01007387 */ /* 0x0005e60000100800 */
[----:B------:R-:W-:Y:S01]  /*0970*/  LEA.HI R5, R5, R0, RZ, 0x9 ;  /* 0x0000000005057211 */ /* 0x000fe200078f48ff */
[----:B------:R2:W-:Y:S01]  /*0980*/  STL [R1+0x4a4], RZ ;  /* 0x0004a4ff01007387 */ /* 0x0005e20000100800 */
[----:B------:R-:W-:Y:S01]  /*0990*/  @!P2 IMAD.MOV R4, RZ, RZ, -R4 ;  /* 0x000000ffff04a224 */ /* 0x000fe200078e0a04 */
[----:B------:R-:W-:-:S02]  /*09a0*/  @!P1 LOP3.LUT R4, RZ, R6, RZ, 0x33, !PT ;  /* 0x00000006ff049212 */ /* 0x000fc400078e33ff */
[----:B------:R2:W-:Y:S03]  /*09b0*/  STL [R1+0x4a8], RZ ;  /* 0x0004a8ff01007387 */ /* 0x0005e60000100800 */
[----:B------:R-:W-:Y:S01]  /*09c0*/  IMAD.SHL.U32 R8, R4, 0x8, RZ ;  /* 0x0000000804087824 */ /* 0x000fe200078e00ff */
[----:B------:R2:W-:Y:S01]  /*09d0*/  STL [R1+0x4ac], RZ ;  /* 0x0004acff01007387 */ /* 0x0005e20000100800 */
[----:B------:R-:W-:-:S03]  /*09e0*/  IMAD.MOV R4, RZ, RZ, -R4 ;  /* 0x000000ffff047224 */ /* 0x000fc600078e0a04 */
[----:B------:R2:W-:Y:S01]  /*09f0*/  STL [R1+0x4b0], RZ ;  /* 0x0004b0ff01007387 */ /* 0x0005e20000100800 */
[----:B------:R-:W-:Y:S01]  /*0a00*/  LEA.HI.SX32 R5, R5, -R8, 0x17 ;  /* 0x8000000805057211 */ /* 0x000fe200078fbaff */
[----:B------:R-:W-:Y:S02]  /*0a10*/  IMAD R6, R6, R4, R7 ;  /* 0x0000000406067224 */ /* 0x000fe400078e0207 */
[----:B------:R2:W-:Y:S01]  /*0a20*/  STL [R1+0x4b4], RZ ;  /* 0x0004b4ff01007387 */ /* 0x0005e20000100800 */
[----:B------:R-:W-:Y:S02]  /*0a30*/  VIMNMX R13, R5, 0x8, PT ;  /* 0x00000008050d7848 */ /* 0x000fe40003fe0100 */
[----:B------:R-:W-:Y:S01]  /*0a40*/  IABS R11, R6 ;  /* 0x00000006000b7213 */ /* 0x000fe20000000000 */
[----:B------:R2:W-:Y:S01]  /*0a50*/  STL [R1+0x4b8], RZ ;  /* 0x0004b8ff01007387 */ /* 0x0005e20000100800 */
[----:B------:R-:W-:-:S03]  /*0a60*/  IABS R9, R13 ;  /* 0x0000000d00097213 */ /* 0x000fc60000000000 */
[----:B------:R2:W-:Y:S01]  /*0a70*/  STL [R1+0x4bc], RZ ;  /* 0x0004bcff01007387 */ /* 0x0005e20000100800 */
[----:B------:R-:W0:Y:S03]  /*0a80*/  I2F.RP R0, R9 ;  /* 0x0000000900007306 */ /* 0x000e260000209400 */
[----:B------:R2:W-:Y:S04]  /*0a90*/  STL [R1+0x4c0], RZ ;  /* 0x0004c0ff01007387 */ /* 0x0005e80000100800 */
[----:B------:R2:W-:Y:S04]  /*0aa0*/  STL [R1+0x4c4], RZ ;  /* 0x0004c4ff01007387 */ /* 0x0005e80000100800 */
[----:B------:R2:W-:Y:S04]  /*0ab0*/  STL [R1+0x4c8], RZ ;  /* 0x0004c8ff01007387 */ /* 0x0005e80000100800 */
[----:B------:R2:W-:Y:S01]  /*0ac0*/  STL [R1+0x4cc], RZ ;  /* 0x0004ccff01007387 */ /* 0x0005e20000100800 */
[----:B0-----:R-:W0:Y:S03]  /*0ad0*/  MUFU.RCP R0, R0 ;  /* 0x0000000000007308 */ /* 0x001e260000001000 */
[----:B------:R2:W-:Y:S04]  /*0ae0*/  STL [R1+0x4d0], RZ ;  /* 0x0004d0ff01007387 */ /* 0x0005e80000100800 */
[----:B------:R2:W-:Y:S04]  /*0af0*/  STL [R1+0x4d4], RZ ;  /* 0x0004d4ff01007387 */ /* 0x0005e80000100800 */
[----:B------:R2:W-:Y:S04]  /*0b00*/  STL [R1+0x4d8], RZ ;  /* 0x0004d8ff01007387 */ /* 0x0005e80000100800 */
[----:B------:R2:W-:Y:S01]  /*0b10*/  STL [R1+0x4dc], RZ ;  /* 0x0004dcff01007387 */ /* 0x0005e20000100800 */
[----:B0-----:R-:W-:-:S03]  /*0b20*/  VIADD R5, R0, 0xffffffe ;  /* 0x0ffffffe00057836 */ /* 0x001fc60000000000 */
[----:B------:R2:W-:Y:S04]  /*0b30*/  STL [R1+0x4e0], RZ ;  /* 0x0004e0ff01007387 */ /* 0x0005e80000100800 */
[----:B------:R2:W-:Y:S01]  /*0b40*/  STL [R1+0x4e4], RZ ;  /* 0x0004e4ff01007387 */ /* 0x0005e20000100800 */
[----:B------:R-:W0:Y:S03]  /*0b50*/  F2I.FTZ.U32.TRUNC.NTZ R5, R5 ;  /* 0x0000000500057305 */ /* 0x000e26000021f000 */
[----:B------:R2:W-:Y:S04]  /*0b60*/  STL [R1+0x4e8], RZ ;  /* 0x0004e8ff01007387 */ /* 0x0005e80000100800 */
[----:B------:R2:W-:Y:S04]  /*0b70*/  STL [R1+0x4ec], RZ ;  /* 0x0004ecff01007387 */ /* 0x0005e80000100800 */
[----:B------:R2:W-:Y:S04]  /*0b80*/  STL [R1+0x4f0], RZ ;  /* 0x0004f0ff01007387 */ /* 0x0005e80000100800 */
[----:B------:R2:W-:Y:S01]  /*0b90*/  STL [R1+0x4f4], RZ ;  /* 0x0004f4ff01007387 */ /* 0x0005e20000100800 */
[----:B0-----:R-:W-:-:S03]  /*0ba0*/  IMAD.MOV R10, RZ, RZ, -R5 ;  /* 0x000000ffff0a7224 */ /* 0x001fc600078e0a05 */
[----:B------:R2:W-:Y:S01]  /*0bb0*/  STL [R1+0x4f8], RZ ;  /* 0x0004f8ff01007387 */ /* 0x0005e20000100800 */
[----:B------:R-:W-:Y:S01]  /*0bc0*/  IMAD.MOV.U32 R4, RZ, RZ, R10 ;  /* 0x000000ffff047224 */ /* 0x000fe200078e000a */
[----:B------:R-:W-:Y:S02]  /*0bd0*/  IABS R10, R13 ;  /* 0x0000000d000a7213 */ /* 0x000fe40000000000 */
[----:B------:R2:W-:Y:S01]  /*0be0*/  STL [R1+0x4fc], RZ ;  /* 0x0004fcff01007387 */ /* 0x0005e20000100800 */
[----:B------:R-:W-:Y:S02]  /*0bf0*/  IMAD R7, R4, R9, RZ ;  /* 0x0000000904077224 */ /* 0x000fe400078e02ff */
[----:B------:R-:W-:Y:S01]  /*0c00*/  IMAD.MOV.U32 R4, RZ, RZ, RZ ;  /* 0x000000ffff047224 */ /* 0x000fe200078e00ff */
[----:B------:R2:W-:Y:S01]  /*0c10*/  STL [R1+0x500], RZ ;  /* 0x000500ff01007387 */ /* 0x0005e20000100800 */
[----:B------:R-:W-:Y:S02]  /*0c20*/  IMAD.MOV R0, RZ, RZ, -R10 ;  /* 0x000000ffff007224 */ /* 0x000fe400078e0a0a */
[----:B------:R-:W-:Y:S01]  /*0c30*/  IMAD.HI.U32 R4, R5, R7, R4 ;  /* 0x0000000705047227 */ /* 0x000fe200078e0004 */
[----:B------:R2:W-:Y:S04]  /*0c40*/  STL [R1+0x504], RZ ;  /* 0x000504ff01007387 */ /* 0x0005e80000100800 */
[----:B------:R2:W-:Y:S01]  /*0c50*/  STL [R1+0x508], RZ ;  /* 0x000508ff01007387 */ /* 0x0005e20000100800 */
[----:B------:R-:W-:-:S03]  /*0c60*/  IMAD.HI.U32 R4, R4, R11, RZ ;  /* 0x0000000b04047227 */ /* 0x000fc600078e00ff */
[----:B------:R2:W-:Y:S01]  /*0c70*/  STL [R1+0x50c], RZ ;  /* 0x00050cff01007387 */ /* 0x0005e20000100800 */
[----:B------:R-:W-:-:S03]  /*0c80*/  IMAD R0, R4, R0, R11 ;  /* 0x0000000004007224 */ /* 0x000fc600078e020b */
[----:B------:R2:W-:Y:S02]  /*0c90*/  STL [R1+0x510], RZ ;  /* 0x000510ff01007387 */ /* 0x0005e40000100800 */
[----:B------:R-:W-:Y:S02]  /*0ca0*/  ISETP.GT.U32.AND P1, PT, R9, R0, PT ;  /* 0x000000000900720c */ /* 0x000fe40003f24070 */
[----:B------:R2:W-:Y:S04]  /*0cb0*/  STL [R1+0x514], RZ ;  /* 0x000514ff01007387 */ /* 0x0005e80000100800 */
[----:B------:R2:W-:Y:S04]  /*0cc0*/  STL [R1+0x518], RZ ;  /* 0x000518ff01007387 */ /* 0x0005e80000100800 */
[----:B------:R2:W-:Y:S03]  /*0cd0*/  STL [R1+0x51c], RZ ;  /* 0x00051cff01007387 */ /* 0x0005e60000100800 */
[----:B------:R-:W-:Y:S01]  /*0ce0*/  @!P1 IMAD.IADD R0, R0, 0x1, -R9 ;  /* 0x0000000100009824 */ /* 0x000fe200078e0a09 */
[----:B------:R2:W-:Y:S01]  /*0cf0*/  STL [R1+0x520], RZ ;  /* 0x000520ff01007387 */ /* 0x0005e20000100800 */
[----:B------:R-:W-:Y:S01]  /*0d00*/  @!P1 VIADD R4, R4, 0x1 ;  /* 0x0000000104049836 */ /* 0x000fe20000000000 */
[----:B------:R-:W-:-:S02]  /*0d10*/  ISETP.NE.AND P1, PT, R13, RZ, PT ;  /* 0x000000ff0d00720c */ /* 0x000fc40003f25270 */
[----:B------:R2:W-:Y:S01]  /*0d20*/  STL [R1+0x524], RZ ;  /* 0x000524ff01007387 */ /* 0x0005e20000100800 */
[----:B------:R-:W-:Y:S02]  /*0d30*/  ISETP.GE.U32.AND P0, PT, R0, R9, PT ;  /* 0x000000090000720c */ /* 0x000fe40003f06070 */
[-C--:B------:R-:W-:Y:S01]  /*0d40*/  LOP3.LUT R0, R6, R13.reuse, RZ, 0x3c, !PT ;  /* 0x0000000d06007212 */ /* 0x080fe200078e3cff */
[----:B------:R2:W-:Y:S03]  /*0d50*/  STL [R1+0x528], RZ ;  /* 0x000528ff01007387 */ /* 0x0005e60000100800 */
[----:B------:R-:W-:Y:S01]  /*0d60*/  ISETP.GE.AND P2, PT, R0, RZ, PT ;  /* 0x000000ff0000720c */ /* 0x000fe20003f46270 */
[----:B------:R2:W-:Y:S04]  /*0d70*/  STL [R1+0x52c], RZ ;  /* 0x00052cff01007387 */ /* 0x0005e80000100800 */
[----:B------:R2:W-:Y:S02]  /*0d80*/  STL [R1+0x530], RZ ;  /* 0x000530ff01007387 */ /* 0x0005e40000100800 */
[----:B------:R-:W-:Y:S01]  /*0d90*/  @P0 VIADD R4, R4, 0x1 ;  /* 0x0000000104040836 */ /* 0x000fe20000000000 */
[----:B------:R-:W-:Y:S01]  /*0da0*/  ISETP.GE.AND P0, PT, R199, 0x20, PT ;  /* 0x00000020c700780c */ /* 0x000fe20003f06270 */
[----:B------:R2:W-:Y:S04]  /*0db0*/  STL [R1+0x534], RZ ;  /* 0x000534ff01007387 */ /* 0x0005e80000100800 */
[----:B------:R2:W-:Y:S01]  /*0dc0*/  STL [R1+0x538], RZ ;  /* 0x000538ff01007387 */ /* 0x0005e20000100800 */
[----:B------:R-:W-:Y:S01]  /*0dd0*/  @!P2 IMAD.MOV R4, RZ, RZ, -R4 ;  /* 0x000000ffff04a224 */ /* 0x000fe200078e0a04 */
[----:B------:R-:W-:-:S02]  /*0de0*/  @!P1 LOP3.LUT R4, RZ, R13, RZ, 0x33, !PT ;  /* 0x0000000dff049212 */ /* 0x000fc400078e33ff */
[----:B------:R2:W-:Y:S03]  /*0df0*/  STL [R1+0x53c], RZ ;  /* 0x00053cff01007387 */ /* 0x0005e60000100800 */
[----:B------:R-:W-:Y:S01]  /*0e00*/  IMAD.MOV R0, RZ, RZ, -R4 ;  /* 0x000000ffff007224 */ /* 0x000fe200078e0a04 */
[----:B------:R2:W-:Y:S01]  /*0e10*/  STL [R1+0x540], RZ ;  /* 0x000540ff01007387 */ /* 0x0005e20000100800 */
[----:B------:R-:W-:Y:S02]  /*0e20*/  IMAD.SHL.U32 R4, R4, 0x200, RZ ;  /* 0x0000020004047824 */ /* 0x000fe400078e00ff */
[----:B------:R-:W-:Y:S01]  /*0e30*/  IMAD R0, R13, R0, R6 ;  /* 0x000000000d007224 */ /* 0x000fe200078e0206 */
[----:B------:R2:W-:Y:S03]  /*0e40*/  STL [R1+0x544], RZ ;  /* 0x000544ff01007387 */ /* 0x0005e60000100800 */
[----:B------:R-:W-:Y:S01]  /*0e50*/  IMAD.IADD R0, R8, 0x1, R0 ;  /* 0x0000000108007824 */ /* 0x000fe200078e0200 */
[----:B------:R2:W-:Y:S04]  /*0e60*/  STL [R1+0x548], RZ ;  /* 0x000548ff01007387 */ /* 0x0005e80000100800 */
[----:B------:R2:W-:Y:S01]  /*0e70*/  STL [R1+0x54c], RZ ;  /* 0x00054cff01007387 */ /* 0x0005e20000100800 */
[----:B------:R-:W-:-:S03]  /*0e80*/  R2UR UR4, R0 ;  /* 0x00000000000472ca */ /* 0x000fc600000e0000 */
[----:B------:R2:W-:Y:S04]  /*0e90*/  STL [R1+0x550], RZ ;  /* 0x000550ff01007387 */ /* 0x0005e80000100800 */
[----:B------:R2:W-:Y:S04]  /*0ea0*/  STL [R1+0x554], RZ ;  /* 0x000554ff01007387 */ /* 0x0005e80000100800 */
[----:B------:R2:W-:Y:S02]  /*0eb0*/  STL [R1+0x558], RZ ;  /* 0x000558ff01007387 */ /* 0x0005e40000100800 */
[----:B------:R-:W-:-:S02]  /*0ec0*/  ULEA UR4, UR4, UR5, 0x9 ;  /* 0x0000000504047291 */ /* 0x000fc4000f8e483f */
[----:B------:R2:W-:Y:S01]  /*0ed0*/  STL [R1+0x55c], RZ ;  /* 0x00055cff01007387 */ /* 0x0005e20000100800 */
[----:B------:R-:W-:-:S03]  /*0ee0*/  ULEA UR5, UR7, UR6, 0x18 ;  /* 0x0000000607057291 */ /* 0x000fc6000f8ec03f */
[----:B------:R2:W-:Y:S01]  /*0ef0*/  STL [R1+0x560], RZ ;  /* 0x000560ff01007387 */ /* 0x0005e20000100800 */
[----:B------:R-:W-:-:S03]  /*0f00*/  VIADD R17, R196, UR4 ;  /* 0x00000004c4117c36 */ /* 0x000fc60008000000 */
[----:B------:R2:W-:Y:S04]  /*0f10*/  STL [R1+0x564], RZ ;  /* 0x000564ff01007387 */ /* 0x0005e80000100800 */
        /* <DEDUP_REMOVED lines=166> */
[----:B------:R2:W-:Y:S04]  /*1980*/  STL [R1], RZ ;  /* 0x000000ff01007387 */ /* 0x0005e80000100800 */
        /* <DEDUP_REMOVED lines=127> */
[----:B------:R2:W-:Y:S01]  /*2180*/  STL [R1+0x930], R17 ;  /* 0x0009301101007387 */ /* 0x0005e20000100800 */
[----:B------:R-:W-:Y:S05]  /*2190*/  @!P0 BRA `(.L_x_0) ;  /* 0x00000148003c8947 */ /* 0x000fea0003800000 */
[----:B------:R-:W-:Y:S01]  /*21a0*/  IABS R12, R2 ;  /* 0x00000002000c7213 */ /* 0x000fe20000000000 */
[----:B------:R-:W-:Y:S01]  /*21b0*/  ULDC UR4, c[0x0][0x240] ;  /* 0x0000900000047ab9 */ /* 0x000fe20000000800 */
[----:B------:R-:W-:Y:S01]  /*21c0*/  IABS R0, R3 ;  /* 0x0000000300007213 */ /* 0x000fe20000000000 */
[----:B------:R-:W-:Y:S01]  /*21d0*/  ULDC.64 UR10, c[0x0][0x218] ;  /* 0x00008600000a7ab9 */ /* 0x000fe20000000a00 */
[----:B------:R-:W0:Y:S01]  /*21e0*/  I2F.RP R10, R12 ;  /* 0x0000000c000a7306 */ /* 0x000e220000209400 */
[----:B------:R-:W-:Y:S01]  /*21f0*/  SHF.R.S32.HI R6, RZ, 0x1f, R199 ;  /* 0x0000001fff067819 */ /* 0x000fe200000114c7 */
[----:B------:R-:W-:Y:S01]  /*2200*/  ULDC.64 UR8, c[0x0][0x218] ;  /* 0x0000860000087ab9 */ /* 0x000fe20000000a00 */
[----:B------:R-:W-:Y:S01]  /*2210*/  IABS R14, R17 ;  /* 0x00000011000e7213 */ /* 0x000fe20000000000 */
[----:B------:R-:W-:Y:S01]  /*2220*/  ULDC.64 UR6, c[0x0][0x218] ;  /* 0x0000860000067ab9 */ /* 0x000fe20000000a00 */
[----:B------:R-:W-:Y:S01]  /*2230*/  LEA.HI R199, R6, R199, RZ, 0x5 ;  /* 0x000000c706c77211 */ /* 0x000fe200078f28ff */
[----:B------:R-:W-:Y:S01]  /*2240*/  IMAD.MOV.U32 R6, RZ, RZ, RZ ;  /* 0x000000ffff067224 */ /* 0x000fe200078e00ff */
[----:B------:R-:W-:Y:S01]  /*2250*/  SHF.R.U32.HI R13, RZ, 0x5, R153 ;  /* 0x00000005ff0d7819 */ /* 0x000fe20000011699 */
[----:B------:R-:W1:Y:S01]  /*2260*/  I2F.RP R5, R0 ;  /* 0x0000000000057306 */ /* 0x000e620000209400 */
[----:B------:R-:W-:Y:S01]  /*2270*/  ISETP.GE.AND P3, PT, R17, RZ, PT ;  /* 0x000000ff1100720c */ /* 0x000fe20003f66270 */
[----:B------:R-:W-:Y:S01]  /*2280*/  ULDC.64 UR14, c[0x0][0x218] ;  /* 0x00008600000e7ab9 */ /* 0x000fe20000000a00 */
[----:B------:R-:W-:Y:S01]  /*2290*/  ISETP.NE.AND P4, PT, R2, RZ, PT ;  /* 0x000000ff0200720c */ /* 0x000fe20003f85270 */
[----:B------:R-:W-:Y:S01]  /*22a0*/  ULDC.64 UR12, c[0x0][0x218] ;  /* 0x00008600000c7ab9 */ /* 0x000fe20000000a00 */
[----:B------:R-:W-:-:S02]  /*22b0*/  CS2R R122, SRZ ;  /* 0x00000000007a7805 */ /* 0x000fc4000001ff00 */
[----:B------:R-:W-:Y:S02]  /*22c0*/  CS2R R124, SRZ ;  /* 0x00000000007c7805 */ /* 0x000fe4000001ff00 */
[----:B------:R-:W-:Y:S01]  /*22d0*/  CS2R R126, SRZ ;  /* 0x00000000007e7805 */ /* 0x000fe2000001ff00 */
[----:B0-----:R-:W0:Y:S01]  /*22e0*/  MUFU.RCP R10, R10 ;  /* 0x0000000a000a7308 */ /* 0x001e220000001000 */
[----:B------:R-:W-:Y:S02]  /*22f0*/  CS2R R128, SRZ ;  /* 0x0000000000807805 */ /* 0x000fe4000001ff00 */
[----:B------:R-:W-:Y:S02]  /*2300*/  CS2R R130, SRZ ;  /* 0x0000000000827805 */ /* 0x000fe4000001ff00 */
[----:B------:R-:W-:Y:S02]  /*2310*/  CS2R R132, SRZ ;  /* 0x0000000000847805 */ /* 0x000fe4000001ff00 */
[----:B------:R-:W-:-:S02]  /*2320*/  CS2R R134, SRZ ;  /* 0x0000000000867805 */ /* 0x000fc4000001ff00 */
[----:B------:R-:W-:Y:S02]  /*2330*/  CS2R R136, SRZ ;  /* 0x0000000000887805 */ /* 0x000fe4000001ff00 */
[----:B------:R-:W-:Y:S02]  /*2340*/  CS2R R138, SRZ ;  /* 0x00000000008a7805 */ /* 0x000fe4000001ff00 */
[----:B------:R-:W-:Y:S01]  /*2350*/  SHF.R.S32.HI R199, RZ, 0x5, R199 ;  /* 0x00000005ffc77819 */ /* 0x000fe200000114c7 */
[----:B-1----:R-:W1:Y:S01]  /*2360*/  MUFU.RCP R5, R5 ;  /* 0x0000000500057308 */ /* 0x002e620000001000 */
[----:B------:R-:W-:Y:S02]  /*2370*/  CS2R R140, SRZ ;  /* 0x00000000008c7805 */ /* 0x000fe4000001ff00 */
[----:B------:R-:W-:Y:S02]  /*2380*/  CS2R R142, SRZ ;  /* 0x00000000008e7805 */ /* 0x000fe4000001ff00 */
[----:B------:R-:W-:-:S02]  /*2390*/  CS2R R144, SRZ ;  /* 0x0000000000907805 */ /* 0x000fc4000001ff00 */
[----:B------:R-:W-:Y:S02]  /*23a0*/  CS2R R146, SRZ ;  /* 0x0000000000927805 */ /* 0x000fe4000001ff00 */
[----:B------:R-:W-:Y:S02]  /*23b0*/  CS2R R148, SRZ ;  /* 0x0000000000947805 */ /* 0x000fe4000001ff00 */
[----:B------:R-:W-:Y:S01]  /*23c0*/  CS2R R150, SRZ ;  /* 0x0000000000967805 */ /* 0x000fe2000001ff00 */
[----:B------:R-:W-:Y:S01]  /*23d0*/  UMOV UR16, 0xffffff80 ;  /* 0xffffff8000107882 */ /* 0x000fe20000000000 */
[----:B------:R-:W-:Y:S01]  /*23e0*/  UMOV UR17, 0x3fffffef ;  /* 0x3fffffef00117882 */ /* 0x000fe20000000000 */
[----:B0-----:R-:W-:-:S06]  /*23f0*/  VIADD R7, R10, 0xffffffe ;  /* 0x0ffffffe0a077836 */ /* 0x001fcc0000000000 */
[----:B------:R-:W0:Y:S01]  /*2400*/  F2I.FTZ.U32.TRUNC.NTZ R7, R7 ;  /* 0x0000000700077305 */ /* 0x000e22000021f000 */
[----:B-1----:R-:W-:Y:S01]  /*2410*/  VIADD R8, R5, 0xffffffe ;  /* 0x0ffffffe05087836 */ /* 0x002fe20000000000 */
[----:B------:R-:W-:-:S04]  /*2420*/  SGXT.U32 R5, R13, 0x2 ;  /* 0x000000020d05781a */ /* 0x000fc80000000000 */
[----:B------:R-:W-:Y:S02]  /*2430*/  LOP3.LUT R5, R4, R5, RZ, 0xfc, !PT ;  /* 0x0000000504057212 */ /* 0x000fe400078efcff */
[----:B------:R1:W3:Y:S02]  /*2440*/  F2I.FTZ.U32.TRUNC.NTZ R9, R8 ;  /* 0x0000000800097305 */ /* 0x0002e4000021f000 */
[C---:B------:R-:W-:Y:S02]  /*2450*/  LOP3.LUT R16, R5.reuse, 0x1e8, RZ, 0xfc, !PT ;  /* 0x000001e805107812 */ /* 0x040fe400078efcff */
[C---:B--2---:R-:W-:Y:S01]  /*2460*/  LOP3.LUT R17, R5.reuse, 0x130, RZ, 0xfc, !PT ;  /* 0x0000013005117812 */ /* 0x044fe200078efcff */
[----:B0-----:R-:W-:Y:S01]  /*2470*/  IMAD.MOV R11, RZ, RZ, -R7 ;  /* 0x000000ffff0b7224 */ /* 0x001fe200078e0a07 */
[----:B------:R-:W-:Y:S01]  /*2480*/  IABS R211, R16 ;  /* 0x0000001000d37213 */ /* 0x000fe20000000000 */
[----:B-1----:R-:W-:Y:S01]  /*2490*/  IMAD.MOV.U32 R8, RZ, RZ, RZ ;  /* 0x000000ffff087224 */ /* 0x002fe200078e00ff */
[----:B------:R-:W-:Y:S01]  /*24a0*/  LOP3.LUT R19, R5, 0x128, RZ, 0xfc, !PT ;  /* 0x0000012805137812 */ /* 0x000fe200078efcff */
[----:B------:R-:W-:Y:S01]  /*24b0*/  IMAD R11, R11, R12, RZ ;  /* 0x0000000c0b0b7224 */ /* 0x000fe200078e02ff */
[----:B------:R-:W-:-:S02]  /*24c0*/  LOP3.LUT R18, R5, 0x12c, RZ, 0xfc, !PT ;  /* 0x0000012c05127812 */ /* 0x000fc400078efcff */
[----:B------:R-:W-:Y:S01]  /*24d0*/  LOP3.LUT R22, R5, 0x94, RZ, 0xfc, !PT ;  /* 0x0000009405167812 */ /* 0x000fe200078efcff */
[----:B------:R-:W-:Y:S01]  /*24e0*/  IMAD.HI.U32 R11, R7, R11, R6 ;  /* 0x0000000b070b7227 */ /* 0x000fe200078e0006 */
[----:B------:R-:W-:Y:S02]  /*24f0*/  LEA.HI R7, R153, R4, RZ, 0x1b ;  /* 0x0000000499077211 */ /* 0x000fe400078fd8ff */
[----:B------:R-:W-:Y:S01]  /*2500*/  IABS R51, R18 ;  /* 0x0000001200337213 */ /* 0x000fe20000000000 */
[----:B---3--:R-:W-:Y:S01]  /*2510*/  IMAD.MOV R15, RZ, RZ, -R9 ;  /* 0x000000ffff0f7224 */ /* 0x008fe200078e0a09 */
[----:B------:R-:W-:Y:S01]  /*2520*/  LOP3.LUT R78, R5, 0x8c, RZ, 0xfc, !PT ;  /* 0x0000008c054e7812 */ /* 0x000fe200078efcff */
[----:B------:R-:W-:Y:S01]  /*2530*/  IMAD.HI.U32 R11, R11, R14, RZ ;  /* 0x0000000e0b0b7227 */ /* 0x000fe200078e00ff */
[----:B------:R-:W-:Y:S02]  /*2540*/  LOP3.LUT R80, R5, 0x88, RZ, 0xfc, !PT ;  /* 0x0000008805507812 */ /* 0x000fe400078efcff */
[----:B------:R-:W-:Y:S01]  /*2550*/  IABS R85, R78 ;  /* 0x0000004e00557213 */ /* 0x000fe20000000000 */
[----:B------:R-:W-:Y:S01]  /*2560*/  IMAD R13, R15, R0, RZ ;  /* 0x000000000f0d7224 */ /* 0x000fe200078e02ff */
[C---:B------:R-:W-:Y:S01]  /*2570*/  LOP3.LUT R15, R5.reuse, 0x1f0, RZ, 0xfc, !PT ;  /* 0x000001f0050f7812 */ /* 0x040fe200078efcff */
[----:B------:R-:W-:Y:S01]  /*2580*/  IMAD.MOV R11, RZ, RZ, -R11 ;  /* 0x000000ffff0b7224 */ /* 0x000fe200078e0a0b */
[----:B------:R-:W-:Y:S01]  /*2590*/  LOP3.LUT R82, R5, 0x84, RZ, 0xfc, !PT ;  /* 0x0000008405527812 */ /* 0x000fe200078efcff */
[----:B------:R-:W-:Y:S01]  /*25a0*/  VIADD R10, R7, 0x1fc ;  /* 0x000001fc070a7836 */ /* 0x000fe20000000000 */
[----:B------:R-:W-:Y:S01]  /*25b0*/  IABS R207, R15 ;  /* 0x0000000f00cf7213 */ /* 0x000fe20000000000 */
[----:B------:R-:W-:Y:S01]  /*25c0*/  IMAD.HI.U32 R6, R9, R13, R8 ;  /* 0x0000000d09067227 */ /* 0x000fe200078e0008 */
[----:B------:R-:W-:-:S02]  /*25d0*/  IABS R13, R5 ;  /* 0x00000005000d7213 */ /* 0x000fc40000000000 */
[----:B------:R-:W-:Y:S01]  /*25e0*/  ISETP.GE.AND P5, PT, R10, RZ, PT ;  /* 0x000000ff0a00720c */ /* 0x000fe20003fa6270 */
[----:B------:R-:W-:Y:S01]  /*25f0*/  IMAD R11, R12, R11, R14 ;  /* 0x0000000b0c0b7224 */ /* 0x000fe200078e020e */
[----:B------:R-:W-:Y:S01]  /*2600*/  IABS R201, R10 ;  /* 0x0000000a00c97213 */ /* 0x000fe20000000000 */
[----:B------:R-:W-:Y:S01]  /*2610*/  IMAD.HI.U32 R10, R6, R13, RZ ;  /* 0x0000000d060a7227 */ /* 0x000fe200078e00ff */
[C---:B------:R-:W-:Y:S02]  /*2620*/  LOP3.LUT R8, R5.reuse, 0x1f8, RZ, 0xfc, !PT ;  /* 0x000001f805087812 */ /* 0x040fe400078efcff */
[----:B------:R-:W-:Y:S01]  /*2630*/  ISETP.GT.U32.AND P0, PT, R12, R11, PT ;  /* 0x0000000b0c00720c */ /* 0x000fe20003f04070 */
[----:B------:R-:W-:Y:S01]  /*2640*/  IMAD.MOV R10, RZ, RZ, -R10 ;  /* 0x000000ffff0a7224 */ /* 0x000fe200078e0a0a */
[----:B------:R-:W-:Y:S02]  /*2650*/  ISETP.GE.AND P1, PT, R8, RZ, PT ;  /* 0x000000ff0800720c */ /* 0x000fe40003f26270 */
[----:B------:R-:W-:Y:S01]  /*2660*/  IABS R203, R8 ;  /* 0x0000000800cb7213 */ /* 0x000fe20000000000 */
[----:B------:R-:W-:Y:S01]  /*2670*/  IMAD R13, R0, R10, R13 ;  /* 0x0000000a000d7224 */ /* 0x000fe200078e020d */
[C---:B------:R-:W-:Y:S01]  /*2680*/  LOP3.LUT R14, R5.reuse, 0x1f4, RZ, 0xfc, !PT ;  /* 0x000001f4050e7812 */ /* 0x040fe200078efcff */
[----:B------:R-:W-:Y:S01]  /*2690*/  IMAD.HI.U32 R8, R6, R201, RZ ;  /* 0x000000c906087227 */ /* 0x000fe200078e00ff */
[----:B------:R-:W-:-:S02]  /*26a0*/  LOP3.LUT R10, R5, 0x1ec, RZ, 0xfc, !PT ;  /* 0x000001ec050a7812 */ /* 0x000fc400078efcff */
[----:B------:R-:W-:Y:S01]  /*26b0*/  IABS R205, R14 ;  /* 0x0000000e00cd7213 */ /* 0x000fe20000000000 */
[----:B------:R-:W-:Y:S01]  /*26c0*/  IMAD.HI.U32 R9, R6, R203, RZ ;  /* 0x000000cb06097227 */ /* 0x000fe200078e00ff */
[----:B------:R-:W-:Y:S02]  /*26d0*/  IABS R209, R10 ;  /* 0x0000000a00d17213 */ /* 0x000fe40000000000 */
[----:B------:R-:W-:Y:S01]  /*26e0*/  LOP3.LUT R84, R5, 0x80, RZ, 0xfc, !PT ;  /* 0x0000008005547812 */ /* 0x000fe200078efcff */
[----:B------:R-:W-:Y:S01]  /*26f0*/  @!P0 IMAD.IADD R11, R11, 0x1, -R12 ;  /* 0x000000010b0b8824 */ /* 0x000fe200078e0a0c */
[----:B------:R-:W-:Y:S01]  /*2700*/  ISETP.GT.U32.AND P0, PT, R0, R13, PT ;  /* 0x0000000d0000720c */ /* 0x000fe20003f04070 */
[----:B------:R-:W-:Y:S01]  /*2710*/  IMAD.MOV R8, RZ, RZ, -R8 ;  /* 0x000000ffff087224 */ /* 0x000fe200078e0a08 */
[C---:B------:R-:W-:Y:S01]  /*2720*/  LOP3.LUT R86, R5.reuse, 0x6c, RZ, 0xfc, !PT ;  /* 0x0000006c05567812 */ /* 0x040fe200078efcff */
[----:B------:R-:W-:Y:S01]  /*2730*/  IMAD.MOV R9, RZ, RZ, -R9 ;  /* 0x000000ffff097224 */ /* 0x000fe200078e0a09 */
[----:B------:R-:W-:Y:S01]  /*2740*/  ISETP.GT.U32.AND P2, PT, R12, R11, PT ;  /* 0x0000000b0c00720c */ /* 0x000fe20003f44070 */
[----:B------:R-:W-:Y:S01]  /*2750*/  IMAD R201, R0, R8, R201 ;  /* 0x0000000800c97224 */ /* 0x000fe200078e02c9 */
[----:B------:R-:W-:Y:S01]  /*2760*/  IABS R89, R86 ;  /* 0x0000005600597213 */ /* 0x000fe20000000000 */
[----:B------:R-:W-:Y:S01]  /*2770*/  IMAD.HI.U32 R8, R6, R205, RZ ;  /* 0x000000cd06087227 */ /* 0x000fe200078e00ff */
[----:B------:R-:W-:-:S02]  /*2780*/  LOP3.LUT R90, R5, 0x68, RZ, 0xfc, !PT ;  /* 0x00000068055a7812 */ /* 0x000fc400078efcff */
[C---:B------:R-:W-:Y:S01]  /*2790*/  LOP3.LUT R92, R5.reuse, 0x64, RZ, 0xfc, !PT ;  /* 0x00000064055c7812 */ /* 0x040fe200078efcff */
[C---:B------:R-:W-:Y:S01]  /*27a0*/  IMAD R203, R0.reuse, R9, R203 ;  /* 0x0000000900cb7224 */ /* 0x040fe200078e02cb */
[----:B------:R-:W-:Y:S01]  /*27b0*/  LOP3.LUT R94, R5, 0x60, RZ, 0xfc, !PT ;  /* 0x00000060055e7812 */ /* 0x000fe200078efcff */
[----:B------:R-:W-:Y:S01]  /*27c0*/  @!P0 IMAD.IADD R13, R13, 0x1, -R0 ;  /* 0x000000010d0d8824 */ /* 0x000fe200078e0a00 */
[C---:B------:R-:W-:Y:S01]  /*27d0*/  ISETP.GT.U32.AND P0, PT, R0.reuse, R201, PT ;  /* 0x000000c90000720c */ /* 0x040fe20003f04070 */
[----:B------:R-:W-:Y:S01]  /*27e0*/  IMAD.MOV R8, RZ, RZ, -R8 ;  /* 0x000000ffff087224 */ /* 0x000fe200078e0a08 */
[----:B------:R-:W-:Y:S01]  /*27f0*/  ISETP.GT.U32.AND P6, PT, R0, R203, PT ;  /* 0x000000cb0000720c */ /* 0x000fe20003fc4070 */
[----:B------:R-:W-:Y:S01]  /*2800*/  IMAD.HI.U32 R9, R6, R207, RZ ;  /* 0x000000cf06097227 */ /* 0x000fe200078e00ff */
[----:B------:R-:W-:Y:S02]  /*2810*/  IABS R91, R92 ;  /* 0x0000005c005b7213 */ /* 0x000fe40000000000 */
[C---:B------:R-:W-:Y:S01]  /*2820*/  LOP3.LUT R96, R5.reuse, 0x58, RZ, 0xfc, !PT ;  /* 0x0000005805607812 */ /* 0x040fe200078efcff */
[----:B------:R-:W-:Y:S01]  /*2830*/  IMAD R205, R0, R8, R205 ;  /* 0x0000000800cd7224 */ /* 0x000fe200078e02cd */
[----:B------:R-:W-:Y:S01]  /*2840*/  LOP3.LUT R97, R5, 0x54, RZ, 0xfc, !PT ;  /* 0x0000005405617812 */ /* 0x000fe200078efcff */
[----:B------:R-:W-:Y:S01]  /*2850*/  IMAD.MOV R9, RZ, RZ, -R9 ;  /* 0x000000ffff097224 */ /* 0x000fe200078e0a09 */
[----:B------:R-:W-:Y:S01]  /*2860*/  IABS R93, R96 ;  /* 0x00000060005d7213 */ /* 0x000fe20000000000 */
[----:B------:R-:W-:Y:S01]  /*2870*/  IMAD.HI.U32 R8, R6, R209, RZ ;  /* 0x000000d106087227 */ /* 0x000fe200078e00ff */
[----:B------:R-:W-:-:S02]  /*2880*/  IABS R95, R97 ;  /* 0x00000061005f7213 */ /* 0x000fc40000000000 */
[C---:B------:R-:W-:Y:S01]  /*2890*/  LOP3.LUT R98, R5.reuse, 0x50, RZ, 0xfc, !PT ;  /* 0x0000005005627812 */ /* 0x040fe200078efcff */
[C---:B------:R-:W-:Y:S01]  /*28a0*/  IMAD R207, R0.reuse, R9, R207 ;  /* 0x0000000900cf7224 */ /* 0x040fe200078e02cf */
[C---:B------:R-:W-:Y:S01]  /*28b0*/  LOP3.LUT R99, R5.reuse, 0x4c, RZ, 0xfc, !PT ;  /* 0x0000004c05637812 */ /* 0x040fe200078efcff */
[----:B------:R-:W-:Y:S01]  /*28c0*/  IMAD.MOV R8, RZ, RZ, -R8 ;  /* 0x000000ffff087224 */ /* 0x000fe200078e0a08 */
[----:B------:R-:W-:Y:S01]  /*28d0*/  LOP3.LUT R110, R5, 0x30, RZ, 0xfc, !PT ;  /* 0x00000030056e7812 */ /* 0x000fe200078efcff */
[----:B------:R-:W-:Y:S01]  /*28e0*/  @!P2 IMAD.IADD R11, R11, 0x1, -R12 ;  /* 0x000000010b0ba824 */ /* 0x000fe200078e0a0c */
[C---:B------:R-:W-:Y:S01]  /*28f0*/  ISETP.GT.U32.AND P2, PT, R0.reuse, R13, PT ;  /* 0x0000000d0000720c */ /* 0x040fe20003f44070 */
[C---:B------:R-:W-:Y:S01]  /*2900*/  IMAD R209, R0.reuse, R8, R209 ;  /* 0x0000000800d17224 */ /* 0x040fe200078e02d1 */
[----:B------:R-:W-:Y:S01]  /*2910*/  LOP3.LUT R12, R5, 0x1e4, RZ, 0xfc, !PT ;  /* 0x000001e4050c7812 */ /* 0x000fe200078efcff */
[----:B------:R-:W-:Y:S01]  /*2920*/  @!P0 IMAD.IADD R201, R201, 0x1, -R0 ;  /* 0x00000001c9c98824 */ /* 0x000fe200078e0a00 */
[----:B------:R-:W-:Y:S01]  /*2930*/  ISETP.GT.U32.AND P0, PT, R0, R207, PT ;  /* 0x000000cf0000720c */ /* 0x000fe20003f04070 */
[----:B------:R-:W-:Y:S01]  /*2940*/  IMAD.HI.U32 R9, R6, R211, RZ ;  /* 0x000000d306097227 */ /* 0x000fe200078e00ff */
[----:B------:R-:W-:-:S02]  /*2950*/  IABS R213, R12 ;  /* 0x0000000c00d57213 */ /* 0x000fc40000000000 */
[----:B------:R-:W-:Y:S01]  /*2960*/  IABS R107, R110 ;  /* 0x0000006e006b7213 */ /* 0x000fe20000000000 */
[----:B------:R-:W-:Y:S01]  /*2970*/  @!P3 IMAD.MOV R11, RZ, RZ, -R11 ;  /* 0x000000ffff0bb224 */ /* 0x000fe200078e0a0b */
[----:B------:R-:W-:Y:S01]  /*2980*/  @!P4 LOP3.LUT R11, RZ, R2, RZ, 0x33, !PT ;  /* 0x00000002ff0bc212 */ /* 0x000fe200078e33ff */
[--C-:B------:R-:W-:Y:S01]  /*2990*/  @!P6 IMAD.IADD R203, R203, 0x1, -R0.reuse ;  /* 0x00000001cbcbe824 */ /* 0x100fe200078e0a00 */
[C---:B------:R-:W-:Y:S01]  /*29a0*/  ISETP.GT.U32.AND P4, PT, R0.reuse, R205, PT ;  /* 0x000000cd0000720c */ /* 0x040fe20003f84070 */
[----:B------:R-:W-:Y:S01]  /*29b0*/  IMAD.MOV R9, RZ, RZ, -R9 ;  /* 0x000000ffff097224 */ /* 0x000fe200078e0a09 */
[C---:B------:R-:W-:Y:S01]  /*29c0*/  ISETP.GT.U32.AND P6, PT, R0.reuse, R209, PT ;  /* 0x000000d10000720c */ /* 0x040fe20003fc4070 */
[----:B------:R-:W-:Y:S01]  /*29d0*/  VIADD R8, R7, 0x1dc ;  /* 0x000001dc07087836 */ /* 0x000fe20000000000 */
[C---:B------:R-:W-:Y:S01]  /*29e0*/  ISETP.GT.U32.AND P3, PT, R0.reuse, R201, PT ;  /* 0x000000c90000720c */ /* 0x040fe20003f64070 */
[----:B------:R-:W-:Y:S01]  /*29f0*/  IMAD R211, R0, R9, R211 ;  /* 0x0000000900d37224 */ /* 0x000fe200078e02d3 */
[----:B------:R-:W-:Y:S01]  /*2a00*/  LOP3.LUT R9, R5, 0x1e0, RZ, 0xfc, !PT ;  /* 0x000001e005097812 */ /* 0x000fe200078efcff */
[--C-:B------:R-:W-:Y:S01]  /*2a10*/  @!P0 IMAD.IADD R207, R207, 0x1, -R0.reuse ;  /* 0x00000001cfcf8824 */ /* 0x100fe200078e0a00 */
[----:B------:R-:W-:Y:S01]  /*2a20*/  IABS R217, R8 ;  /* 0x0000000800d97213 */ /* 0x000fe20000000000 */
[----:B------:R-:W-:Y:S01]  /*2a30*/  @!P2 IMAD.IADD R13, R13, 0x1, -R0 ;  /* 0x000000010d0da824 */ /* 0x000fe200078e0a00 */
[----:B------:R-:W-:Y:S01]  /*2a40*/  IABS R215, R9 ;  /* 0x0000000900d77213 */ /* 0x000fe20000000000 */
[----:B------:R-:W-:Y:S01]  /*2a50*/  IMAD.HI.U32 R2, R6, R213, RZ ;  /* 0x000000d506027227 */ /* 0x000fe200078e00ff */
[----:B------:R-:W-:-:S02]  /*2a60*/  ISETP.GE.AND P2, PT, R5, RZ, PT ;  /* 0x000000ff0500720c */ /* 0x000fc40003f46270 */
[----:B------:R-:W-:Y:S01]  /*2a70*/  ISETP.GT.U32.AND P0, PT, R0, R203, PT ;  /* 0x000000cb0000720c */ /* 0x000fe20003f04070 */
[--C-:B------:R-:W-:Y:S01]  /*2a80*/  @!P4 IMAD.IADD R205, R205, 0x1, -R0.reuse ;  /* 0x00000001cdcdc824 */ /* 0x100fe200078e0a00 */
[----:B------:R-:W-:Y:S01]  /*2a90*/  ISETP.GE.AND P4, PT, R8, RZ, PT ;  /* 0x000000ff0800720c */ /* 0x000fe20003f86270 */
[----:B------:R-:W-:Y:S01]  /*2aa0*/  @!P6 IMAD.IADD R209, R209, 0x1, -R0 ;  /* 0x00000001d1d1e824 */ /* 0x000fe200078e0a00 */
[----:B------:R-:W-:Y:S01]  /*2ab0*/  ISETP.GT.U32.AND P6, PT, R0, R207, PT ;  /* 0x000000cf0000720c */ /* 0x000fe20003fc4070 */
[----:B------:R-:W-:Y:S01]  /*2ac0*/  IMAD.HI.U32 R8, R6, R215, RZ ;  /* 0x000000d706087227 */ /* 0x000fe200078e00ff */
[C---:B------:R-:W-:Y:S02]  /*2ad0*/  LOP3.LUT R112, R5.reuse, 0x2c, RZ, 0xfc, !PT ;  /* 0x0000002c05707812 */ /* 0x040fe400078efcff */
[C---:B------:R-:W-:Y:S01]  /*2ae0*/  LOP3.LUT R114, R5.reuse, 0x28, RZ, 0xfc, !PT ;  /* 0x0000002805727812 */ /* 0x040fe200078efcff */
[----:B------:R-:W-:Y:S01]  /*2af0*/  IMAD.MOV R8, RZ, RZ, -R8 ;  /* 0x000000ffff087224 */ /* 0x000fe200078e0a08 */
[----:B------:R-:W-:Y:S01]  /*2b00*/  LOP3.LUT R116, R5, 0x20, RZ, 0xfc, !PT ;  /* 0x0000002005747812 */ /* 0x000fe200078efcff */
[--C-:B------:R-:W-:Y:S01]  /*2b10*/  @!P3 IMAD.IADD R201, R201, 0x1, -R0.reuse ;  /* 0x00000001c9c9b824 */ /* 0x100fe200078e0a00 */
[C---:B------:R-:W-:Y:S01]  /*2b20*/  ISETP.GT.U32.AND P3, PT, R0.reuse, R205, PT ;  /* 0x000000cd0000720c */ /* 0x040fe20003f64070 */
[C---:B------:R-:W-:Y:S01]  /*2b30*/  IMAD R215, R0.reuse, R8, R215 ;  /* 0x0000000800d77224 */ /* 0x040fe200078e02d7 */
[----:B------:R-:W-:Y:S01]  /*2b40*/  LOP3.LUT R115, R5, 0x24, RZ, 0xfc, !PT ;  /* 0x0000002405737812 */ /* 0x000fe200078efcff */
[----:B------:R-:W-:Y:S01]  /*2b50*/  @!P5 IMAD.MOV R201, RZ, RZ, -R201 ;  /* 0x000000ffffc9d224 */ /* 0x000fe200078e0ac9 */
[C---:B------:R-:W-:Y:S01]  /*2b60*/  ISETP.GT.U32.AND P5, PT, R0.reuse, R211, PT ;  /* 0x000000d30000720c */ /* 0x040fe20003fa4070 */
[----:B------:R-:W-:Y:S01]  /*2b70*/  @!P6 IMAD.IADD R207, R207, 0x1, -R0 ;  /* 0x00000001cfcfe824 */ /* 0x000fe200078e0a00 */
[----:B------:R-:W-:Y:S01]  /*2b80*/  ISETP.GT.U32.AND P6, PT, R0, R215, PT ;  /* 0x000000d70000720c */ /* 0x000fe20003fc4070 */
[----:B------:R-:W-:Y:S01]  /*2b90*/  IMAD.MOV R2, RZ, RZ, -R2 ;  /* 0x000000ffff027224 */ /* 0x000fe200078e0a02 */
[----:B------:R-:W-:Y:S01]  /*2ba0*/  IABS R109, R116 ;  /* 0x00000074006d7213 */ /* 0x000fe20000000000 */
[----:B------:R-:W-:Y:S01]  /*2bb0*/  IMAD.HI.U32 R8, R6, R217, RZ ;  /* 0x000000d906087227 */ /* 0x000fe200078e00ff */
[----:B------:R-:W-:-:S02]  /*2bc0*/  LOP3.LUT R117, R5, 0x18, RZ, 0xfc, !PT ;  /* 0x0000001805757812 */ /* 0x000fc400078efcff */
[C---:B------:R-:W-:Y:S01]  /*2bd0*/  LOP3.LUT R118, R5.reuse, 0x14, RZ, 0xfc, !PT ;  /* 0x0000001405767812 */ /* 0x040fe200078efcff */
[----:B------:R-:W-:Y:S01]  /*2be0*/  IMAD R213, R0, R2, R213 ;  /* 0x0000000200d57224 */ /* 0x000fe200078e02d5 */
[C---:B------:R-:W-:Y:S01]  /*2bf0*/  LOP3.LUT R119, R5.reuse, 0x10, RZ, 0xfc, !PT ;  /* 0x0000001005777812 */ /* 0x040fe200078efcff */
[----:B------:R-:W-:Y:S01]  /*2c00*/  IMAD.MOV.U32 R2, RZ, RZ, R13 ;  /* 0x000000ffff027224 */ /* 0x000fe200078e000d */
[----:B------:R-:W-:Y:S01]  /*2c10*/  LOP3.LUT R13, R5, 0x1d8, RZ, 0xfc, !PT ;  /* 0x000001d8050d7812 */ /* 0x000fe200078efcff */
[----:B------:R-:W-:Y:S01]  /*2c20*/  @!P5 IMAD.IADD R211, R211, 0x1, -R0 ;  /* 0x00000001d3d3d824 */ /* 0x000fe200078e0a00 */
[----:B------:R-:W-:Y:S01]  /*2c30*/  ISETP.GE.AND P5, PT, R10, RZ, PT ;  /* 0x000000ff0a00720c */ /* 0x000fe20003fa6270 */
[----:B------:R-:W-:Y:S01]  /*2c40*/  @!P2 IMAD.MOV R2, RZ, RZ, -R2 ;  /* 0x000000ffff02a224 */ /* 0x000fe200078e0a02 */
[C---:B------:R-:W-:Y:S01]  /*2c50*/  ISETP.GT.U32.AND P2, PT, R0.reuse, R209, PT ;  /* 0x000000d10000720c */ /* 0x040fe20003f44070 */
[----:B------:R-:W-:Y:S01]  /*2c60*/  @!P6 IMAD.IADD R215, R215, 0x1, -R0 ;  /* 0x00000001d7d7e824 */ /* 0x000fe200078e0a00 */
[----:B------:R-:W-:Y:S01]  /*2c70*/  IABS R219, R13 ;  /* 0x0000000d00db7213 */ /* 0x000fe20000000000 */
[----:B------:R-:W-:Y:S01]  /*2c80*/  IMAD.MOV R8, RZ, RZ, -R8 ;  /* 0x000000ffff087224 */ /* 0x000fe200078e0a08 */
[----:B------:R-:W-:Y:S01]  /*2c90*/  LOP3.LUT R10, R5, 0x1d4, RZ, 0xfc, !PT ;  /* 0x000001d4050a7812 */ /* 0x000fe200078efcff */
[----:B------:R-:W-:Y:S01]  /*2ca0*/  @!P0 IMAD.IADD R203, R203, 0x1, -R0 ;  /* 0x00000001cbcb8824 */ /* 0x000fe200078e0a00 */
[C---:B------:R-:W-:Y:S01]  /*2cb0*/  ISETP.GT.U32.AND P0, PT, R0.reuse, R213, PT ;  /* 0x000000d50000720c */ /* 0x040fe20003f04070 */
[C---:B------:R-:W-:Y:S01]  /*2cc0*/  IMAD R217, R0.reuse, R8, R217 ;  /* 0x0000000800d97224 */ /* 0x040fe200078e02d9 */
[----:B------:R-:W-:Y:S01]  /*2cd0*/  ISETP.GT.U32.AND P6, PT, R0, R215, PT ;  /* 0x000000d70000720c */ /* 0x000fe20003fc4070 */
[----:B------:R-:W-:Y:S01]  /*2ce0*/  IMAD.HI.U32 R8, R6, R219, RZ ;  /* 0x000000db06087227 */ /* 0x000fe200078e00ff */
[----:B------:R-:W-:-:S02]  /*2cf0*/  IABS R221, R10 ;  /* 0x0000000a00dd7213 */ /* 0x000fc40000000000 */
[----:B------:R-:W-:Y:S01]  /*2d00*/  LOP3.LUT R120, R5, 0xc, RZ, 0xfc, !PT ;  /* 0x0000000c05787812 */ /* 0x000fe200078efcff */
[----:B------:R-:W-:Y:S01]  /*2d10*/  @!P2 IMAD.IADD R209, R209, 0x1, -R0 ;  /* 0x00000001d1d1a824 */ /* 0x000fe200078e0a00 */
[----:B------:R-:W-:Y:S01]  /*2d20*/  ISETP.GE.AND P2, PT, R15, RZ, PT ;  /* 0x000000ff0f00720c */ /* 0x000fe20003f46270 */
[----:B------:R-:W-:Y:S01]  /*2d30*/  IMAD.MOV R8, RZ, RZ, -R8 ;  /* 0x000000ffff087224 */ /* 0x000fe200078e0a08 */
[----:B------:R-:W-:Y:S01]  /*2d40*/  LOP3.LUT R15, R5, 0x1c4, RZ, 0xfc, !PT ;  /* 0x000001c4050f7812 */ /* 0x000fe200078efcff */
[----:B------:R-:W-:Y:S01]  /*2d50*/  @!P1 IMAD.MOV R203, RZ, RZ, -R203 ;  /* 0x000000ffffcb9224 */ /* 0x000fe200078e0acb */
[C---:B------:R-:W-:Y:S01]  /*2d60*/  ISETP.GT.U32.AND P1, PT, R0.reuse, R211, PT ;  /* 0x000000d30000720c */ /* 0x040fe20003f24070 */
[----:B------:R-:W-:Y:S01]  /*2d70*/  @!P5 IMAD.MOV R209, RZ, RZ, -R209 ;  /* 0x000000ffffd1d224 */ /* 0x000fe200078e0ad1 */
[C---:B------:R-:W-:Y:S01]  /*2d80*/  ISETP.GT.U32.AND P5, PT, R0.reuse, R217, PT ;  /* 0x000000d90000720c */ /* 0x040fe20003fa4070 */
[----:B------:R-:W-:Y:S01]  /*2d90*/  IMAD R219, R0, R8, R219 ;  /* 0x0000000800db7224 */ /* 0x000fe200078e02db */
[----:B------:R-:W-:Y:S01]  /*2da0*/  IABS R229, R15 ;  /* 0x0000000f00e57213 */ /* 0x000fe20000000000 */
[--C-:B------:R-:W-:Y:S01]  /*2db0*/  @!P0 IMAD.IADD R213, R213, 0x1, -R0.reuse ;  /* 0x00000001d5d58824 */ /* 0x100fe200078e0a00 */
[----:B------:R-:W-:Y:S01]  /*2dc0*/  ISETP.GE.AND P0, PT, R16, RZ, PT ;  /* 0x000000ff1000720c */ /* 0x000fe20003f06270 */
[--C-:B------:R-:W-:Y:S01]  /*2dd0*/  @!P6 IMAD.IADD R215, R215, 0x1, -R0.reuse ;  /* 0x00000001d7d7e824 */ /* 0x100fe200078e0a00 */
[----:B------:R-:W-:Y:S01]  /*2de0*/  ISETP.GT.U32.AND P6, PT, R0, R219, PT ;  /* 0x000000db0000720c */ /* 0x000fe20003fc4070 */
[--C-:B------:R-:W-:Y:S01]  /*2df0*/  @!P3 IMAD.IADD R205, R205, 0x1, -R0.reuse ;  /* 0x00000001cdcdb824 */ /* 0x100fe200078e0a00 */
[----:B------:R-:W-:Y:S01]  /*2e00*/  ISETP.GE.AND P3, PT, R14, RZ, PT ;  /* 0x000000ff0e00720c */ /* 0x000fe20003f66270 */
[----:B------:R-:W-:Y:S01]  /*2e10*/  @!P2 IMAD.MOV R207, RZ, RZ, -R207 ;  /* 0x000000ffffcfa224 */ /* 0x000fe200078e0acf */
[----:B------:R-:W-:Y:S01]  /*2e20*/  ISETP.GE.AND P2, PT, R12, RZ, PT ;  /* 0x000000ff0c00720c */ /* 0x000fe20003f46270 */
[--C-:B------:R-:W-:Y:S01]  /*2e30*/  @!P1 IMAD.IADD R211, R211, 0x1, -R0.reuse ;  /* 0x00000001d3d39824 */ /* 0x100fe200078e0a00 */
[----:B------:R-:W-:Y:S01]  /*2e40*/  LOP3.LUT R12, R5, 0x1d0, RZ, 0xfc, !PT ;  /* 0x000001d0050c7812 */ /* 0x000fe200078efcff */
[----:B------:R-:W-:Y:S01]  /*2e50*/  @!P5 IMAD.IADD R217, R217, 0x1, -R0 ;  /* 0x00000001d9d9d824 */ /* 0x000fe200078e0a00 */
[----:B------:R-:W-:Y:S01]  /*2e60*/  LOP3.LUT R14, R5, 0x1c8, RZ, 0xfc, !PT ;  /* 0x000001c8050e7812 */ /* 0x000fe200078efcff */
[----:B------:R-:W-:Y:S01]  /*2e70*/  IMAD.HI.U32 R8, R6, R221, RZ ;  /* 0x000000dd06087227 */ /* 0x000fe200078e00ff */
[----:B------:R-:W-:-:S02]  /*2e80*/  IABS R223, R12 ;  /* 0x0000000c00df7213 */ /* 0x000fc40000000000 */
[----:B------:R-:W-:Y:S01]  /*2e90*/  ISETP.GE.AND P1, PT, R9, RZ, PT ;  /* 0x000000ff0900720c */ /* 0x000fe20003f26270 */
[----:B------:R-:W-:Y:S01]  /*2ea0*/  @!P0 IMAD.MOV R211, RZ, RZ, -R211 ;  /* 0x000000ffffd38224 */ /* 0x000fe200078e0ad3 */
[C---:B------:R-:W-:Y:S01]  /*2eb0*/  ISETP.GT.U32.AND P0, PT, R0.reuse, R217, PT ;  /* 0x000000d90000720c */ /* 0x040fe20003f04070 */
[----:B------:R-:W-:Y:S01]  /*2ec0*/  @!P6 IMAD.IADD R219, R219, 0x1, -R0 ;  /* 0x00000001dbdbe824 */ /* 0x000fe200078e0a00 */
[----:B------:R-:W-:Y:S01]  /*2ed0*/  IABS R227, R14 ;  /* 0x0000000e00e37213 */ /* 0x000fe20000000000 */
[----:B------:R-:W-:Y:S01]  /*2ee0*/  @!P3 IMAD.MOV R205, RZ, RZ, -R205 ;  /* 0x000000ffffcdb224 */ /* 0x000fe200078e0acd */
[C---:B------:R-:W-:Y:S01]  /*2ef0*/  ISETP.GT.U32.AND P3, PT, R0.reuse, R213, PT ;  /* 0x000000d50000720c */ /* 0x040fe20003f64070 */
[----:B------:R-:W-:Y:S01]  /*2f00*/  IMAD.MOV R8, RZ, RZ, -R8 ;  /* 0x000000ffff087224 */ /* 0x000fe200078e0a08 */
[----:B------:R-:W-:Y:S01]  /*2f10*/  ISETP.GT.U32.AND P6, PT, R0, R219, PT ;  /* 0x000000db0000720c */ /* 0x000fe20003fc4070 */
[----:B------:R-:W-:Y:S01]  /*2f20*/  IMAD.HI.U32 R9, R6, R227, RZ ;  /* 0x000000e306097227 */ /* 0x000fe200078e00ff */
[----:B------:R-:W-:-:S02]  /*2f30*/  ISETP.GE.AND P5, PT, R10, RZ, PT ;  /* 0x000000ff0a00720c */ /* 0x000fc40003fa6270 */
[C---:B------:R-:W-:Y:S01]  /*2f40*/  LOP3.LUT R16, R5.reuse, 0x1c0, RZ, 0xfc, !PT ;  /* 0x000001c005107812 */ /* 0x040fe200078efcff */
[----:B------:R-:W-:Y:S01]  /*2f50*/  IMAD R221, R0, R8, R221 ;  /* 0x0000000800dd7224 */ /* 0x000fe200078e02dd */
[----:B------:R-:W-:Y:S01]  /*2f60*/  LOP3.LUT R121, R5, 0x8, RZ, 0xfc, !PT ;  /* 0x0000000805797812 */ /* 0x000fe200078efcff */
[----:B------:R-:W-:Y:S01]  /*2f70*/  IMAD.HI.U32 R8, R6, R223, RZ ;  /* 0x000000df06087227 */ /* 0x000fe200078e00ff */
[----:B------:R-:W-:Y:S02]  /*2f80*/  IABS R231, R16 ;  /* 0x0000001000e77213 */ /* 0x000fe40000000000 */
[----:B------:R-:W-:Y:S01]  /*2f90*/  IABS R113, R121 ;  /* 0x0000007900717213 */ /* 0x000fe20000000000 */
[----:B------:R-:W-:Y:S02]  /*2fa0*/  IMAD.MOV R8, RZ, RZ, -R8 ;  /* 0x000000ffff087224 */ /* 0x000fe400078e0a08 */
[----:B------:R-:W-:Y:S01]  /*2fb0*/  @!P0 IMAD.IADD R217, R217, 0x1, -R0 ;  /* 0x00000001d9d98824 */ /* 0x000fe200078e0a00 */
[C---:B------:R-:W-:Y:S01]  /*2fc0*/  ISETP.GT.U32.AND P0, PT, R0.reuse, R221, PT ;  /* 0x000000dd0000720c */ /* 0x040fe20003f04070 */
[----:B------:R-:W-:-:S02]  /*2fd0*/  IMAD R223, R0, R8, R223 ;  /* 0x0000000800df7224 */ /* 0x000fc400078e02df */
[--C-:B------:R-:W-:Y:S01]  /*2fe0*/  @!P3 IMAD.IADD R213, R213, 0x1, -R0.reuse ;  /* 0x00000001d5d5b824 */ /* 0x100fe200078e0a00 */
[----:B------:R-:W-:Y:S01]  /*2ff0*/  ISETP.GE.AND P3, PT, R13, RZ, PT ;  /* 0x000000ff0d00720c */ /* 0x000fe20003f66270 */
[--C-:B------:R-:W-:Y:S01]  /*3000*/  @!P6 IMAD.IADD R219, R219, 0x1, -R0.reuse ;  /* 0x00000001dbdbe824 */ /* 0x100fe200078e0a00 */
[----:B------:R-:W-:Y:S01]  /*3010*/  LOP3.LUT R13, R5, 0x1cc, RZ, 0xfc, !PT ;  /* 0x000001cc050d7812 */ /* 0x000fe200078efcff */
[----:B------:R-:W-:Y:S01]  /*3020*/  IMAD.HI.U32 R10, R6, R229, RZ ;  /* 0x000000e5060a7227 */ /* 0x000fe200078e00ff */
[----:B------:R-:W-:Y:S02]  /*3030*/  ISETP.GT.U32.AND P6, PT, R0, R223, PT ;  /* 0x000000df0000720c */ /* 0x000fe40003fc4070 */
[----:B------:R-:W-:Y:S01]  /*3040*/  IABS R225, R13 ;  /* 0x0000000d00e17213 */ /* 0x000fe20000000000 */
[----:B------:R-:W-:Y:S02]  /*3050*/  IMAD.MOV R9, RZ, RZ, -R9 ;  /* 0x000000ffff097224 */ /* 0x000fe400078e0a09 */
[----:B------:R-:W-:Y:S01]  /*3060*/  @!P0 IMAD.IADD R221, R221, 0x1, -R0 ;  /* 0x00000001dddd8824 */ /* 0x000fe200078e0a00 */
[----:B------:R-:W-:Y:S01]  /*3070*/  ISETP.GE.AND P0, PT, R12, RZ, PT ;  /* 0x000000ff0c00720c */ /* 0x000fe20003f06270 */
[----:B------:R-:W-:Y:S01]  /*3080*/  IMAD.HI.U32 R8, R6, R225, RZ ;  /* 0x000000e106087227 */ /* 0x000fe200078e00ff */
[----:B------:R-:W-:-:S03]  /*3090*/  LOP3.LUT R12, R5, 0x1b0, RZ, 0xfc, !PT ;  /* 0x000001b0050c7812 */ /* 0x000fc600078efcff */
[----:B------:R-:W-:Y:S01]  /*30a0*/  IMAD.MOV R8, RZ, RZ, -R8 ;  /* 0x000000ffff087224 */ /* 0x000fe200078e0a08 */
[----:B------:R-:W-:Y:S01]  /*30b0*/  IABS R239, R12 ;  /* 0x0000000c00ef7213 */ /* 0x000fe20000000000 */
[----:B------:R-:W-:Y:S01]  /*30c0*/  @!P6 IMAD.IADD R223, R223, 0x1, -R0 ;  /* 0x00000001dfdfe824 */ /* 0x000fe200078e0a00 */
[C---:B------:R-:W-:Y:S01]  /*30d0*/  ISETP.GT.U32.AND P6, PT, R0.reuse, R221, PT ;  /* 0x000000dd0000720c */ /* 0x040fe20003fc4070 */
[C---:B------:R-:W-:Y:S02]  /*30e0*/  IMAD R225, R0.reuse, R8, R225 ;  /* 0x0000000800e17224 */ /* 0x040fe400078e02e1 */
[----:B------:R-:W-:Y:S02]  /*30f0*/  IMAD.MOV R10, RZ, RZ, -R10 ;  /* 0x000000ffff0a7224 */ /* 0x000fe400078e0a0a */
[C---:B------:R-:W-:Y:S02]  /*3100*/  IMAD R227, R0.reuse, R9, R227 ;  /* 0x0000000900e37224 */ /* 0x040fe400078e02e3 */
[----:B------:R-:W-:Y:S01]  /*3110*/  @!P1 IMAD.MOV R215, RZ, RZ, -R215 ;  /* 0x000000ffffd79224 */ /* 0x000fe200078e0ad7 */
[C---:B------:R-:W-:Y:S01]  /*3120*/  ISETP.GT.U32.AND P1, PT, R0.reuse, R225, PT ;  /* 0x000000e10000720c */ /* 0x040fe20003f24070 */
[C---:B------:R-:W-:Y:S01]  /*3130*/  IMAD R229, R0.reuse, R10, R229 ;  /* 0x0000000a00e57224 */ /* 0x040fe200078e02e5 */
[----:B------:R-:W-:Y:S01]  /*3140*/  LOP3.LUT R10, R5, 0x1b4, RZ, 0xfc, !PT ;  /* 0x000001b4050a7812 */ /* 0x000fe200078efcff */
[----:B------:R-:W-:Y:S01]  /*3150*/  @!P4 IMAD.MOV R217, RZ, RZ, -R217 ;  /* 0x000000ffffd9c224 */ /* 0x000fe200078e0ad9 */
[C---:B------:R-:W-:Y:S01]  /*3160*/  ISETP.GT.U32.AND P4, PT, R0.reuse, R227, PT ;  /* 0x000000e30000720c */ /* 0x040fe20003f84070 */
[----:B------:R-:W-:Y:S01]  /*3170*/  @!P6 IMAD.IADD R221, R221, 0x1, -R0 ;  /* 0x00000001dddde824 */ /* 0x000fe200078e0a00 */
[----:B------:R-:W-:Y:S01]  /*3180*/  ISETP.GT.U32.AND P6, PT, R0, R229, PT ;  /* 0x000000e50000720c */ /* 0x000fe20003fc4070 */
[----:B------:R-:W-:Y:S01]  /*3190*/  VIADD R9, R7, 0x1bc ;  /* 0x000001bc07097836 */ /* 0x000fe20000000000 */
[----:B------:R-:W-:Y:S01]  /*31a0*/  IABS R237, R10 ;  /* 0x0000000a00ed7213 */ /* 0x000fe20000000000 */
[----:B------:R-:W-:-:S03]  /*31b0*/  IMAD.HI.U32 R8, R6, R231, RZ ;  /* 0x000000e706087227 */ /* 0x000fc600078e00ff */
[----:B------:R-:W-:Y:S01]  /*31c0*/  IABS R233, R9 ;  /* 0x0000000900e97213 */ /* 0x000fe20000000000 */
[--C-:B------:R-:W-:Y:S01]  /*31d0*/  @!P1 IMAD.IADD R225, R225, 0x1, -R0.reuse ;  /* 0x00000001e1e19824 */ /* 0x100fe200078e0a00 */
[----:B------:R-:W-:Y:S01]  /*31e0*/  ISETP.GE.AND P1, PT, R14, RZ, PT ;  /* 0x000000ff0e00720c */ /* 0x000fe20003f26270 */
[----:B------:R-:W-:Y:S01]  /*31f0*/  @!P2 IMAD.MOV R213, RZ, RZ, -R213 ;  /* 0x000000ffffd5a224 */ /* 0x000fe200078e0ad5 */
[C---:B------:R-:W-:Y:S01]  /*3200*/  ISETP.GT.U32.AND P2, PT, R0.reuse, R223, PT ;  /* 0x000000df0000720c */ /* 0x040fe20003f44070 */
[----:B------:R-:W-:Y:S01]  /*3210*/  @!P4 IMAD.IADD R227, R227, 0x1, -R0 ;  /* 0x00000001e3e3c824 */ /* 0x000fe200078e0a00 */
[C---:B------:R-:W-:Y:S01]  /*3220*/  ISETP.GT.U32.AND P4, PT, R0.reuse, R225, PT ;  /* 0x000000e10000720c */ /* 0x040fe20003f84070 */
[----:B------:R-:W-:Y:S01]  /*3230*/  IMAD.MOV R8, RZ, RZ, -R8 ;  /* 0x000000ffff087224 */ /* 0x000fe200078e0a08 */
[----:B------:R-:W-:Y:S01]  /*3240*/  LOP3.LUT R14, R5, 0x18c, RZ, 0xfc, !PT ;  /* 0x0000018c050e7812 */ /* 0x000fe200078efcff */
[----:B------:R-:W-:Y:S01]  /*3250*/  @!P6 IMAD.IADD R229, R229, 0x1, -R0 ;  /* 0x00000001e5e5e824 */ /* 0x000fe200078e0a00 */
[C---:B------:R-:W-:Y:S01]  /*3260*/  ISETP.GT.U32.AND P6, PT, R0.reuse, R227, PT ;  /* 0x000000e30000720c */ /* 0x040fe20003fc4070 */
[----:B------:R-:W-:Y:S01]  /*3270*/  IMAD R231, R0, R8, R231 ;  /* 0x0000000800e77224 */ /* 0x000fe200078e02e7 */
[----:B------:R-:W-:Y:S01]  /*3280*/  IABS R75, R14 ;  /* 0x0000000e004b7213 */ /* 0x000fe20000000000 */
[----:B------:R-:W-:-:S04]  /*3290*/  IMAD.HI.U32 R8, R6, R233, RZ ;  /* 0x000000e906087227 */ /* 0x000fc800078e00ff */
[----:B------:R-:W-:Y:S02]  /*32a0*/  IMAD.MOV R8, RZ, RZ, -R8 ;  /* 0x000000ffff087224 */ /* 0x000fe400078e0a08 */
[--C-:B------:R-:W-:Y:S01]  /*32b0*/  @!P2 IMAD.IADD R223, R223, 0x1, -R0.reuse ;  /* 0x00000001dfdfa824 */ /* 0x100fe200078e0a00 */
[----:B------:R-:W-:Y:S01]  /*32c0*/  ISETP.GE.AND P2, PT, R9, RZ, PT ;  /* 0x000000ff0900720c */ /* 0x000fe20003f46270 */
[--C-:B------:R-:W-:Y:S01]  /*32d0*/  @!P4 IMAD.IADD R225, R225, 0x1, -R0.reuse ;  /* 0x00000001e1e1c824 */ /* 0x100fe200078e0a00 */
[C---:B------:R-:W-:Y:S01]  /*32e0*/  ISETP.GT.U32.AND P4, PT, R0.reuse, R231, PT ;  /* 0x000000e70000720c */ /* 0x040fe20003f84070 */
[C---:B------:R-:W-:Y:S01]  /*32f0*/  IMAD R233, R0.reuse, R8, R233 ;  /* 0x0000000800e97224 */ /* 0x040fe200078e02e9 */
[----:B------:R-:W-:Y:S01]  /*3300*/  LOP3.LUT R9, R5, 0x1b8, RZ, 0xfc, !PT ;  /* 0x000001b805097812 */ /* 0x000fe200078efcff */
[----:B------:R-:W-:Y:S02]  /*3310*/  @!P6 IMAD.IADD R227, R227, 0x1, -R0 ;  /* 0x00000001e3e3e824 */ /* 0x000fe400078e0a00 */
[----:B------:R-:W-:Y:S01]  /*3320*/  @!P5 IMAD.MOV R221, RZ, RZ, -R221 ;  /* 0x000000ffffddd224 */ /* 0x000fe200078e0add */
[C---:B------:R-:W-:Y:S01]  /*3330*/  ISETP.GT.U32.AND P6, PT, R0.reuse, R233, PT ;  /* 0x000000e90000720c */ /* 0x040fe20003fc4070 */
[----:B------:R-:W-:Y:S01]  /*3340*/  @!P0 IMAD.MOV R223, RZ, RZ, -R223 ;  /* 0x000000ffffdf8224 */ /* 0x000fe200078e0adf */
[----:B------:R-:W-:Y:S01]  /*3350*/  IABS R235, R9 ;  /* 0x0000000900eb7213 */ /* 0x000fe20000000000 */
[----:B------:R-:W-:Y:S01]  /*3360*/  @!P3 IMAD.MOV R219, RZ, RZ, -R219 ;  /* 0x000000ffffdbb224 */ /* 0x000fe200078e0adb */
[----:B------:R-:W-:Y:S01]  /*3370*/  ISETP.GT.U32.AND P5, PT, R0, R229, PT ;  /* 0x000000e50000720c */ /* 0x000fe20003fa4070 */
[----:B------:R-:W-:Y:S01]  /*3380*/  @!P1 IMAD.MOV R227, RZ, RZ, -R227 ;  /* 0x000000ffffe39224 */ /* 0x000fe200078e0ae3 */
[----:B------:R-:W-:Y:S01]  /*3390*/  ISETP.GE.AND P0, PT, R15, RZ, PT ;  /* 0x000000ff0f00720c */ /* 0x000fe20003f06270 */
[----:B------:R-:W-:Y:S01]  /*33a0*/  IMAD.HI.U32 R8, R6, R235, RZ ;  /* 0x000000eb06087227 */ /* 0x000fe200078e00ff */
[----:B------:R-:W-:-:S02]  /*33b0*/  ISETP.GE.AND P3, PT, R13, RZ, PT ;  /* 0x000000ff0d00720c */ /* 0x000fc40003f66270 */
[----:B------:R-:W-:Y:S01]  /*33c0*/  ISETP.GE.AND P1, PT, R10, RZ, PT ;  /* 0x000000ff0a00720c */ /* 0x000fe20003f26270 */
[----:B------:R-:W-:Y:S01]  /*33d0*/  @!P4 IMAD.IADD R231, R231, 0x1, -R0 ;  /* 0x00000001e7e7c824 */ /* 0x000fe200078e0a00 */
[----:B------:R-:W-:Y:S01]  /*33e0*/  ISETP.GE.AND P4, PT, R9, RZ, PT ;  /* 0x000000ff0900720c */ /* 0x000fe20003f86270 */
[----:B------:R-:W-:Y:S01]  /*33f0*/  IMAD.MOV R8, RZ, RZ, -R8 ;  /* 0x000000ffff087224 */ /* 0x000fe200078e0a08 */
[----:B------:R-:W-:Y:S01]  /*3400*/  LOP3.LUT R10, R5, 0x1a8, RZ, 0xfc, !PT ;  /* 0x000001a8050a7812 */ /* 0x000fe200078efcff */
[----:B------:R-:W-:Y:S01]  /*3410*/  @!P6 IMAD.IADD R233, R233, 0x1, -R0 ;  /* 0x00000001e9e9e824 */ /* 0x000fe200078e0a00 */
[C---:B------:R-:W-:Y:S01]  /*3420*/  ISETP.GT.U32.AND P6, PT, R0.reuse, R231, PT ;  /* 0x000000e70000720c */ /* 0x040fe20003fc4070 */
[----:B------:R-:W-:Y:S01]  /*3430*/  IMAD R235, R0, R8, R235 ;  /* 0x0000000800eb7224 */ /* 0x000fe200078e02eb */
[----:B------:R-:W-:Y:S01]  /*3440*/  IABS R243, R10 ;  /* 0x0000000a00f37213 */ /* 0x000fe20000000000 */
[----:B------:R-:W-:Y:S01]  /*3450*/  IMAD.HI.U32 R8, R6, R237, RZ ;  /* 0x000000ed06087227 */ /* 0x000fe200078e00ff */
[----:B------:R-:W-:-:S02]  /*3460*/  LOP3.LUT R13, R5, 0x198, RZ, 0xfc, !PT ;  /* 0x00000198050d7812 */ /* 0x000fc400078efcff */
[----:B------:R-:W-:Y:S01]  /*3470*/  LOP3.LUT R15, R5, 0x184, RZ, 0xfc, !PT ;  /* 0x00000184050f7812 */ /* 0x000fe200078efcff */
[----:B------:R-:W-:Y:S01]  /*3480*/  @!P5 IMAD.IADD R229, R229, 0x1, -R0 ;  /* 0x00000001e5e5d824 */ /* 0x000fe200078e0a00 */
[----:B------:R-:W-:Y:S01]  /*3490*/  ISETP.GE.AND P5, PT, R16, RZ, PT ;  /* 0x000000ff1000720c */ /* 0x000fe20003fa6270 */
[----:B------:R-:W-:Y:S01]  /*34a0*/  IMAD.MOV R9, RZ, RZ, -R8 ;  /* 0x000000ffff097224 */ /* 0x000fe200078e0a08 */
[----:B------:R-:W-:Y:S01]  /*34b0*/  IABS R251, R13 ;  /* 0x0000000d00fb7213 */ /* 0x000fe20000000000 */
        /* <DEDUP_REMOVED lines=8> */
[----:B------:R-:W-:Y:S01]  /*3540*/  IMAD.HI.U32 R8, R6, R239, RZ ;  /* 0x000000ef06087227 */ /* 0x000fe200078e00ff */
[----:B------:R-:W-:-:S02]  /*3550*/  IABS R241, R9 ;  /* 0x0000000900f17213 */ /* 0x000fc40000000000 */
[----:B------:R-:W-:Y:S01]  /*3560*/  IABS R73, R15 ;  /* 0x0000000f00497213 */ /* 0x000fe20000000000 */
[----:B------:R-:W-:Y:S01]  /*3570*/  IMAD.MOV R8, RZ, RZ, -R8 ;  /* 0x000000ffff087224 */ /* 0x000fe200078e0a08 */
[----:B------:R-:W-:Y:S01]  /*3580*/  LOP3.LUT R16, R5, 0x170, RZ, 0xfc, !PT ;  /* 0x0000017005107812 */ /* 0x000fe200078efcff */
[--C-:B------:R-:W-:Y:S02]  /*3590*/  @!P0 IMAD.IADD R235, R235, 0x1, -R0.reuse ;  /* 0x00000001ebeb8824 */ /* 0x100fe400078e0a00 */
[----:B------:R-:W-:Y:S02]  /*35a0*/  IMAD R239, R0, R8, R239 ;  /* 0x0000000800ef7224 */ /* 0x000fe400078e02ef */
[--C-:B------:R-:W-:Y:S01]  /*35b0*/  @!P3 IMAD.IADD R233, R233, 0x1, -R0.reuse ;  /* 0x00000001e9e9b824 */ /* 0x100fe200078e0a00 */
[----:B------:R-:W-:Y:S01]  /*35c0*/  ISETP.GE.AND P3, PT, R12, RZ, PT ;  /* 0x000000ff0c00720c */ /* 0x000fe20003f66270 */
[----:B------:R-:W-:Y:S01]  /*35d0*/  @!P6 IMAD.IADD R237, R237, 0x1, -R0 ;  /* 0x00000001edede824 */ /* 0x000fe200078e0a00 */
[----:B------:R-:W-:Y:S01]  /*35e0*/  LOP3.LUT R12, R5, 0x1a4, RZ, 0xfc, !PT ;  /* 0x000001a4050c7812 */ /* 0x000fe200078efcff */
[----:B------:R-:W-:Y:S01]  /*35f0*/  IMAD.HI.U32 R8, R6, R241, RZ ;  /* 0x000000f106087227 */ /* 0x000fe200078e00ff */
[----:B------:R-:W-:-:S02]  /*3600*/  ISETP.GT.U32.AND P6, PT, R0, R235, PT ;  /* 0x000000eb0000720c */ /* 0x000fc40003fc4070 */
[C---:B------:R-:W-:Y:S01]  /*3610*/  ISETP.GT.U32.AND P0, PT, R0.reuse, R239, PT ;  /* 0x000000ef0000720c */ /* 0x040fe20003f04070 */
[----:B------:R-:W-:Y:S01]  /*3620*/  @!P5 IMAD.MOV R231, RZ, RZ, -R231 ;  /* 0x000000ffffe7d224 */ /* 0x000fe200078e0ae7 */
[----:B------:R-:W-:Y:S01]  /*3630*/  IABS R245, R12 ;  /* 0x0000000c00f57213 */ /* 0x000fe20000000000 */
[----:B------:R-:W-:Y:S01]  /*3640*/  IMAD.MOV R8, RZ, RZ, -R8 ;  /* 0x000000ffff087224 */ /* 0x000fe200078e0a08 */
[C---:B------:R-:W-:Y:S01]  /*3650*/  ISETP.GT.U32.AND P5, PT, R0.reuse, R237, PT ;  /* 0x000000ed0000720c */ /* 0x040fe20003fa4070 */
[----:B------:R-:W-:Y:S01]  /*3660*/  @!P2 IMAD.MOV R233, RZ, RZ, -R233 ;  /* 0x000000ffffe9a224 */ /* 0x000fe200078e0ae9 */
[----:B------:R-:W-:Y:S01]  /*3670*/  ISETP.GE.AND P2, PT, R9, RZ, PT ;  /* 0x000000ff0900720c */ /* 0x000fe20003f46270 */
[----:B------:R-:W-:Y:S02]  /*3680*/  IMAD R241, R0, R8, R241 ;  /* 0x0000000800f17224 */ /* 0x000fe400078e02f1 */
[----:B------:R-:W-:-:S04]  /*3690*/  IMAD.HI.U32 R9, R6, R245, RZ ;  /* 0x000000f506097227 */ /* 0x000fc800078e00ff */
[--C-:B------:R-:W-:Y:S01]  /*36a0*/  @!P6 IMAD.IADD R235, R235, 0x1, -R0.reuse ;  /* 0x00000001ebebe824 */ /* 0x100fe200078e0a00 */
[----:B------:R-:W-:Y:S01]  /*36b0*/  ISETP.GT.U32.AND P6, PT, R0, R241, PT ;  /* 0x000000f10000720c */ /* 0x000fe20003fc4070 */
[----:B------:R-:W-:Y:S02]  /*36c0*/  IMAD.MOV R9, RZ, RZ, -R9 ;  /* 0x000000ffff097224 */ /* 0x000fe400078e0a09 */
[--C-:B------:R-:W-:Y:S02]  /*36d0*/  @!P0 IMAD.IADD R239, R239, 0x1, -R0.reuse ;  /* 0x00000001efef8824 */ /* 0x100fe400078e0a00 */
[----:B------:R-:W-:Y:S01]  /*36e0*/  @!P5 IMAD.IADD R237, R237, 0x1, -R0 ;  /* 0x00000001ededd824 */ /* 0x000fe200078e0a00 */
[----:B------:R-:W-:Y:S01]  /*36f0*/  ISETP.GE.AND P5, PT, R10, RZ, PT ;  /* 0x000000ff0a00720c */ /* 0x000fe20003fa6270 */
[C---:B------:R-:W-:Y:S01]  /*3700*/  IMAD R245, R0.reuse, R9, R245 ;  /* 0x0000000900f57224 */ /* 0x040fe200078e02f5 */
[----:B------:R-:W-:Y:S01]  /*3710*/  ISETP.GT.U32.AND P0, PT, R0, R239, PT ;  /* 0x000000ef0000720c */ /* 0x000fe20003f04070 */
[----:B------:R-:W-:Y:S01]  /*3720*/  IMAD.HI.U32 R8, R6, R243, RZ ;  /* 0x000000f306087227 */ /* 0x000fe200078e00ff */
[----:B------:R-:W-:-:S03]  /*3730*/  LOP3.LUT R10, R5, 0x1a0, RZ, 0xfc, !PT ;  /* 0x000001a0050a7812 */ /* 0x000fc600078efcff */
[----:B------:R-:W-:Y:S01]  /*3740*/  @!P1 IMAD.MOV R237, RZ, RZ, -R237 ;  /* 0x000000ffffed9224 */ /* 0x000fe200078e0aed */
[C---:B------:R-:W-:Y:S01]  /*3750*/  ISETP.GT.U32.AND P1, PT, R0.reuse, R245, PT ;  /* 0x000000f50000720c */ /* 0x040fe20003f24070 */
[----:B------:R-:W-:Y:S01]  /*3760*/  IMAD.MOV R8, RZ, RZ, -R8 ;  /* 0x000000ffff087224 */ /* 0x000fe200078e0a08 */
[----:B------:R-:W-:Y:S01]  /*3770*/  IABS R247, R10 ;  /* 0x0000000a00f77213 */ /* 0x000fe20000000000 */
[--C-:B------:R-:W-:Y:S02]  /*3780*/  @!P6 IMAD.IADD R241, R241, 0x1, -R0.reuse ;  /* 0x00000001f1f1e824 */ /* 0x100fe400078e0a00 */
[C---:B------:R-:W-:Y:S02]  /*3790*/  IMAD R243, R0.reuse, R8, R243 ;  /* 0x0000000800f37224 */ /* 0x040fe400078e02f3 */
[----:B------:R-:W-:Y:S01]  /*37a0*/  VIADD R8, R7, 0x19c ;  /* 0x0000019c07087836 */ /* 0x000fe20000000000 */
[C---:B------:R-:W-:Y:S01]  /*37b0*/  ISETP.GT.U32.AND P6, PT, R0.reuse, R241, PT ;  /* 0x000000f10000720c */ /* 0x040fe20003fc4070 */
[--C-:B------:R-:W-:Y:S01]  /*37c0*/  @!P0 IMAD.IADD R239, R239, 0x1, -R0.reuse ;  /* 0x00000001efef8824 */ /* 0x100fe200078e0a00 */
[----:B------:R-:W-:Y:S01]  /*37d0*/  ISETP.GT.U32.AND P0, PT, R0, R243, PT ;  /* 0x000000f30000720c */ /* 0x000fe20003f04070 */
[----:B------:R-:W-:Y:S01]  /*37e0*/  @!P4 IMAD.MOV R235, RZ, RZ, -R235 ;  /* 0x000000ffffebc224 */ /* 0x000fe200078e0aeb */
[----:B------:R-:W-:Y:S01]  /*37f0*/  ISETP.GE.AND P4, PT, R8, RZ, PT ;  /* 0x000000ff0800720c */ /* 0x000fe20003f86270 */
[----:B------:R-:W-:Y:S01]  /*3800*/  @!P1 IMAD.IADD R245, R245, 0x1, -R0 ;  /* 0x00000001f5f59824 */ /* 0x000fe200078e0a00 */
[----:B------:R-:W-:Y:S01]  /*3810*/  IABS R249, R8 ;  /* 0x0000000800f97213 */ /* 0x000fe20000000000 */
[----:B------:R-:W-:-:S03]  /*3820*/  IMAD.HI.U32 R8, R6, R247, RZ ;  /* 0x000000f706087227 */ /* 0x000fc600078e00ff */
[----:B------:R-:W-:Y:S01]  /*3830*/  ISETP.GT.U32.AND P1, PT, R0, R245, PT ;  /* 0x000000f50000720c */ /* 0x000fe20003f24070 */
[----:B------:R-:W-:Y:S02]  /*3840*/  IMAD.MOV R9, RZ, RZ, -R8 ;  /* 0x000000ffff097224 */ /* 0x000fe400078e0a08 */
[----:B------:R-:W-:-:S04]  /*3850*/  IMAD.HI.U32 R8, R6, R249, RZ ;  /* 0x000000f906087227 */ /* 0x000fc800078e00ff */
[----:B------:R-:W-:Y:S01]  /*3860*/  @!P6 IMAD.IADD R241, R241, 0x1, -R0 ;  /* 0x00000001f1f1e824 */ /* 0x000fe200078e0a00 */
[----:B------:R-:W-:Y:S01]  /*3870*/  ISETP.GE.AND P6, PT, R10, RZ, PT ;  /* 0x000000ff0a00720c */ /* 0x000fe20003fc6270 */
[C---:B------:R-:W-:Y:S01]  /*3880*/  IMAD R247, R0.reuse, R9, R247 ;  /* 0x0000000900f77224 */ /* 0x040fe200078e02f7 */
[----:B------:R-:W-:Y:S01]  /*3890*/  LOP3.LUT R10, R5, 0x194, RZ, 0xfc, !PT ;  /* 0x00000194050a7812 */ /* 0x000fe200078efcff */
[----:B------:R-:W-:Y:S02]  /*38a0*/  IMAD.MOV R8, RZ, RZ, -R8 ;  /* 0x000000ffff087224 */ /* 0x000fe400078e0a08 */
[--C-:B------:R-:W-:Y:S01]  /*38b0*/  @!P0 IMAD.IADD R243, R243, 0x1, -R0.reuse ;  /* 0x00000001f3f38824 */ /* 0x100fe200078e0a00 */
[----:B------:R-:W-:Y:S01]  /*38c0*/  IABS R77, R10 ;  /* 0x0000000a004d7213 */ /* 0x000fe20000000000 */
[----:B------:R-:W-:Y:S01]  /*38d0*/  @!P2 IMAD.MOV R241, RZ, RZ, -R241 ;  /* 0x000000fffff1a224 */ /* 0x000fe200078e0af1 */
[C---:B------:R-:W-:Y:S01]  /*38e0*/  ISETP.GT.U32.AND P2, PT, R0.reuse, R247, PT ;  /* 0x000000f70000720c */ /* 0x040fe20003f44070 */
[C---:B------:R-:W-:Y:S01]  /*38f0*/  IMAD R249, R0.reuse, R8, R249 ;  /* 0x0000000800f97224 */ /* 0x040fe200078e02f9 */
[----:B------:R-:W-:Y:S01]  /*3900*/  ISETP.GT.U32.AND P0, PT, R0, R243, PT ;  /* 0x000000f30000720c */ /* 0x000fe20003f04070 */
[----:B------:R-:W-:-:S02]  /*3910*/  @!P1 IMAD.IADD R245, R245, 0x1, -R0 ;  /* 0x00000001f5f59824 */ /* 0x000fc400078e0a00 */
[----:B------:R-:W-:Y:S01]  /*3920*/  @!P3 IMAD.MOV R239, RZ, RZ, -R239 ;  /* 0x000000ffffefb224 */ /* 0x000fe200078e0aef */
[----:B------:R-:W-:Y:S01]  /*3930*/  ISETP.GT.U32.AND P1, PT, R0, R249, PT ;  /* 0x000000f90000720c */ /* 0x000fe20003f24070 */
[----:B------:R-:W-:Y:S01]  /*3940*/  IMAD.HI.U32 R9, R6, R251, RZ ;  /* 0x000000fb06097227 */ /* 0x000fe200078e00ff */
[----:B------:R-:W-:Y:S02]  /*3950*/  ISETP.GE.AND P3, PT, R12, RZ, PT ;  /* 0x000000ff0c00720c */ /* 0x000fe40003f66270 */
[----:B------:R-:W-:Y:S01]  /*3960*/  LOP3.LUT R12, R5, 0x190, RZ, 0xfc, !PT ;  /* 0x00000190050c7812 */ /* 0x000fe200078efcff */
[----:B------:R-:W-:Y:S02]  /*3970*/  IMAD.MOV R9, RZ, RZ, -R9 ;  /* 0x000000ffff097224 */ /* 0x000fe400078e0a09 */
[--C-:B------:R-:W-:Y:S02]  /*3980*/  @!P2 IMAD.IADD R247, R247, 0x1, -R0.reuse ;  /* 0x00000001f7f7a824 */ /* 0x100fe400078e0a00 */
[--C-:B------:R-:W-:Y:S01]  /*3990*/  @!P0 IMAD.IADD R243, R243, 0x1, -R0.reuse ;  /* 0x00000001f3f38824 */ /* 0x100fe200078e0a00 */
[----:B------:R-:W-:Y:S01]  /*39a0*/  ISETP.GE.AND P0, PT, R13, RZ, PT ;  /* 0x000000ff0d00720c */ /* 0x000fe20003f06270 */
[C---:B------:R-:W-:Y:S01]  /*39b0*/  IMAD R251, R0.reuse, R9, R251 ;  /* 0x0000000900fb7224 */ /* 0x040fe200078e02fb */
[----:B------:R-:W-:Y:S01]  /*39c0*/  IABS R13, R12 ;  /* 0x0000000c000d7213 */ /* 0x000fe20000000000 */
[----:B------:R-:W-:Y:S01]  /*39d0*/  @!P1 IMAD.IADD R249, R249, 0x1, -R0 ;  /* 0x00000001f9f99824 */ /* 0x000fe200078e0a00 */
[----:B------:R-:W-:Y:S01]  /*39e0*/  ISETP.GT.U32.AND P2, PT, R0, R247, PT ;  /* 0x000000f70000720c */ /* 0x000fe20003f44070 */
[----:B------:R-:W-:Y:S01]  /*39f0*/  @!P3 IMAD.MOV R245, RZ, RZ, -R245 ;  /* 0x000000fffff5b224 */ /* 0x000fe200078e0af5 */
[----:B------:R-:W-:Y:S01]  /*3a00*/  ISETP.GE.AND P3, PT, R10, RZ, PT ;  /* 0x000000ff0a00720c */ /* 0x000fe20003f66270 */
[----:B------:R-:W-:Y:S01]  /*3a10*/  IMAD.HI.U32 R9, R6, R13, RZ ;  /* 0x0000000d06097227 */ /* 0x000fe200078e00ff */
[----:B------:R-:W-:-:S03]  /*3a20*/  ISETP.GT.U32.AND P1, PT, R0, R249, PT ;  /* 0x000000f90000720c */ /* 0x000fc60003f24070 */
[----:B------:R-:W-:Y:S01]  /*3a30*/  @!P5 IMAD.MOV R243, RZ, RZ, -R243 ;  /* 0x000000fffff3d224 */ /* 0x000fe200078e0af3 */
[----:B------:R-:W-:Y:S01]  /*3a40*/  ISETP.GT.U32.AND P5, PT, R0, R251, PT ;  /* 0x000000fb0000720c */ /* 0x000fe20003fa4070 */
[----:B------:R-:W-:-:S04]  /*3a50*/  IMAD.HI.U32 R10, R6, R75, RZ ;  /* 0x0000004b060a7227 */ /* 0x000fc800078e00ff */
[----:B------:R-:W-:Y:S02]  /*3a60*/  IMAD.MOV R9, RZ, RZ, -R9 ;  /* 0x000000ffff097224 */ /* 0x000fe400078e0a09 */
[----:B------:R-:W-:Y:S01]  /*3a70*/  @!P2 IMAD.IADD R247, R247, 0x1, -R0 ;  /* 0x00000001f7f7a824 */ /* 0x000fe200078e0a00 */
[----:B------:R-:W-:Y:S01]  /*3a80*/  ISETP.GE.AND P2, PT, R12, RZ, PT ;  /* 0x000000ff0c00720c */ /* 0x000fe20003f46270 */
[----:B------:R-:W-:Y:S01]  /*3a90*/  IMAD.MOV R10, RZ, RZ, -R10 ;  /* 0x000000ffff0a7224 */ /* 0x000fe200078e0a0a */
[----:B------:R-:W-:Y:S01]  /*3aa0*/  LOP3.LUT R12, R5, 0x188, RZ, 0xfc, !PT ;  /* 0x00000188050c7812 */ /* 0x000fe200078efcff */
[----:B------:R-:W-:Y:S02]  /*3ab0*/  IMAD R76, R0, R9, R13 ;  /* 0x00000009004c7224 */ /* 0x000fe400078e020d */
[----:B------:R-:W-:Y:S01]  /*3ac0*/  IMAD.HI.U32 R8, R6, R77, RZ ;  /* 0x0000004d06087227 */ /* 0x000fe200078e00ff */
[----:B------:R-:W-:-:S03]  /*3ad0*/  IABS R13, R12 ;  /* 0x0000000c000d7213 */ /* 0x000fc60000000000 */
[C---:B------:R-:W-:Y:S02]  /*3ae0*/  IMAD R75, R0.reuse, R10, R75 ;  /* 0x0000000a004b7224 */ /* 0x040fe400078e024b */
[----:B------:R-:W-:Y:S02]  /*3af0*/  @!P1 IMAD.IADD R249, R249, 0x1, -R0 ;  /* 0x00000001f9f99824 */ /* 0x000fe400078e0a00 */
[----:B------:R-:W-:Y:S01]  /*3b00*/  @!P6 IMAD.MOV R247, RZ, RZ, -R247 ;  /* 0x000000fffff7e224 */ /* 0x000fe200078e0af7 */
[C---:B------:R-:W-:Y:S01]  /*3b10*/  ISETP.GT.U32.AND P6, PT, R0.reuse, R76, PT ;  /* 0x0000004c0000720c */ /* 0x040fe20003fc4070 */
[----:B------:R-:W-:Y:S02]  /*3b20*/  IMAD.MOV R8, RZ, RZ, -R8 ;  /* 0x000000ffff087224 */ /* 0x000fe400078e0a08 */
[----:B------:R-:W-:Y:S01]  /*3b30*/  @!P4 IMAD.MOV R249, RZ, RZ, -R249 ;  /* 0x000000fffff9c224 */ /* 0x000fe200078e0af9 */
[----:B------:R-:W-:Y:S01]  /*3b40*/  ISETP.GT.U32.AND P4, PT, R0, R75, PT ;  /* 0x0000004b0000720c */ /* 0x000fe20003f84070 */
[----:B------:R-:W-:-:S02]  /*3b50*/  @!P5 IMAD.IADD R251, R251, 0x1, -R0 ;  /* 0x00000001fbfbd824 */ /* 0x000fc400078e0a00 */
[----:B------:R-:W-:Y:S02]  /*3b60*/  IMAD R77, R0, R8, R77 ;  /* 0x00000008004d7224 */ /* 0x000fe400078e024d */
[----:B------:R-:W-:Y:S01]  /*3b70*/  IMAD.HI.U32 R8, R6, R13, RZ ;  /* 0x0000000d06087227 */ /* 0x000fe200078e00ff */
[C---:B------:R-:W-:Y:S02]  /*3b80*/  ISETP.GT.U32.AND P5, PT, R0.reuse, R251, PT ;  /* 0x000000fb0000720c */ /* 0x040fe40003fa4070 */
[----:B------:R-:W-:Y:S01]  /*3b90*/  ISETP.GT.U32.AND P1, PT, R0, R77, PT ;  /* 0x0000004d0000720c */ /* 0x000fe20003f24070 */
[----:B------:R-:W-:Y:S02]  /*3ba0*/  @!P6 IMAD.IADD R76, R76, 0x1, -R0 ;  /* 0x000000014c4ce824 */ /* 0x000fe400078e0a00 */
[----:B------:R-:W-:-:S03]  /*3bb0*/  IMAD.HI.U32 R9, R6, R73, RZ ;  /* 0x0000004906097227 */ /* 0x000fc600078e00ff */
[C---:B------:R-:W-:Y:S01]  /*3bc0*/  ISETP.GT.U32.AND P6, PT, R0.reuse, R76, PT ;  /* 0x0000004c0000720c */ /* 0x040fe20003fc4070 */
[----:B------:R-:W-:Y:S02]  /*3bd0*/  @!P4 IMAD.IADD R75, R75, 0x1, -R0 ;  /* 0x000000014b4bc824 */ /* 0x000fe400078e0a00 */
[----:B------:R-:W-:Y:S02]  /*3be0*/  IMAD.MOV R8, RZ, RZ, -R8 ;  /* 0x000000ffff087224 */ /* 0x000fe400078e0a08 */
[--C-:B------:R-:W-:Y:S01]  /*3bf0*/  @!P5 IMAD.IADD R251, R251, 0x1, -R0.reuse ;  /* 0x00000001fbfbd824 */ /* 0x100fe200078e0a00 */
[----:B------:R-:W-:Y:S01]  /*3c00*/  ISETP.GT.U32.AND P4, PT, R0, R75, PT ;  /* 0x0000004b0000720c */ /* 0x000fe20003f84070 */
[--C-:B------:R-:W-:Y:S01]  /*3c10*/  @!P1 IMAD.IADD R77, R77, 0x1, -R0.reuse ;  /* 0x000000014d4d9824 */ /* 0x100fe200078e0a00 */
[----:B------:R-:W-:Y:S01]  /*3c20*/  ISETP.GE.AND P1, PT, R12, RZ, PT ;  /* 0x000000ff0c00720c */ /* 0x000fe20003f26270 */
[----:B------:R-:W-:Y:S01]  /*3c30*/  @!P0 IMAD.MOV R251, RZ, RZ, -R251 ;  /* 0x000000fffffb8224 */ /* 0x000fe200078e0afb */
[----:B------:R-:W-:Y:S01]  /*3c40*/  LOP3.LUT R12, R5, 0x180, RZ, 0xfc, !PT ;  /* 0x00000180050c7812 */ /* 0x000fe200078efcff */
[----:B------:R-:W-:Y:S01]  /*3c50*/  IMAD.MOV R9, RZ, RZ, -R9 ;  /* 0x000000ffff097224 */ /* 0x000fe200078e0a09 */
[C---:B------:R-:W-:Y:S01]  /*3c60*/  ISETP.GT.U32.AND P0, PT, R0.reuse, R77, PT ;  /* 0x0000004d0000720c */ /* 0x040fe20003f04070 */
[C---:B------:R-:W-:Y:S01]  /*3c70*/  IMAD R74, R0.reuse, R8, R13 ;  /* 0x00000008004a7224 */ /* 0x040fe200078e020d */
[----:B------:R-:W-:Y:S01]  /*3c80*/  IABS R10, R12 ;  /* 0x0000000c000a7213 */ /* 0x000fe20000000000 */
[----:B------:R-:W-:Y:S01]  /*3c90*/  IMAD R73, R0, R9, R73 ;  /* 0x0000000900497224 */ /* 0x000fe200078e0249 */
[----:B------:R-:W-:Y:S01]  /*3ca0*/  ISETP.GE.AND P5, PT, R14, RZ, PT ;  /* 0x000000ff0e00720c */ /* 0x000fe20003fa6270 */
[--C-:B------:R-:W-:Y:S01]  /*3cb0*/  @!P6 IMAD.IADD R76, R76, 0x1, -R0.reuse ;  /* 0x000000014c4ce824 */ /* 0x100fe200078e0a00 */
[C---:B------:R-:W-:Y:S01]  /*3cc0*/  ISETP.GT.U32.AND P6, PT, R0.reuse, R74, PT ;  /* 0x0000004a0000720c */ /* 0x040fe20003fc4070 */
[----:B------:R-:W-:Y:S01]  /*3cd0*/  @!P4 IMAD.IADD R75, R75, 0x1, -R0 ;  /* 0x000000014b4bc824 */ /* 0x000fe200078e0a00 */
[----:B------:R-:W-:Y:S01]  /*3ce0*/  ISETP.GT.U32.AND P4, PT, R0, R73, PT ;  /* 0x000000490000720c */ /* 0x000fe20003f84070 */
[----:B------:R-:W-:Y:S01]  /*3cf0*/  VIADD R8, R7, 0x17c ;  /* 0x0000017c07087836 */ /* 0x000fe20000000000 */
[C---:B------:R-:W-:Y:S01]  /*3d00*/  LOP3.LUT R14, R5.reuse, 0x174, RZ, 0xfc, !PT ;  /* 0x00000174050e7812 */ /* 0x040fe200078efcff */
[----:B------:R-:W-:Y:S01]  /*3d10*/  IMAD.MOV.U32 R9, RZ, RZ, R10 ;  /* 0x000000ffff097224 */ /* 0x000fe200078e000a */
[----:B------:R-:W-:Y:S01]  /*3d20*/  LOP3.LUT R10, R5, 0x178, RZ, 0xfc, !PT ;  /* 0x00000178050a7812 */ /* 0x000fe200078efcff */
[----:B------:R-:W-:Y:S01]  /*3d30*/  @!P0 IMAD.IADD R77, R77, 0x1, -R0 ;  /* 0x000000014d4d8824 */ /* 0x000fe200078e0a00 */
[----:B------:R-:W-:Y:S01]  /*3d40*/  ISETP.GE.AND P0, PT, R8, RZ, PT ;  /* 0x000000ff0800720c */ /* 0x000fe20003f06270 */
[----:B------:R-:W-:Y:S01]  /*3d50*/  @!P2 IMAD.MOV R76, RZ, RZ, -R76 ;  /* 0x000000ffff4ca224 */ /* 0x000fe200078e0a4c */
[----:B------:R-:W-:Y:S01]  /*3d60*/  IABS R71, R8 ;  /* 0x0000000800477213 */ /* 0x000fe20000000000 */
[----:B------:R-:W-:Y:S01]  /*3d70*/  IMAD.HI.U32 R8, R6, R9, RZ ;  /* 0x0000000906087227 */ /* 0x000fe200078e00ff */
[----:B------:R-:W-:-:S02]  /*3d80*/  IABS R13, R10 ;  /* 0x0000000a000d7213 */ /* 0x000fc40000000000 */
[----:B------:R-:W-:Y:S01]  /*3d90*/  IABS R69, R14 ;  /* 0x0000000e00457213 */ /* 0x000fe20000000000 */
[----:B------:R-:W-:Y:S02]  /*3da0*/  @!P6 IMAD.IADD R74, R74, 0x1, -R0 ;  /* 0x000000014a4ae824 */ /* 0x000fe400078e0a00 */
[----:B------:R-:W-:Y:S02]  /*3db0*/  IMAD.MOV R8, RZ, RZ, -R8 ;  /* 0x000000ffff087224 */ /* 0x000fe400078e0a08 */
[----:B------:R-:W-:Y:S01]  /*3dc0*/  @!P4 IMAD.IADD R73, R73, 0x1, -R0 ;  /* 0x000000014949c824 */ /* 0x000fe200078e0a00 */
[C---:B------:R-:W-:Y:S01]  /*3dd0*/  ISETP.GT.U32.AND P4, PT, R0.reuse, R74, PT ;  /* 0x0000004a0000720c */ /* 0x040fe20003f84070 */
[----:B------:R-:W-:Y:S02]  /*3de0*/  IMAD R72, R0, R8, R9 ;  /* 0x0000000800487224 */ /* 0x000fe400078e0209 */
[----:B------:R-:W-:Y:S01]  /*3df0*/  IMAD.HI.U32 R8, R6, R71, RZ ;  /* 0x0000004706087227 */ /* 0x000fe200078e00ff */
[----:B------:R-:W-:-:S02]  /*3e00*/  ISETP.GT.U32.AND P2, PT, R0, R73, PT ;  /* 0x000000490000720c */ /* 0x000fc40003f44070 */
[----:B------:R-:W-:Y:S01]  /*3e10*/  ISETP.GT.U32.AND P6, PT, R0, R72, PT ;  /* 0x000000480000720c */ /* 0x000fe20003fc4070 */
[----:B------:R-:W-:Y:S02]  /*3e20*/  IMAD.MOV R8, RZ, RZ, -R8 ;  /* 0x000000ffff087224 */ /* 0x000fe400078e0a08 */
[----:B------:R-:W-:-:S04]  /*3e30*/  IMAD.HI.U32 R9, R6, R13, RZ ;  /* 0x0000000d06097227 */ /* 0x000fc800078e00ff */
[----:B------:R-:W-:Y:S01]  /*3e40*/  IMAD R71, R0, R8, R71 ;  /* 0x0000000800477224 */ /* 0x000fe200078e0247 */
[----:B------:R-:W-:Y:S01]  /*3e50*/  IABS R8, R16 ;  /* 0x0000001000087213 */ /* 0x000fe20000000000 */
[----:B------:R-:W-:Y:S02]  /*3e60*/  IMAD.MOV R9, RZ, RZ, -R9 ;  /* 0x000000ffff097224 */ /* 0x000fe400078e0a09 */
[----:B------:R-:W-:Y:S01]  /*3e70*/  @!P4 IMAD.IADD R74, R74, 0x1, -R0 ;  /* 0x000000014a4ac824 */ /* 0x000fe200078e0a00 */
[C---:B------:R-:W-:Y:S01]  /*3e80*/  ISETP.GT.U32.AND P4, PT, R0.reuse, R71, PT ;  /* 0x000000470000720c */ /* 0x040fe20003f84070 */
[----:B------:R-:W-:Y:S01]  /*3e90*/  @!P3 IMAD.MOV R77, RZ, RZ, -R77 ;  /* 0x000000ffff4db224 */ /* 0x000fe200078e0a4d */
[----:B------:R-:W-:Y:S01]  /*3ea0*/  ISETP.GE.AND P3, PT, R15, RZ, PT ;  /* 0x000000ff0f00720c */ /* 0x000fe20003f66270 */
[----:B------:R-:W-:Y:S02]  /*3eb0*/  IMAD R70, R0, R9, R13 ;  /* 0x0000000900467224 */ /* 0x000fe400078e020d */
[----:B------:R-:W-:-:S02]  /*3ec0*/  @!P5 IMAD.MOV R75, RZ, RZ, -R75 ;  /* 0x000000ffff4bd224 */ /* 0x000fc400078e0a4b */
[----:B------:R-:W-:Y:S01]  /*3ed0*/  IMAD.MOV.U32 R9, RZ, RZ, R8 ;  /* 0x000000ffff097224 */ /* 0x000fe200078e0008 */
[----:B------:R-:W-:Y:S01]  /*3ee0*/  ISETP.GT.U32.AND P5, PT, R0, R70, PT ;  /* 0x000000460000720c */ /* 0x000fe20003fa4070 */
[----:B------:R-:W-:-:S04]  /*3ef0*/  IMAD.HI.U32 R8, R6, R69, RZ ;  /* 0x0000004506087227 */ /* 0x000fc800078e00ff */
[--C-:B------:R-:W-:Y:S02]  /*3f00*/  @!P2 IMAD.IADD R73, R73, 0x1, -R0.reuse ;  /* 0x000000014949a824 */ /* 0x100fe400078e0a00 */
[----:B------:R-:W-:Y:S01]  /*3f10*/  @!P4 IMAD.IADD R71, R71, 0x1, -R0 ;  /* 0x000000014747c824 */ /* 0x000fe200078e0a00 */
[----:B------:R-:W-:Y:S01]  /*3f20*/  ISETP.GE.AND P4, PT, R14, RZ, PT ;  /* 0x000000ff0e00720c */ /* 0x000fe20003f86270 */
[----:B------:R-:W-:Y:S01]  /*3f30*/  IMAD.MOV R8, RZ, RZ, -R8 ;  /* 0x000000ffff087224 */ /* 0x000fe200078e0a08 */
[----:B------:R-:W-:Y:S01]  /*3f40*/  LOP3.LUT R14, R5, 0x154, RZ, 0xfc, !PT ;  /* 0x00000154050e7812 */ /* 0x000fe200078efcff */
[----:B------:R-:W-:Y:S01]  /*3f50*/  @!P3 IMAD.MOV R73, RZ, RZ, -R73 ;  /* 0x000000ffff49b224 */ /* 0x000fe200078e0a49 */
[C---:B------:R-:W-:Y:S01]  /*3f60*/  ISETP.GT.U32.AND P3, PT, R0.reuse, R71, PT ;  /* 0x000000470000720c */ /* 0x040fe20003f64070 */
[----:B------:R-:W-:Y:S01]  /*3f70*/  IMAD R69, R0, R8, R69 ;  /* 0x0000000800457224 */ /* 0x000fe200078e0245 */
[----:B------:R-:W-:Y:S01]  /*3f80*/  IABS R61, R14 ;  /* 0x0000000e003d7213 */ /* 0x000fe20000000000 */
[----:B------:R-:W-:-:S03]  /*3f90*/  IMAD.HI.U32 R8, R6, R9, RZ ;  /* 0x0000000906087227 */ /* 0x000fc600078e00ff */
[----:B------:R-:W-:Y:S01]  /*3fa0*/  ISETP.GT.U32.AND P2, PT, R0, R69, PT ;  /* 0x000000450000720c */ /* 0x000fe20003f44070 */
[--C-:B------:R-:W-:Y:S02]  /*3fb0*/  @!P6 IMAD.IADD R72, R72, 0x1, -R0.reuse ;  /* 0x000000014848e824 */ /* 0x100fe400078e0a00 */
[----:B------:R-:W-:Y:S02]  /*3fc0*/  @!P5 IMAD.IADD R70, R70, 0x1, -R0 ;  /* 0x000000014646d824 */ /* 0x000fe400078e0a00 */
[----:B------:R-:W-:Y:S01]  /*3fd0*/  IMAD.MOV R8, RZ, RZ, -R8 ;  /* 0x000000ffff087224 */ /* 0x000fe200078e0a08 */
[C---:B------:R-:W-:Y:S01]  /*3fe0*/  ISETP.GT.U32.AND P6, PT, R0.reuse, R72, PT ;  /* 0x000000480000720c */ /* 0x040fe20003fc4070 */
[----:B------:R-:W-:Y:S01]  /*3ff0*/  @!P3 IMAD.IADD R71, R71, 0x1, -R0 ;  /* 0x000000014747b824 */ /* 0x000fe200078e0a00 */
[C---:B------:R-:W-:Y:S01]  /*4000*/  ISETP.GT.U32.AND P5, PT, R0.reuse, R70, PT ;  /* 0x000000460000720c */ /* 0x040fe20003fa4070 */
[----:B------:R-:W-:Y:S01]  /*4010*/  IMAD R68, R0, R8, R9 ;  /* 0x0000000800447224 */ /* 0x000fe200078e0209 */
[----:B------:R-:W-:Y:S01]  /*4020*/  LOP3.LUT R8, R5, 0x16c, RZ, 0xfc, !PT ;  /* 0x0000016c05087812 */ /* 0x000fe200078efcff */
[----:B------:R-:W-:Y:S01]  /*4030*/  @!P1 IMAD.MOV R74, RZ, RZ, -R74 ;  /* 0x000000ffff4a9224 */ /* 0x000fe200078e0a4a */
[----:B------:R-:W-:Y:S01]  /*4040*/  ISETP.GE.AND P1, PT, R12, RZ, PT ;  /* 0x000000ff0c00720c */ /* 0x000fe20003f26270 */
[----:B------:R-:W-:Y:S01]  /*4050*/  @!P2 IMAD.IADD R69, R69, 0x1, -R0 ;  /* 0x000000014545a824 */ /* 0x000fe200078e0a00 */
[----:B------:R-:W-:Y:S01]  /*4060*/  ISETP.GT.U32.AND P3, PT, R0, R68, PT ;  /* 0x000000440000720c */ /* 0x000fe20003f64070 */
[----:B------:R-:W-:Y:S01]  /*4070*/  @!P0 IMAD.MOV R71, RZ, RZ, -R71 ;  /* 0x000000ffff478224 */ /* 0x000fe200078e0a47 */
[----:B------:R-:W-:-:S02]  /*4080*/  IABS R67, R8 ;  /* 0x0000000800437213 */ /* 0x000fc40000000000 */
[C---:B------:R-:W-:Y:S01]  /*4090*/  LOP3.LUT R12, R5.reuse, 0x164, RZ, 0xfc, !PT ;  /* 0x00000164050c7812 */ /* 0x040fe200078efcff */
[--C-:B------:R-:W-:Y:S01]  /*40a0*/  @!P6 IMAD.IADD R72, R72, 0x1, -R0.reuse ;  /* 0x000000014848e824 */ /* 0x100fe200078e0a00 */
[----:B------:R-:W-:Y:S01]  /*40b0*/  ISETP.GE.AND P6, PT, R10, RZ, PT ;  /* 0x000000ff0a00720c */ /* 0x000fe20003fc6270 */
[----:B------:R-:W-:Y:S01]  /*40c0*/  @!P5 IMAD.IADD R70, R70, 0x1, -R0 ;  /* 0x000000014646d824 */ /* 0x000fe200078e0a00 */
[----:B------:R-:W-:Y:S01]  /*40d0*/  ISETP.GE.AND P5, PT, R8, RZ, PT ;  /* 0x000000ff0800720c */ /* 0x000fe20003fa6270 */
[----:B------:R-:W-:Y:S01]  /*40e0*/  IMAD.HI.U32 R8, R6, R67, RZ ;  /* 0x0000004306087227 */ /* 0x000fe200078e00ff */
[----:B------:R-:W-:Y:S02]  /*40f0*/  LOP3.LUT R10, R5, 0x168, RZ, 0xfc, !PT ;  /* 0x00000168050a7812 */ /* 0x000fe400078efcff */
[----:B------:R-:W-:Y:S01]  /*4100*/  IABS R65, R12 ;  /* 0x0000000c00417213 */ /* 0x000fe20000000000 */
[----:B------:R-:W-:Y:S01]  /*4110*/  IMAD.MOV R8, RZ, RZ, -R8 ;  /* 0x000000ffff087224 */ /* 0x000fe200078e0a08 */
[----:B------:R-:W-:Y:S01]  /*4120*/  IABS R13, R10 ;  /* 0x0000000a000d7213 */ /* 0x000fe20000000000 */
[----:B------:R-:W-:Y:S01]  /*4130*/  @!P3 IMAD.IADD R68, R68, 0x1, -R0 ;  /* 0x000000014444b824 */ /* 0x000fe200078e0a00 */
[C---:B------:R-:W-:Y:S01]  /*4140*/  ISETP.GT.U32.AND P2, PT, R0.reuse, R69, PT ;  /* 0x000000450000720c */ /* 0x040fe20003f44070 */
[----:B------:R-:W-:Y:S01]  /*4150*/  IMAD R67, R0, R8, R67 ;  /* 0x0000000800437224 */ /* 0x000fe200078e0243 */
[----:B------:R-:W-:Y:S01]  /*4160*/  ISETP.GE.AND P0, PT, R12, RZ, PT ;  /* 0x000000ff0c00720c */ /* 0x000fe20003f06270 */
[----:B------:R-:W-:Y:S01]  /*4170*/  @!P1 IMAD.MOV R72, RZ, RZ, -R72 ;  /* 0x000000ffff489224 */ /* 0x000fe200078e0a48 */
[----:B------:R-:W-:Y:S01]  /*4180*/  ISETP.GT.U32.AND P3, PT, R0, R68, PT ;  /* 0x000000440000720c */ /* 0x000fe20003f64070 */
[----:B------:R-:W-:Y:S01]  /*4190*/  @!P6 IMAD.MOV R70, RZ, RZ, -R70 ;  /* 0x000000ffff46e224 */ /* 0x000fe200078e0a46 */
[----:B------:R-:W-:Y:S01]  /*41a0*/  ISETP.GE.AND P1, PT, R16, RZ, PT ;  /* 0x000000ff1000720c */ /* 0x000fe20003f26270 */
[----:B------:R-:W-:Y:S01]  /*41b0*/  IMAD.HI.U32 R8, R6, R65, RZ ;  /* 0x0000004106087227 */ /* 0x000fe200078e00ff */
[----:B------:R-:W-:-:S02]  /*41c0*/  ISETP.GT.U32.AND P6, PT, R0, R67, PT ;  /* 0x000000430000720c */ /* 0x000fc40003fc4070 */
[C---:B------:R-:W-:Y:S01]  /*41d0*/  LOP3.LUT R12, R5.reuse, 0x158, RZ, 0xfc, !PT ;  /* 0x00000158050c7812 */ /* 0x040fe200078efcff */
[----:B------:R-:W-:Y:S01]  /*41e0*/  IMAD.HI.U32 R9, R6, R13, RZ ;  /* 0x0000000d06097227 */ /* 0x000fe200078e00ff */
[----:B------:R-:W-:Y:S02]  /*41f0*/  LOP3.LUT R16, R5, 0x134, RZ, 0xfc, !PT ;  /* 0x0000013405107812 */ /* 0x000fe400078efcff */
[----:B------:R-:W-:Y:S01]  /*4200*/  IABS R15, R12 ;  /* 0x0000000c000f7213 */ /* 0x000fe20000000000 */
[----:B------:R-:W-:Y:S01]  /*4210*/  IMAD.MOV R8, RZ, RZ, -R8 ;  /* 0x000000ffff087224 */ /* 0x000fe200078e0a08 */
[----:B------:R-:W-:Y:S01]  /*4220*/  IABS R53, R16 ;  /* 0x0000001000357213 */ /* 0x000fe20000000000 */
[----:B------:R-:W-:Y:S02]  /*4230*/  IMAD.MOV R9, RZ, RZ, -R9 ;  /* 0x000000ffff097224 */ /* 0x000fe400078e0a09 */
[----:B------:R-:W-:Y:S02]  /*4240*/  @!P3 IMAD.IADD R68, R68, 0x1, -R0 ;  /* 0x000000014444b824 */ /* 0x000fe400078e0a00 */
[----:B------:R-:W-:-:S02]  /*4250*/  IMAD R65, R0, R8, R65 ;  /* 0x0000000800417224 */ /* 0x000fc400078e0241 */
[C---:B------:R-:W-:Y:S02]  /*4260*/  IMAD R66, R0.reuse, R9, R13 ;  /* 0x0000000900427224 */ /* 0x040fe400078e020d */
[----:B------:R-:W-:Y:S02]  /*4270*/  VIADD R9, R7, 0x15c ;  /* 0x0000015c07097836 */ /* 0x000fe40000000000 */
[----:B------:R-:W-:Y:S01]  /*4280*/  @!P6 IMAD.IADD R67, R67, 0x1, -R0 ;  /* 0x000000014343e824 */ /* 0x000fe200078e0a00 */
[C---:B------:R-:W-:Y:S01]  /*4290*/  ISETP.GT.U32.AND P3, PT, R0.reuse, R66, PT ;  /* 0x000000420000720c */ /* 0x040fe20003f64070 */
[----:B------:R-:W-:Y:S01]  /*42a0*/  @!P1 IMAD.MOV R68, RZ, RZ, -R68 ;  /* 0x000000ffff449224 */ /* 0x000fe200078e0a44 */
[----:B------:R-:W-:Y:S01]  /*42b0*/  ISETP.GT.U32.AND P1, PT, R0, R65, PT ;  /* 0x000000410000720c */ /* 0x000fe20003f24070 */
[----:B------:R-:W-:Y:S01]  /*42c0*/  @!P2 IMAD.IADD R69, R69, 0x1, -R0 ;  /* 0x000000014545a824 */ /* 0x000fe200078e0a00 */
[----:B------:R-:W-:Y:S02]  /*42d0*/  ISETP.GE.AND P2, PT, R10, RZ, PT ;  /* 0x000000ff0a00720c */ /* 0x000fe40003f46270 */
[----:B------:R-:W-:Y:S01]  /*42e0*/  IABS R63, R9 ;  /* 0x00000009003f7213 */ /* 0x000fe20000000000 */
[----:B------:R-:W-:Y:S01]  /*42f0*/  @!P4 IMAD.MOV R69, RZ, RZ, -R69 ;  /* 0x000000ffff45c224 */ /* 0x000fe200078e0a45 */
[----:B------:R-:W-:-:S02]  /*4300*/  ISETP.GT.U32.AND P6, PT, R0, R67, PT ;  /* 0x000000430000720c */ /* 0x000fc40003fc4070 */
[----:B------:R-:W-:Y:S02]  /*4310*/  LOP3.LUT R10, R5, 0x160, RZ, 0xfc, !PT ;  /* 0x00000160050a7812 */ /* 0x000fe400078efcff */
[----:B------:R-:W-:Y:S01]  /*4320*/  ISETP.GE.AND P4, PT, R9, RZ, PT ;  /* 0x000000ff0900720c */ /* 0x000fe20003f86270 */
[----:B------:R-:W-:Y:S01]  /*4330*/  IMAD.HI.U32 R9, R6, R63, RZ ;  /* 0x0000003f06097227 */ /* 0x000fe200078e00ff */
[----:B------:R-:W-:-:S03]  /*4340*/  IABS R13, R10 ;  /* 0x0000000a000d7213 */ /* 0x000fc60000000000 */
[----:B------:R-:W-:Y:S02]  /*4350*/  IMAD.MOV R9, RZ, RZ, -R9 ;  /* 0x000000ffff097224 */ /* 0x000fe400078e0a09 */
[----:B------:R-:W-:Y:S02]  /*4360*/  @!P1 IMAD.IADD R65, R65, 0x1, -R0 ;  /* 0x0000000141419824 */ /* 0x000fe400078e0a00 */
[----:B------:R-:W-:-:S03]  /*4370*/  IMAD.HI.U32 R8, R6, R13, RZ ;  /* 0x0000000d06087227 */ /* 0x000fc600078e00ff */
[----:B------:R-:W-:Y:S01]  /*4380*/  ISETP.GT.U32.AND P1, PT, R0, R65, PT ;  /* 0x000000410000720c */ /* 0x000fe20003f24070 */
[----:B------:R-:W-:Y:S01]  /*4390*/  @!P6 IMAD.IADD R67, R67, 0x1, -R0 ;  /* 0x000000014343e824 */ /* 0x000fe200078e0a00 */
[----:B------:R-:W-:Y:S01]  /*43a0*/  ISETP.GE.AND P6, PT, R10, RZ, PT ;  /* 0x000000ff0a00720c */ /* 0x000fe20003fc6270 */
[----:B------:R-:W-:Y:S01]  /*43b0*/  IMAD R63, R0, R9, R63 ;  /* 0x00000009003f7224 */ /* 0x000fe200078e023f */
[----:B------:R-:W-:Y:S01]  /*43c0*/  LOP3.LUT R10, R5, 0x150, RZ, 0xfc, !PT ;  /* 0x00000150050a7812 */ /* 0x000fe200078efcff */
[----:B------:R-:W-:Y:S02]  /*43d0*/  IMAD.MOV R64, RZ, RZ, -R8 ;  /* 0x000000ffff407224 */ /* 0x000fe400078e0a08 */
[----:B------:R-:W-:-:S04]  /*43e0*/  IMAD.HI.U32 R8, R6, R15, RZ ;  /* 0x0000000f06087227 */ /* 0x000fc800078e00ff */
[----:B------:R-:W-:Y:S01]  /*43f0*/  @!P5 IMAD.MOV R67, RZ, RZ, -R67 ;  /* 0x000000ffff43d224 */ /* 0x000fe200078e0a43 */
[----:B------:R-:W-:Y:S01]  /*4400*/  ISETP.GT.U32.AND P5, PT, R0, R63, PT ;  /* 0x0000003f0000720c */ /* 0x000fe20003fa4070 */
[----:B------:R-:W-:Y:S02]  /*4410*/  @!P3 IMAD.IADD R66, R66, 0x1, -R0 ;  /* 0x000000014242b824 */ /* 0x000fe400078e0a00 */
[----:B------:R-:W-:Y:S02]  /*4420*/  IMAD.MOV R8, RZ, RZ, -R8 ;  /* 0x000000ffff087224 */ /* 0x000fe400078e0a08 */
[----:B------:R-:W-:Y:S01]  /*4430*/  IMAD.HI.U32 R9, R6, R61, RZ ;  /* 0x0000003d06097227 */ /* 0x000fe200078e00ff */
[----:B------:R-:W-:-:S03]  /*4440*/  ISETP.GT.U32.AND P3, PT, R0, R66, PT ;  /* 0x000000420000720c */ /* 0x000fc60003f64070 */
[C---:B------:R-:W-:Y:S01]  /*4450*/  IMAD R62, R0.reuse, R8, R15 ;  /* 0x00000008003e7224 */ /* 0x040fe200078e020f */
[----:B------:R-:W-:Y:S01]  /*4460*/  LOP3.LUT R15, R5, 0x148, RZ, 0xfc, !PT ;  /* 0x00000148050f7812 */ /* 0x000fe200078efcff */
[----:B------:R-:W-:Y:S02]  /*4470*/  IMAD.MOV R9, RZ, RZ, -R9 ;  /* 0x000000ffff097224 */ /* 0x000fe400078e0a09 */
[--C-:B------:R-:W-:Y:S01]  /*4480*/  @!P1 IMAD.IADD R65, R65, 0x1, -R0.reuse ;  /* 0x0000000141419824 */ /* 0x100fe200078e0a00 */
[C---:B------:R-:W-:Y:S01]  /*4490*/  ISETP.GT.U32.AND P1, PT, R0.reuse, R62, PT ;  /* 0x0000003e0000720c */ /* 0x040fe20003f24070 */
[C---:B------:R-:W-:Y:S01]  /*44a0*/  IMAD R61, R0.reuse, R9, R61 ;  /* 0x00000009003d7224 */ /* 0x040fe200078e023d */
[----:B------:R-:W-:Y:S01]  /*44b0*/  IABS R9, R10 ;  /* 0x0000000a00097213 */ /* 0x000fe20000000000 */
[--C-:B------:R-:W-:Y:S02]  /*44c0*/  @!P5 IMAD.IADD R63, R63, 0x1, -R0.reuse ;  /* 0x000000013f3fd824 */ /* 0x100fe400078e0a00 */
[----:B------:R-:W-:Y:S01]  /*44d0*/  IMAD R64, R0, R64, R13 ;  /* 0x0000004000407224 */ /* 0x000fe200078e020d */
[----:B------:R-:W-:Y:S01]  /*44e0*/  IABS R13, R15 ;  /* 0x0000000f000d7213 */ /* 0x000fe20000000000 */
[----:B------:R-:W-:Y:S01]  /*44f0*/  @!P3 IMAD.IADD R66, R66, 0x1, -R0 ;  /* 0x000000014242b824 */ /* 0x000fe200078e0a00 */
[----:B------:R-:W-:Y:S01]  /*4500*/  ISETP.GT.U32.AND P5, PT, R0, R63, PT ;  /* 0x0000003f0000720c */ /* 0x000fe20003fa4070 */
[----:B------:R-:W-:Y:S01]  /*4510*/  IMAD.HI.U32 R8, R6, R9, RZ ;  /* 0x0000000906087227 */ /* 0x000fe200078e00ff */
[----:B------:R-:W-:-:S03]  /*4520*/  ISETP.GT.U32.AND P3, PT, R0, R64, PT ;  /* 0x000000400000720c */ /* 0x000fc60003f64070 */
[----:B------:R-:W-:Y:S01]  /*4530*/  @!P2 IMAD.MOV R66, RZ, RZ, -R66 ;  /* 0x000000ffff42a224 */ /* 0x000fe200078e0a42 */
[----:B------:R-:W-:Y:S01]  /*4540*/  ISETP.GE.AND P2, PT, R12, RZ, PT ;  /* 0x000000ff0c00720c */ /* 0x000fe20003f46270 */
[----:B------:R-:W-:Y:S01]  /*4550*/  IMAD.MOV R8, RZ, RZ, -R8 ;  /* 0x000000ffff087224 */ /* 0x000fe200078e0a08 */
[----:B------:R-:W-:Y:S01]  /*4560*/  LOP3.LUT R12, R5, 0x14c, RZ, 0xfc, !PT ;  /* 0x0000014c050c7812 */ /* 0x000fe200078efcff */
[--C-:B------:R-:W-:Y:S02]  /*4570*/  @!P1 IMAD.IADD R62, R62, 0x1, -R0.reuse ;  /* 0x000000013e3e9824 */ /* 0x100fe400078e0a00 */
[----:B------:R-:W-:Y:S01]  /*4580*/  @!P0 IMAD.MOV R65, RZ, RZ, -R65 ;  /* 0x000000ffff418224 */ /* 0x000fe200078e0a41 */
[C---:B------:R-:W-:Y:S01]  /*4590*/  ISETP.GT.U32.AND P0, PT, R0.reuse, R61, PT ;  /* 0x0000003d0000720c */ /* 0x040fe20003f04070 */
[C---:B------:R-:W-:Y:S01]  /*45a0*/  IMAD R60, R0.reuse, R8, R9 ;  /* 0x00000008003c7224 */ /* 0x040fe200078e0209 */
[----:B------:R-:W-:Y:S01]  /*45b0*/  IABS R59, R12 ;  /* 0x0000000c003b7213 */ /* 0x000fe20000000000 */
[--C-:B------:R-:W-:Y:S01]  /*45c0*/  @!P5 IMAD.IADD R63, R63, 0x1, -R0.reuse ;  /* 0x000000013f3fd824 */ /* 0x100fe200078e0a00 */
[----:B------:R-:W-:Y:S01]  /*45d0*/  ISETP.GT.U32.AND P1, PT, R0, R62, PT ;  /* 0x0000003e0000720c */ /* 0x000fe20003f24070 */
[----:B------:R-:W-:Y:S01]  /*45e0*/  @!P3 IMAD.IADD R64, R64, 0x1, -R0 ;  /* 0x000000014040b824 */ /* 0x000fe200078e0a00 */
[----:B------:R-:W-:Y:S01]  /*45f0*/  ISETP.GT.U32.AND P5, PT, R0, R60, PT ;  /* 0x0000003c0000720c */ /* 0x000fe20003fa4070 */
[----:B------:R-:W-:-:S03]  /*4600*/  IMAD.HI.U32 R8, R6, R59, RZ ;  /* 0x0000003b06087227 */ /* 0x000fc600078e00ff */
[C---:B------:R-:W-:Y:S01]  /*4610*/  ISETP.GT.U32.AND P3, PT, R0.reuse, R64, PT ;  /* 0x000000400000720c */ /* 0x040fe20003f64070 */
[----:B------:R-:W-:Y:S02]  /*4620*/  IMAD.MOV R8, RZ, RZ, -R8 ;  /* 0x000000ffff087224 */ /* 0x000fe400078e0a08 */
[--C-:B------:R-:W-:Y:S02]  /*4630*/  @!P0 IMAD.IADD R61, R61, 0x1, -R0.reuse ;  /* 0x000000013d3d8824 */ /* 0x100fe400078e0a00 */
[----:B------:R-:W-:Y:S01]  /*4640*/  IMAD R59, R0, R8, R59 ;  /* 0x00000008003b7224 */ /* 0x000fe200078e023b */
[----:B------:R-:W-:Y:S01]  /*4650*/  LOP3.LUT R8, R5, 0x144, RZ, 0xfc, !PT ;  /* 0x0000014405087812 */ /* 0x000fe200078efcff */
[--C-:B------:R-:W-:Y:S01]  /*4660*/  @!P1 IMAD.IADD R62, R62, 0x1, -R0.reuse ;  /* 0x000000013e3e9824 */ /* 0x100fe200078e0a00 */
[----:B------:R-:W-:Y:S01]  /*4670*/  ISETP.GT.U32.AND P0, PT, R0, R61, PT ;  /* 0x0000003d0000720c */ /* 0x000fe20003f04070 */
[----:B------:R-:W-:Y:S01]  /*4680*/  @!P5 IMAD.IADD R60, R60, 0x1, -R0 ;  /* 0x000000013c3cd824 */ /* 0x000fe200078e0a00 */
[----:B------:R-:W-:Y:S01]  /*4690*/  IABS R57, R8 ;  /* 0x0000000800397213 */ /* 0x000fe20000000000 */
[----:B------:R-:W-:Y:S01]  /*46a0*/  @!P2 IMAD.MOV R62, RZ, RZ, -R62 ;  /* 0x000000ffff3ea224 */ /* 0x000fe200078e0a3e */
[----:B------:R-:W-:Y:S01]  /*46b0*/  ISETP.GT.U32.AND P2, PT, R0, R59, PT ;  /* 0x0000003b0000720c */ /* 0x000fe20003f44070 */
[----:B------:R-:W-:Y:S01]  /*46c0*/  @!P3 IMAD.IADD R64, R64, 0x1, -R0 ;  /* 0x000000014040b824 */ /* 0x000fe200078e0a00 */
[----:B------:R-:W-:Y:S01]  /*46d0*/  ISETP.GT.U32.AND P5, PT, R0, R60, PT ;  /* 0x0000003c0000720c */ /* 0x000fe20003fa4070 */
[----:B------:R-:W-:Y:S01]  /*46e0*/  IMAD.HI.U32 R9, R6, R13, RZ ;  /* 0x0000000d06097227 */ /* 0x000fe200078e00ff */
[----:B------:R-:W-:-:S02]  /*46f0*/  ISETP.GE.AND P3, PT, R14, RZ, PT ;  /* 0x000000ff0e00720c */ /* 0x000fc40003f66270 */
[----:B------:R-:W-:Y:S01]  /*4700*/  LOP3.LUT R14, R5, 0x138, RZ, 0xfc, !PT ;  /* 0x00000138050e7812 */ /* 0x000fe200078efcff */
[----:B------:R-:W-:Y:S01]  /*4710*/  @!P6 IMAD.MOV R64, RZ, RZ, -R64 ;  /* 0x000000ffff40e224 */ /* 0x000fe200078e0a40 */
[----:B------:R-:W-:Y:S01]  /*4720*/  ISETP.GE.AND P6, PT, R10, RZ, PT ;  /* 0x000000ff0a00720c */ /* 0x000fe20003fc6270 */
[--C-:B------:R-:W-:Y:S01]  /*4730*/  @!P0 IMAD.IADD R61, R61, 0x1, -R0.reuse ;  /* 0x000000013d3d8824 */ /* 0x100fe200078e0a00 */
[----:B------:R-:W-:Y:S01]  /*4740*/  ISETP.GE.AND P0, PT, R8, RZ, PT ;  /* 0x000000ff0800720c */ /* 0x000fe20003f06270 */
[----:B------:R-:W-:Y:S01]  /*4750*/  IMAD.MOV R9, RZ, RZ, -R9 ;  /* 0x000000ffff097224 */ /* 0x000fe200078e0a09 */
[----:B------:R-:W-:Y:S01]  /*4760*/  LOP3.LUT R8, R5, 0x140, RZ, 0xfc, !PT ;  /* 0x0000014005087812 */ /* 0x000fe200078efcff */
[--C-:B------:R-:W-:Y:S01]  /*4770*/  @!P2 IMAD.IADD R59, R59, 0x1, -R0.reuse ;  /* 0x000000013b3ba824 */ /* 0x100fe200078e0a00 */
[----:B------:R-:W-:Y:S01]  /*4780*/  ISETP.GE.AND P1, PT, R15, RZ, PT ;  /* 0x000000ff0f00720c */ /* 0x000fe20003f26270 */
[----:B------:R-:W-:Y:S01]  /*4790*/  IMAD R58, R0, R9, R13 ;  /* 0x00000009003a7224 */ /* 0x000fe200078e020d */
[----:B------:R-:W-:Y:S01]  /*47a0*/  IABS R13, R8 ;  /* 0x00000008000d7213 */ /* 0x000fe20000000000 */
[----:B------:R-:W-:Y:S01]  /*47b0*/  @!P5 IMAD.IADD R60, R60, 0x1, -R0 ;  /* 0x000000013c3cd824 */ /* 0x000fe200078e0a00 */
[----:B------:R-:W-:Y:S01]  /*47c0*/  ISETP.GE.AND P5, PT, R8, RZ, PT ;  /* 0x000000ff0800720c */ /* 0x000fe20003fa6270 */
[----:B------:R-:W-:Y:S01]  /*47d0*/  IMAD.HI.U32 R8, R6, R57, RZ ;  /* 0x0000003906087227 */ /* 0x000fe200078e00ff */
[----:B------:R-:W-:-:S02]  /*47e0*/  ISETP.GT.U32.AND P2, PT, R0, R59, PT ;  /* 0x0000003b0000720c */ /* 0x000fc40003f44070 */
[----:B------:R-:W-:Y:S01]  /*47f0*/  IABS R15, R14 ;  /* 0x0000000e000f7213 */ /* 0x000fe20000000000 */
[----:B------:R-:W-:Y:S01]  /*4800*/  @!P4 IMAD.MOV R63, RZ, RZ, -R63 ;  /* 0x000000ffff3fc224 */ /* 0x000fe200078e0a3f */
[----:B------:R-:W-:Y:S01]  /*4810*/  ISETP.GE.AND P4, PT, R12, RZ, PT ;  /* 0x000000ff0c00720c */ /* 0x000fe20003f86270 */
[----:B------:R-:W-:Y:S02]  /*4820*/  IMAD.MOV R12, RZ, RZ, -R8 ;  /* 0x000000ffff0c7224 */ /* 0x000fe400078e0a08 */
[----:B------:R-:W-:Y:S01]  /*4830*/  @!P6 IMAD.MOV R60, RZ, RZ, -R60 ;  /* 0x000000ffff3ce224 */ /* 0x000fe200078e0a3c */
[----:B------:R-:W-:Y:S01]  /*4840*/  ISETP.GT.U32.AND P6, PT, R0, R58, PT ;  /* 0x0000003a0000720c */ /* 0x000fe20003fc4070 */
[----:B------:R-:W-:-:S04]  /*4850*/  IMAD.HI.U32 R8, R6, R13, RZ ;  /* 0x0000000d06087227 */ /* 0x000fc800078e00ff */
[C---:B------:R-:W-:Y:S02]  /*4860*/  IMAD R57, R0.reuse, R12, R57 ;  /* 0x0000000c00397224 */ /* 0x040fe400078e0239 */
[----:B------:R-:W-:Y:S02]  /*4870*/  IMAD.MOV R8, RZ, RZ, -R8 ;  /* 0x000000ffff087224 */ /* 0x000fe400078e0a08 */
[--C-:B------:R-:W-:Y:S01]  /*4880*/  @!P2 IMAD.IADD R59, R59, 0x1, -R0.reuse ;  /* 0x000000013b3ba824 */ /* 0x100fe200078e0a00 */
[C---:B------:R-:W-:Y:S01]  /*4890*/  ISETP.GT.U32.AND P2, PT, R0.reuse, R57, PT ;  /* 0x000000390000720c */ /* 0x040fe20003f44070 */
[----:B------:R-:W-:Y:S01]  /*48a0*/  IMAD R56, R0, R8, R13 ;  /* 0x0000000800387224 */ /* 0x000fe200078e020d */
[----:B------:R-:W-:Y:S01]  /*48b0*/  IABS R13, R17 ;  /* 0x00000011000d7213 */ /* 0x000fe20000000000 */
[----:B------:R-:W-:Y:S02]  /*48c0*/  VIADD R9, R7, 0x13c ;  /* 0x0000013c07097836 */ /* 0x000fe40000000000 */
[----:B------:R-:W-:Y:S01]  /*48d0*/  @!P6 IMAD.IADD R58, R58, 0x1, -R0 ;  /* 0x000000013a3ae824 */ /* 0x000fe200078e0a00 */
[----:B------:R-:W-:Y:S01]  /*48e0*/  ISETP.GT.U32.AND P6, PT, R0, R56, PT ;  /* 0x000000380000720c */ /* 0x000fe20003fc4070 */
[----:B------:R-:W-:Y:S01]  /*48f0*/  @!P3 IMAD.MOV R61, RZ, RZ, -R61 ;  /* 0x000000ffff3db224 */ /* 0x000fe200078e0a3d */
[----:B------:R-:W-:Y:S01]  /*4900*/  IABS R55, R9 ;  /* 0x0000000900377213 */ /* 0x000fe20000000000 */
[----:B------:R-:W-:Y:S01]  /*4910*/  IMAD.HI.U32 R10, R6, R15, RZ ;  /* 0x0000000f060a7227 */ /* 0x000fe200078e00ff */
[----:B------:R-:W-:-:S03]  /*4920*/  ISETP.GE.AND P3, PT, R9, RZ, PT ;  /* 0x000000ff0900720c */ /* 0x000fc60003f66270 */
[----:B------:R-:W-:Y:S01]  /*4930*/  @!P2 IMAD.IADD R57, R57, 0x1, -R0 ;  /* 0x000000013939a824 */ /* 0x000fe200078e0a00 */
[----:B------:R-:W-:Y:S01]  /*4940*/  ISETP.GT.U32.AND P2, PT, R0, R58, PT ;  /* 0x0000003a0000720c */ /* 0x000fe20003f44070 */
[----:B------:R-:W-:-:S04]  /*4950*/  IMAD.HI.U32 R9, R6, R55, RZ ;  /* 0x0000003706097227 */ /* 0x000fc800078e00ff */
[----:B------:R-:W-:Y:S02]  /*4960*/  IMAD.MOV R9, RZ, RZ, -R9 ;  /* 0x000000ffff097224 */ /* 0x000fe400078e0a09 */
[----:B------:R-:W-:Y:S01]  /*4970*/  @!P6 IMAD.IADD R56, R56, 0x1, -R0 ;  /* 0x000000013838e824 */ /* 0x000fe200078e0a00 */
[C---:B------:R-:W-:Y:S01]  /*4980*/  ISETP.GT.U32.AND P6, PT, R0.reuse, R57, PT ;  /* 0x000000390000720c */ /* 0x040fe20003fc4070 */
[----:B------:R-:W-:Y:S02]  /*4990*/  IMAD.MOV R10, RZ, RZ, -R10 ;  /* 0x000000ffff0a7224 */ /* 0x000fe400078e0a0a */
[----:B------:R-:W-:Y:S02]  /*49a0*/  IMAD R55, R0, R9, R55 ;  /* 0x0000000900377224 */ /* 0x000fe400078e0237 */
[----:B------:R-:W-:-:S04]  /*49b0*/  IMAD.HI.U32 R8, R6, R53, RZ ;  /* 0x0000003506087227 */ /* 0x000fc800078e00ff */
[----:B------:R-:W-:Y:S01]  /*49c0*/  @!P4 IMAD.MOV R59, RZ, RZ, -R59 ;  /* 0x000000ffff3bc224 */ /* 0x000fe200078e0a3b */
[C---:B------:R-:W-:Y:S01]  /*49d0*/  ISETP.GT.U32.AND P4, PT, R0.reuse, R56, PT ;  /* 0x000000380000720c */ /* 0x040fe20003f84070 */
[----:B------:R-:W-:Y:S01]  /*49e0*/  IMAD R54, R0, R10, R15 ;  /* 0x0000000a00367224 */ /* 0x000fe200078e020f */
[----:B------:R-:W-:Y:S01]  /*49f0*/  IABS R15, R19 ;  /* 0x00000013000f7213 */ /* 0x000fe20000000000 */
[----:B------:R-:W-:-:S04]  /*4a00*/  IMAD.HI.U32 R9, R6, R13, RZ ;  /* 0x0000000d06097227 */ /* 0x000fc800078e00ff */
[----:B------:R-:W-:Y:S02]  /*4a10*/  IMAD.MOV R12, RZ, RZ, -R8 ;  /* 0x000000ffff0c7224 */ /* 0x000fe400078e0a08 */
[----:B------:R-:W-:Y:S01]  /*4a20*/  @!P2 IMAD.IADD R58, R58, 0x1, -R0 ;  /* 0x000000013a3aa824 */ /* 0x000fe200078e0a00 */
[C---:B------:R-:W-:Y:S01]  /*4a30*/  ISETP.GT.U32.AND P2, PT, R0.reuse, R55, PT ;  /* 0x000000370000720c */ /* 0x040fe20003f44070 */
[----:B------:R-:W-:Y:S02]  /*4a40*/  IMAD.MOV R9, RZ, RZ, -R9 ;  /* 0x000000ffff097224 */ /* 0x000fe400078e0a09 */
[C---:B------:R-:W-:Y:S01]  /*4a50*/  IMAD R53, R0.reuse, R12, R53 ;  /* 0x0000000c00357224 */ /* 0x040fe200078e0235 */
[----:B------:R-:W-:Y:S01]  /*4a60*/  LOP3.LUT R12, R5, 0x124, RZ, 0xfc, !PT ;  /* 0x00000124050c7812 */ /* 0x000fe200078efcff */
[----:B------:R-:W-:Y:S01]  /*4a70*/  @!P1 IMAD.MOV R58, RZ, RZ, -R58 ;  /* 0x000000ffff3a9224 */ /* 0x000fe200078e0a3a */
[C---:B------:R-:W-:Y:S01]  /*4a80*/  ISETP.GT.U32.AND P1, PT, R0.reuse, R54, PT ;  /* 0x000000360000720c */ /* 0x040fe20003f24070 */
[C---:B------:R-:W-:Y:S01]  /*4a90*/  IMAD R52, R0.reuse, R9, R13 ;  /* 0x0000000900347224 */ /* 0x040fe200078e020d */
[----:B------:R-:W-:Y:S01]  /*4aa0*/  IABS R49, R12 ;  /* 0x0000000c00317213 */ /* 0x000fe20000000000 */
[--C-:B------:R-:W-:Y:S01]  /*4ab0*/  @!P6 IMAD.IADD R57, R57, 0x1, -R0.reuse ;  /* 0x000000013939e824 */ /* 0x100fe200078e0a00 */
[----:B------:R-:W-:Y:S01]  /*4ac0*/  ISETP.GT.U32.AND P6, PT, R0, R53, PT ;  /* 0x000000350000720c */ /* 0x000fe20003fc4070 */
[--C-:B------:R-:W-:Y:S01]  /*4ad0*/  @!P4 IMAD.IADD R56, R56, 0x1, -R0.reuse ;  /* 0x000000013838c824 */ /* 0x100fe200078e0a00 */
[----:B------:R-:W-:Y:S01]  /*4ae0*/  ISETP.GT.U32.AND P4, PT, R0, R52, PT ;  /* 0x000000340000720c */ /* 0x000fe20003f84070 */
[----:B------:R-:W-:Y:S01]  /*4af0*/  @!P2 IMAD.IADD R55, R55, 0x1, -R0 ;  /* 0x000000013737a824 */ /* 0x000fe200078e0a00 */
[----:B------:R-:W-:Y:S01]  /*4b00*/  ISETP.GE.AND P2, PT, R14, RZ, PT ;  /* 0x000000ff0e00720c */ /* 0x000fe20003f46270 */
[----:B------:R-:W-:Y:S01]  /*4b10*/  IMAD.HI.U32 R8, R6, R15, RZ ;  /* 0x0000000f06087227 */ /* 0x000fe200078e00ff */
[----:B------:R-:W-:-:S03]  /*4b20*/  LOP3.LUT R14, R5, 0x120, RZ, 0xfc, !PT ;  /* 0x00000120050e7812 */ /* 0x000fc600078efcff */
[----:B------:R-:W-:Y:S01]  /*4b30*/  @!P1 IMAD.IADD R54, R54, 0x1, -R0 ;  /* 0x0000000136369824 */ /* 0x000fe200078e0a00 */
[C---:B------:R-:W-:Y:S01]  /*4b40*/  ISETP.GT.U32.AND P1, PT, R0.reuse, R55, PT ;  /* 0x000000370000720c */ /* 0x040fe20003f24070 */
[----:B------:R-:W-:Y:S01]  /*4b50*/  IMAD.MOV R8, RZ, RZ, -R8 ;  /* 0x000000ffff087224 */ /* 0x000fe200078e0a08 */
[----:B------:R-:W-:Y:S01]  /*4b60*/  IABS R13, R14 ;  /* 0x0000000e000d7213 */ /* 0x000fe20000000000 */
[----:B------:R-:W-:Y:S01]  /*4b70*/  @!P6 IMAD.IADD R53, R53, 0x1, -R0 ;  /* 0x000000013535e824 */ /* 0x000fe200078e0a00 */
[C---:B------:R-:W-:Y:S01]  /*4b80*/  ISETP.GT.U32.AND P6, PT, R0.reuse, R54, PT ;  /* 0x000000360000720c */ /* 0x040fe20003fc4070 */
[----:B------:R-:W-:Y:S02]  /*4b90*/  IMAD R50, R0, R8, R15 ;  /* 0x0000000800327224 */ /* 0x000fe400078e020f */
[----:B------:R-:W-:-:S04]  /*4ba0*/  IMAD.HI.U32 R8, R6, R49, RZ ;  /* 0x0000003106087227 */ /* 0x000fc800078e00ff */
[----:B------:R-:W-:Y:S01]  /*4bb0*/  @!P4 IMAD.IADD R52, R52, 0x1, -R0 ;  /* 0x000000013434c824 */ /* 0x000fe200078e0a00 */
        /* <DEDUP_REMOVED lines=8> */
[----:B------:R-:W-:Y:S01]  /*4c40*/  @!P0 IMAD.MOV R57, RZ, RZ, -R57 ;  /* 0x000000ffff398224 */ /* 0x000fe200078e0a39 */
[C---:B------:R-:W-:Y:S01]  /*4c50*/  ISETP.GT.U32.AND P0, PT, R0.reuse, R52, PT ;  /* 0x000000340000720c */ /* 0x040fe20003f04070 */
[----:B------:R-:W-:Y:S01]  /*4c60*/  @!P3 IMAD.MOV R55, RZ, RZ, -R55 ;  /* 0x000000ffff37b224 */ /* 0x000fe200078e0a37 */
[C---:B------:R-:W-:Y:S01]  /*4c70*/  ISETP.GT.U32.AND P3, PT, R0.reuse, R49, PT ;  /* 0x000000310000720c */ /* 0x040fe20003f64070 */
[----:B------:R-:W-:-:S02]  /*4c80*/  IMAD R51, R0, R10, R51 ;  /* 0x0000000a00337224 */ /* 0x000fc400078e0233 */
[----:B------:R-:W-:Y:S01]  /*4c90*/  @!P4 IMAD.IADD R53, R53, 0x1, -R0 ;  /* 0x000000013535c824 */ /* 0x000fe200078e0a00 */
[----:B------:R-:W-:Y:S01]  /*4ca0*/  ISETP.GE.AND P4, PT, R17, RZ, PT ;  /* 0x000000ff1100720c */ /* 0x000fe20003f86270 */
[----:B------:R-:W-:Y:S01]  /*4cb0*/  @!P5 IMAD.MOV R56, RZ, RZ, -R56 ;  /* 0x000000ffff38d224 */ /* 0x000fe200078e0a38 */
[----:B------:R-:W-:Y:S01]  /*4cc0*/  ISETP.GT.U32.AND P5, PT, R0, R51, PT ;  /* 0x000000330000720c */ /* 0x000fe20003fa4070 */
[----:B------:R-:W-:-:S04]  /*4cd0*/  IMAD.HI.U32 R9, R6, R13, RZ ;  /* 0x0000000d06097227 */ /* 0x000fc800078e00ff */
[--C-:B------:R-:W-:Y:S01]  /*4ce0*/  @!P6 IMAD.IADD R54, R54, 0x1, -R0.reuse ;  /* 0x000000013636e824 */ /* 0x100fe200078e0a00 */
[----:B------:R-:W-:Y:S01]  /*4cf0*/  ISETP.GT.U32.AND P6, PT, R0, R50, PT ;  /* 0x000000320000720c */ /* 0x000fe20003fc4070 */
[----:B------:R-:W-:Y:S02]  /*4d00*/  IMAD.MOV R9, RZ, RZ, -R9 ;  /* 0x000000ffff097224 */ /* 0x000fe400078e0a09 */
[----:B------:R-:W-:Y:S02]  /*4d10*/  VIADD R8, R7, 0x11c ;  /* 0x0000011c07087836 */ /* 0x000fe40000000000 */
[--C-:B------:R-:W-:Y:S01]  /*4d20*/  @!P0 IMAD.IADD R52, R52, 0x1, -R0.reuse ;  /* 0x0000000134348824 */ /* 0x100fe200078e0a00 */
[----:B------:R-:W-:Y:S01]  /*4d30*/  ISETP.GE.AND P0, PT, R18, RZ, PT ;  /* 0x000000ff1200720c */ /* 0x000fe20003f06270 */
[----:B------:R-:W-:Y:S01]  /*4d40*/  IMAD R48, R0, R9, R13 ;  /* 0x0000000900307224 */ /* 0x000fe200078e020d */
[----:B------:R-:W-:Y:S01]  /*4d50*/  IABS R47, R8 ;  /* 0x00000008002f7213 */ /* 0x000fe20000000000 */
[----:B------:R-:W-:Y:S01]  /*4d60*/  @!P3 IMAD.IADD R49, R49, 0x1, -R0 ;  /* 0x000000013131b824 */ /* 0x000fe200078e0a00 */
[----:B------:R-:W-:Y:S01]  /*4d70*/  LOP3.LUT R9, R5, 0x118, RZ, 0xfc, !PT ;  /* 0x0000011805097812 */ /* 0x000fe200078efcff */
[----:B------:R-:W-:Y:S01]  /*4d80*/  @!P1 IMAD.MOV R53, RZ, RZ, -R53 ;  /* 0x000000ffff359224 */ /* 0x000fe200078e0a35 */
[----:B------:R-:W-:Y:S01]  /*4d90*/  ISETP.GE.AND P1, PT, R8, RZ, PT ;  /* 0x000000ff0800720c */ /* 0x000fe20003f26270 */
[----:B------:R-:W-:Y:S01]  /*4da0*/  @!P4 IMAD.MOV R52, RZ, RZ, -R52 ;  /* 0x000000ffff34c224 */ /* 0x000fe200078e0a34 */
[C---:B------:R-:W-:Y:S01]  /*4db0*/  ISETP.GT.U32.AND P4, PT, R0.reuse, R48, PT ;  /* 0x000000300000720c */ /* 0x040fe20003f84070 */
[----:B------:R-:W-:Y:S01]  /*4dc0*/  @!P5 IMAD.IADD R51, R51, 0x1, -R0 ;  /* 0x000000013333d824 */ /* 0x000fe200078e0a00 */
[----:B------:R-:W-:Y:S01]  /*4dd0*/  ISETP.GT.U32.AND P3, PT, R0, R49, PT ;  /* 0x000000310000720c */ /* 0x000fe20003f64070 */
[----:B------:R-:W-:Y:S01]  /*4de0*/  IMAD.HI.U32 R8, R6, R47, RZ ;  /* 0x0000002f06087227 */ /* 0x000fe200078e00ff */
[----:B------:R-:W-:-:S02]  /*4df0*/  IABS R13, R9 ;  /* 0x00000009000d7213 */ /* 0x000fc40000000000 */
[----:B------:R-:W-:Y:S01]  /*4e00*/  ISETP.GE.AND P5, PT, R19, RZ, PT ;  /* 0x000000ff1300720c */ /* 0x000fe20003fa6270 */
[----:B------:R-:W-:Y:S01]  /*4e10*/  @!P6 IMAD.IADD R50, R50, 0x1, -R0 ;  /* 0x000000013232e824 */ /* 0x000fe200078e0a00 */
[----:B------:R-:W-:Y:S01]  /*4e20*/  ISETP.GT.U32.AND P6, PT, R0, R51, PT ;  /* 0x000000330000720c */ /* 0x000fe20003fc4070 */
[----:B------:R-:W-:Y:S02]  /*4e30*/  IMAD.MOV R10, RZ, RZ, -R8 ;  /* 0x000000ffff0a7224 */ /* 0x000fe400078e0a08 */
[----:B------:R-:W-:-:S04]  /*4e40*/  IMAD.HI.U32 R8, R6, R13, RZ ;  /* 0x0000000d06087227 */ /* 0x000fc800078e00ff */
[----:B------:R-:W-:Y:S02]  /*4e50*/  IMAD R47, R0, R10, R47 ;  /* 0x0000000a002f7224 */ /* 0x000fe400078e022f */
[--C-:B------:R-:W-:Y:S02]  /*4e60*/  @!P4 IMAD.IADD R48, R48, 0x1, -R0.reuse ;  /* 0x000000013030c824 */ /* 0x100fe400078e0a00 */
[--C-:B------:R-:W-:Y:S01]  /*4e70*/  @!P3 IMAD.IADD R49, R49, 0x1, -R0.reuse ;  /* 0x000000013131b824 */ /* 0x100fe200078e0a00 */
[C---:B------:R-:W-:Y:S01]  /*4e80*/  ISETP.GT.U32.AND P3, PT, R0.reuse, R47, PT ;  /* 0x0000002f0000720c */ /* 0x040fe20003f64070 */
[----:B------:R-:W-:Y:S01]  /*4e90*/  @!P6 IMAD.IADD R51, R51, 0x1, -R0 ;  /* 0x000000013333e824 */ /* 0x000fe200078e0a00 */
[----:B------:R-:W-:Y:S01]  /*4ea0*/  ISETP.GT.U32.AND P4, PT, R0, R48, PT ;  /* 0x000000300000720c */ /* 0x000fe20003f84070 */
[----:B------:R-:W-:Y:S01]  /*4eb0*/  IMAD.MOV R8, RZ, RZ, -R8 ;  /* 0x000000ffff087224 */ /* 0x000fe200078e0a08 */
[----:B------:R-:W-:Y:S01]  /*4ec0*/  ISETP.GE.AND P6, PT, R12, RZ, PT ;  /* 0x000000ff0c00720c */ /* 0x000fe20003fc6270 */
[----:B------:R-:W-:Y:S01]  /*4ed0*/  @!P0 IMAD.MOV R51, RZ, RZ, -R51 ;  /* 0x000000ffff338224 */ /* 0x000fe200078e0a33 */
[----:B------:R-:W-:Y:S01]  /*4ee0*/  ISETP.GE.AND P0, PT, R9, RZ, PT ;  /* 0x000000ff0900720c */ /* 0x000fe20003f06270 */
[----:B------:R-:W-:Y:S01]  /*4ef0*/  IMAD R46, R0, R8, R13 ;  /* 0x00000008002e7224 */ /* 0x000fe200078e020d */
[C---:B------:R-:W-:Y:S01]  /*4f00*/  LOP3.LUT R9, R5.reuse, 0x114, RZ, 0xfc, !PT ;  /* 0x0000011405097812 */ /* 0x040fe200078efcff */
[----:B------:R-:W-:Y:S01]  /*4f10*/  @!P2 IMAD.MOV R54, RZ, RZ, -R54 ;  /* 0x000000ffff36a224 */ /* 0x000fe200078e0a36 */
[----:B------:R-:W-:-:S02]  /*4f20*/  LOP3.LUT R8, R5, 0x110, RZ, 0xfc, !PT ;  /* 0x0000011005087812 */ /* 0x000fc400078efcff */
[----:B------:R-:W-:Y:S01]  /*4f30*/  IABS R45, R9 ;  /* 0x00000009002d7213 */ /* 0x000fe20000000000 */
[--C-:B------:R-:W-:Y:S01]  /*4f40*/  @!P3 IMAD.IADD R47, R47, 0x1, -R0.reuse ;  /* 0x000000012f2fb824 */ /* 0x100fe200078e0a00 */
[----:B------:R-:W-:Y:S01]  /*4f50*/  ISETP.GT.U32.AND P2, PT, R0, R50, PT ;  /* 0x000000320000720c */ /* 0x000fe20003f44070 */
[----:B------:R-:W-:Y:S01]  /*4f60*/  @!P4 IMAD.IADD R48, R48, 0x1, -R0 ;  /* 0x000000013030c824 */ /* 0x000fe200078e0a00 */
[----:B------:R-:W-:Y:S01]  /*4f70*/  ISETP.GE.AND P4, PT, R8, RZ, PT ;  /* 0x000000ff0800720c */ /* 0x000fe20003f86270 */
[----:B------:R-:W-:Y:S01]  /*4f80*/  @!P6 IMAD.MOV R49, RZ, RZ, -R49 ;  /* 0x000000ffff31e224 */ /* 0x000fe200078e0a31 */
[----:B------:R-:W-:Y:S01]  /*4f90*/  IABS R13, R8 ;  /* 0x00000008000d7213 */ /* 0x000fe20000000000 */
[----:B------:R-:W-:Y:S01]  /*4fa0*/  IMAD.HI.U32 R8, R6, R45, RZ ;  /* 0x0000002d06087227 */ /* 0x000fe200078e00ff */
[C---:B------:R-:W-:Y:S02]  /*4fb0*/  ISETP.GT.U32.AND P3, PT, R0.reuse, R47, PT ;  /* 0x0000002f0000720c */ /* 0x040fe40003f64070 */
[----:B------:R-:W-:Y:S01]  /*4fc0*/  ISETP.GT.U32.AND P6, PT, R0, R46, PT ;  /* 0x0000002e0000720c */ /* 0x000fe20003fc4070 */
[----:B------:R-:W-:Y:S01]  /*4fd0*/  IMAD.MOV R10, RZ, RZ, -R8 ;  /* 0x000000ffff0a7224 */ /* 0x000fe200078e0a08 */
[----:B------:R-:W-:Y:S01]  /*4fe0*/  LOP3.LUT R12, R5, 0x108, RZ, 0xfc, !PT ;  /* 0x00000108050c7812 */ /* 0x000fe200078efcff */
[----:B------:R-:W-:-:S03]  /*4ff0*/  IMAD.HI.U32 R8, R6, R13, RZ ;  /* 0x0000000d06087227 */ /* 0x000fc600078e00ff */
[----:B------:R-:W-:Y:S01]  /*5000*/  IABS R15, R12 ;  /* 0x0000000c000f7213 */ /* 0x000fe20000000000 */
[----:B------:R-:W-:Y:S02]  /*5010*/  IMAD R45, R0, R10, R45 ;  /* 0x0000000a002d7224 */ /* 0x000fe400078e022d */
[--C-:B------:R-:W-:Y:S01]  /*5020*/  @!P2 IMAD.IADD R50, R50, 0x1, -R0.reuse ;  /* 0x000000013232a824 */ /* 0x100fe200078e0a00 */
[----:B------:R-:W-:Y:S01]  /*5030*/  ISETP.GE.AND P2, PT, R14, RZ, PT ;  /* 0x000000ff0e00720c */ /* 0x000fe20003f46270 */
[----:B------:R-:W-:Y:S01]  /*5040*/  @!P3 IMAD.IADD R47, R47, 0x1, -R0 ;  /* 0x000000012f2fb824 */ /* 0x000fe200078e0a00 */
[----:B------:R-:W-:Y:S01]  /*5050*/  ISETP.GT.U32.AND P3, PT, R0, R45, PT ;  /* 0x0000002d0000720c */ /* 0x000fe20003f64070 */
[----:B------:R-:W-:Y:S01]  /*5060*/  @!P5 IMAD.MOV R50, RZ, RZ, -R50 ;  /* 0x000000ffff32d224 */ /* 0x000fe200078e0a32 */
[----:B------:R-:W-:Y:S01]  /*5070*/  ISETP.GE.AND P5, PT, R9, RZ, PT ;  /* 0x000000ff0900720c */ /* 0x000fe20003fa6270 */
[----:B------:R-:W-:Y:S01]  /*5080*/  @!P6 IMAD.IADD R46, R46, 0x1, -R0 ;  /* 0x000000012e2ee824 */ /* 0x000fe200078e0a00 */
[C---:B------:R-:W-:Y:S01]  /*5090*/  LOP3.LUT R9, R5.reuse, 0x10c, RZ, 0xfc, !PT ;  /* 0x0000010c05097812 */ /* 0x040fe200078efcff */
[----:B------:R-:W-:Y:S01]  /*50a0*/  IMAD.MOV R44, RZ, RZ, -R8 ;  /* 0x000000ffff2c7224 */ /* 0x000fe200078e0a08 */
[----:B------:R-:W-:Y:S01]  /*50b0*/  LOP3.LUT R14, R5, 0x104, RZ, 0xfc, !PT ;  /* 0x00000104050e7812 */ /* 0x000fe200078efcff */
[----:B------:R-:W-:Y:S01]  /*50c0*/  @!P1 IMAD.MOV R47, RZ, RZ, -R47 ;  /* 0x000000ffff2f9224 */ /* 0x000fe200078e0a2f */
[----:B------:R-:W-:Y:S01]  /*50d0*/  IABS R43, R9 ;  /* 0x00000009002b7213 */ /* 0x000fe20000000000 */
[C---:B------:R-:W-:Y:S01]  /*50e0*/  IMAD R44, R0.reuse, R44, R13 ;  /* 0x0000002c002c7224 */ /* 0x040fe200078e020d */
[----:B------:R-:W-:Y:S01]  /*50f0*/  ISETP.GT.U32.AND P6, PT, R0, R46, PT ;  /* 0x0000002e0000720c */ /* 0x000fe20003fc4070 */
[----:B------:R-:W-:Y:S01]  /*5100*/  @!P2 IMAD.MOV R48, RZ, RZ, -R48 ;  /* 0x000000ffff30a224 */ /* 0x000fe200078e0a30 */
[----:B------:R-:W-:Y:S01]  /*5110*/  IABS R41, R14 ;  /* 0x0000000e00297213 */ /* 0x000fe20000000000 */
[----:B------:R-:W-:Y:S01]  /*5120*/  IMAD.HI.U32 R8, R6, R43, RZ ;  /* 0x0000002b06087227 */ /* 0x000fe200078e00ff */
[----:B------:R-:W-:-:S02]  /*5130*/  ISETP.GE.AND P2, PT, R9, RZ, PT ;  /* 0x000000ff0900720c */ /* 0x000fc40003f46270 */
[----:B------:R-:W-:Y:S01]  /*5140*/  ISETP.GT.U32.AND P1, PT, R0, R44, PT ;  /* 0x0000002c0000720c */ /* 0x000fe20003f24070 */
[----:B------:R-:W-:Y:S02]  /*5150*/  @!P3 IMAD.IADD R45, R45, 0x1, -R0 ;  /* 0x000000012d2db824 */ /* 0x000fe400078e0a00 */
[----:B------:R-:W-:Y:S02]  /*5160*/  IMAD.MOV R8, RZ, RZ, -R8 ;  /* 0x000000ffff087224 */ /* 0x000fe400078e0a08 */
[----:B------:R-:W-:Y:S01]  /*5170*/  IMAD.HI.U32 R9, R6, R15, RZ ;  /* 0x0000000f06097227 */ /* 0x000fe200078e00ff */
[----:B------:R-:W-:-:S03]  /*5180*/  ISETP.GT.U32.AND P3, PT, R0, R45, PT ;  /* 0x0000002d0000720c */ /* 0x000fc60003f64070 */
[----:B------:R-:W-:Y:S02]  /*5190*/  IMAD R43, R0, R8, R43 ;  /* 0x00000008002b7224 */ /* 0x000fe400078e022b */
[----:B------:R-:W-:-:S04]  /*51a0*/  IMAD.HI.U32 R10, R6, R41, RZ ;  /* 0x00000029060a7227 */ /* 0x000fc800078e00ff */
[----:B------:R-:W-:Y:S01]  /*51b0*/  @!P6 IMAD.IADD R46, R46, 0x1, -R0 ;  /* 0x000000012e2ee824 */ /* 0x000fe200078e0a00 */
[C---:B------:R-:W-:Y:S01]  /*51c0*/  ISETP.GT.U32.AND P6, PT, R0.reuse, R43, PT ;  /* 0x0000002b0000720c */ /* 0x040fe20003fc4070 */
[----:B------:R-:W-:Y:S02]  /*51d0*/  IMAD.MOV R9, RZ, RZ, -R9 ;  /* 0x000000ffff097224 */ /* 0x000fe400078e0a09 */
[----:B------:R-:W-:Y:S02]  /*51e0*/  IMAD.MOV R10, RZ, RZ, -R10 ;  /* 0x000000ffff0a7224 */ /* 0x000fe400078e0a0a */
[C---:B------:R-:W-:Y:S01]  /*51f0*/  IMAD R42, R0.reuse, R9, R15 ;  /* 0x00000009002a7224 */ /* 0x040fe200078e020f */
[C---:B------:R-:W-:Y:S01]  /*5200*/  LOP3.LUT R15, R5.reuse, 0xf8, RZ, 0xfc, !PT ;  /* 0x000000f8050f7812 */ /* 0x040fe200078efcff */
[C---:B------:R-:W-:Y:S01]  /*5210*/  IMAD R41, R0.reuse, R10, R41 ;  /* 0x0000000a00297224 */ /* 0x040fe200078e0229 */
[----:B------:R-:W-:Y:S01]  /*5220*/  LOP3.LUT R10, R5, 0x100, RZ, 0xfc, !PT ;  /* 0x00000100050a7812 */ /* 0x000fe200078efcff */
[--C-:B------:R-:W-:Y:S01]  /*5230*/  @!P3 IMAD.IADD R45, R45, 0x1, -R0.reuse ;  /* 0x000000012d2db824 */ /* 0x100fe200078e0a00 */
[C---:B------:R-:W-:Y:S01]  /*5240*/  ISETP.GT.U32.AND P3, PT, R0.reuse, R42, PT ;  /* 0x0000002a0000720c */ /* 0x040fe20003f64070 */
[----:B------:R-:W-:Y:S01]  /*5250*/  VIADD R8, R7, 0xfc ;  /* 0x000000fc07087836 */ /* 0x000fe20000000000 */
[----:B------:R-:W-:Y:S01]  /*5260*/  IABS R9, R10 ;  /* 0x0000000a00097213 */ /* 0x000fe20000000000 */
[----:B------:R-:W-:Y:S01]  /*5270*/  @!P5 IMAD.MOV R45, RZ, RZ, -R45 ;  /* 0x000000ffff2dd224 */ /* 0x000fe200078e0a2d */
[----:B------:R-:W-:Y:S01]  /*5280*/  ISETP.GT.U32.AND P5, PT, R0, R41, PT ;  /* 0x000000290000720c */ /* 0x000fe20003fa4070 */
[--C-:B------:R-:W-:Y:S01]  /*5290*/  @!P1 IMAD.IADD R44, R44, 0x1, -R0.reuse ;  /* 0x000000012c2c9824 */ /* 0x100fe200078e0a00 */
[----:B------:R-:W-:Y:S01]  /*52a0*/  ISETP.GE.AND P1, PT, R8, RZ, PT ;  /* 0x000000ff0800720c */ /* 0x000fe20003f26270 */
[----:B------:R-:W-:Y:S01]  /*52b0*/  @!P6 IMAD.IADD R43, R43, 0x1, -R0 ;  /* 0x000000012b2be824 */ /* 0x000fe200078e0a00 */
[----:B------:R-:W-:Y:S01]  /*52c0*/  IABS R39, R8 ;  /* 0x0000000800277213 */ /* 0x000fe20000000000 */
[----:B------:R-:W-:Y:S01]  /*52d0*/  @!P0 IMAD.MOV R46, RZ, RZ, -R46 ;  /* 0x000000ffff2e8224 */ /* 0x000fe200078e0a2e */
[----:B------:R-:W-:Y:S01]  /*52e0*/  ISETP.GT.U32.AND P0, PT, R0, R44, PT ;  /* 0x0000002c0000720c */ /* 0x000fe20003f04070 */
[----:B------:R-:W-:Y:S01]  /*52f0*/  IMAD.HI.U32 R8, R6, R9, RZ ;  /* 0x0000000906087227 */ /* 0x000fe200078e00ff */
[----:B------:R-:W-:-:S02]  /*5300*/  ISETP.GT.U32.AND P6, PT, R0, R43, PT ;  /* 0x0000002b0000720c */ /* 0x000fc40003fc4070 */
[----:B------:R-:W-:Y:S01]  /*5310*/  IABS R13, R15 ;  /* 0x0000000f000d7213 */ /* 0x000fe20000000000 */
[----:B------:R-:W-:Y:S02]  /*5320*/  IMAD.MOV R8, RZ, RZ, -R8 ;  /* 0x000000ffff087224 */ /* 0x000fe400078e0a08 */
[--C-:B------:R-:W-:Y:S02]  /*5330*/  @!P3 IMAD.IADD R42, R42, 0x1, -R0.reuse ;  /* 0x000000012a2ab824 */ /* 0x100fe400078e0a00 */
[----:B------:R-:W-:Y:S02]  /*5340*/  @!P5 IMAD.IADD R41, R41, 0x1, -R0 ;  /* 0x000000012929d824 */ /* 0x000fe400078e0a00 */
[C---:B------:R-:W-:Y:S01]  /*5350*/  IMAD R40, R0.reuse, R8, R9 ;  /* 0x0000000800287224 */ /* 0x040fe200078e0209 */
[----:B------:R-:W-:Y:S01]  /*5360*/  ISETP.GT.U32.AND P3, PT, R0, R42, PT ;  /* 0x0000002a0000720c */ /* 0x000fe20003f64070 */
[----:B------:R-:W-:Y:S01]  /*5370*/  IMAD.HI.U32 R8, R6, R39, RZ ;  /* 0x0000002706087227 */ /* 0x000fe200078e00ff */
[----:B------:R-:W-:-:S03]  /*5380*/  ISETP.GT.U32.AND P5, PT, R0, R41, PT ;  /* 0x000000290000720c */ /* 0x000fc60003fa4070 */
[--C-:B------:R-:W-:Y:S01]  /*5390*/  @!P0 IMAD.IADD R44, R44, 0x1, -R0.reuse ;  /* 0x000000012c2c8824 */ /* 0x100fe200078e0a00 */
[----:B------:R-:W-:Y:S01]  /*53a0*/  ISETP.GE.AND P0, PT, R12, RZ, PT ;  /* 0x000000ff0c00720c */ /* 0x000fe20003f06270 */
[----:B------:R-:W-:Y:S01]  /*53b0*/  @!P6 IMAD.IADD R43, R43, 0x1, -R0 ;  /* 0x000000012b2be824 */ /* 0x000fe200078e0a00 */
[----:B------:R-:W-:Y:S01]  /*53c0*/  ISETP.GT.U32.AND P6, PT, R0, R40, PT ;  /* 0x000000280000720c */ /* 0x000fe20003fc4070 */
[----:B------:R-:W-:Y:S01]  /*53d0*/  IMAD.HI.U32 R9, R6, R13, RZ ;  /* 0x0000000d06097227 */ /* 0x000fe200078e00ff */
[----:B------:R-:W-:-:S03]  /*53e0*/  LOP3.LUT R12, R5, 0xe8, RZ, 0xfc, !PT ;  /* 0x000000e8050c7812 */ /* 0x000fc600078efcff */
[----:B------:R-:W-:Y:S02]  /*53f0*/  IMAD.MOV R8, RZ, RZ, -R8 ;  /* 0x000000ffff087224 */ /* 0x000fe400078e0a08 */
[----:B------:R-:W-:Y:S02]  /*5400*/  IMAD.MOV R9, RZ, RZ, -R9 ;  /* 0x000000ffff097224 */ /* 0x000fe400078e0a09 */
[----:B------:R-:W-:Y:S01]  /*5410*/  IMAD R39, R0, R8, R39 ;  /* 0x0000000800277224 */ /* 0x000fe200078e0227 */
[----:B------:R-:W-:Y:S01]  /*5420*/  LOP3.LUT R8, R5, 0xf4, RZ, 0xfc, !PT ;  /* 0x000000f405087812 */ /* 0x000fe200078efcff */
[--C-:B------:R-:W-:Y:S01]  /*5430*/  @!P3 IMAD.IADD R42, R42, 0x1, -R0.reuse ;  /* 0x000000012a2ab824 */ /* 0x100fe200078e0a00 */
[----:B------:R-:W-:Y:S01]  /*5440*/  ISETP.GE.AND P3, PT, R15, RZ, PT ;  /* 0x000000ff0f00720c */ /* 0x000fe20003f66270 */
[C---:B------:R-:W-:Y:S01]  /*5450*/  IMAD R38, R0.reuse, R9, R13 ;  /* 0x0000000900267224 */ /* 0x040fe200078e020d */
[----:B------:R-:W-:Y:S01]  /*5460*/  LOP3.LUT R9, R5, 0xf0, RZ, 0xfc, !PT ;  /* 0x000000f005097812 */ /* 0x000fe200078efcff */
[----:B------:R-:W-:Y:S01]  /*5470*/  @!P5 IMAD.IADD R41, R41, 0x1, -R0 ;  /* 0x000000012929d824 */ /* 0x000fe200078e0a00 */
[----:B------:R-:W-:Y:S01]  /*5480*/  ISETP.GT.U32.AND P5, PT, R0, R39, PT ;  /* 0x000000270000720c */ /* 0x000fe20003fa4070 */
[----:B------:R-:W-:Y:S01]  /*5490*/  @!P4 IMAD.MOV R44, RZ, RZ, -R44 ;  /* 0x000000ffff2cc224 */ /* 0x000fe200078e0a2c */
[----:B------:R-:W-:Y:S01]  /*54a0*/  ISETP.GE.AND P4, PT, R14, RZ, PT ;  /* 0x000000ff0e00720c */ /* 0x000fe20003f86270 */
[----:B------:R-:W-:Y:S01]  /*54b0*/  @!P6 IMAD.IADD R40, R40, 0x1, -R0 ;  /* 0x000000012828e824 */ /* 0x000fe200078e0a00 */
[----:B------:R-:W-:Y:S01]  /*54c0*/  IABS R37, R8 ;  /* 0x0000000800257213 */ /* 0x000fe20000000000 */
[----:B------:R-:W-:Y:S01]  /*54d0*/  @!P0 IMAD.MOV R42, RZ, RZ, -R42 ;  /* 0x000000ffff2a8224 */ /* 0x000fe200078e0a2a */
[C---:B------:R-:W-:Y:S01]  /*54e0*/  ISETP.GT.U32.AND P0, PT, R0.reuse, R38, PT ;  /* 0x000000260000720c */ /* 0x040fe20003f04070 */
[----:B------:R-:W-:Y:S01]  /*54f0*/  @!P2 IMAD.MOV R43, RZ, RZ, -R43 ;  /* 0x000000ffff2ba224 */ /* 0x000fe200078e0a2b */
[----:B------:R-:W-:-:S02]  /*5500*/  ISETP.GT.U32.AND P6, PT, R0, R40, PT ;  /* 0x000000280000720c */ /* 0x000fc40003fc4070 */
[----:B------:R-:W-:Y:S02]  /*5510*/  IABS R13, R9 ;  /* 0x00000009000d7213 */ /* 0x000fe40000000000 */
[----:B------:R-:W-:Y:S01]  /*5520*/  ISETP.GE.AND P2, PT, R10, RZ, PT ;  /* 0x000000ff0a00720c */ /* 0x000fe20003f46270 */
[--C-:B------:R-:W-:Y:S01]  /*5530*/  @!P5 IMAD.IADD R39, R39, 0x1, -R0.reuse ;  /* 0x000000012727d824 */ /* 0x100fe200078e0a00 */
[C---:B------:R-:W-:Y:S01]  /*5540*/  LOP3.LUT R10, R5.reuse, 0xec, RZ, 0xfc, !PT ;  /* 0x000000ec050a7812 */ /* 0x040fe200078efcff */
[----:B------:R-:W-:Y:S01]  /*5550*/  @!P4 IMAD.MOV R41, RZ, RZ, -R41 ;  /* 0x000000ffff29c224 */ /* 0x000fe200078e0a29 */
[----:B------:R-:W-:Y:S01]  /*5560*/  ISETP.GE.AND P4, PT, R8, RZ, PT ;  /* 0x000000ff0800720c */ /* 0x000fe20003f86270 */
[----:B------:R-:W-:Y:S01]  /*5570*/  IMAD.HI.U32 R8, R6, R37, RZ ;  /* 0x0000002506087227 */ /* 0x000fe200078e00ff */
[----:B------:R-:W-:Y:S02]  /*5580*/  ISETP.GT.U32.AND P5, PT, R0, R39, PT ;  /* 0x000000270000720c */ /* 0x000fe40003fa4070 */
[----:B------:R-:W-:Y:S01]  /*5590*/  IABS R35, R10 ;  /* 0x0000000a00237213 */ /* 0x000fe20000000000 */
[--C-:B------:R-:W-:Y:S01]  /*55a0*/  @!P0 IMAD.IADD R38, R38, 0x1, -R0.reuse ;  /* 0x0000000126268824 */ /* 0x100fe200078e0a00 */
[----:B------:R-:W-:Y:S01]  /*55b0*/  LOP3.LUT R14, R5, 0xe4, RZ, 0xfc, !PT ;  /* 0x000000e4050e7812 */ /* 0x000fe200078efcff */
[----:B------:R-:W-:Y:S01]  /*55c0*/  @!P6 IMAD.IADD R40, R40, 0x1, -R0 ;  /* 0x000000012828e824 */ /* 0x000fe200078e0a00 */
[----:B------:R-:W-:Y:S01]  /*55d0*/  ISETP.GE.AND P6, PT, R9, RZ, PT ;  /* 0x000000ff0900720c */ /* 0x000fe20003fc6270 */
[----:B------:R-:W-:Y:S01]  /*55e0*/  IMAD.HI.U32 R9, R6, R13, RZ ;  /* 0x0000000d06097227 */ /* 0x000fe200078e00ff */
[----:B------:R-:W-:-:S02]  /*55f0*/  ISETP.GT.U32.AND P0, PT, R0, R38, PT ;  /* 0x000000260000720c */ /* 0x000fc40003f04070 */
[----:B------:R-:W-:Y:S01]  /*5600*/  IABS R33, R14 ;  /* 0x0000000e00217213 */ /* 0x000fe20000000000 */
[----:B------:R-:W-:Y:S01]  /*5610*/  IMAD.MOV R8, RZ, RZ, -R8 ;  /* 0x000000ffff087224 */ /* 0x000fe200078e0a08 */
[----:B------:R-:W-:Y:S01]  /*5620*/  IABS R15, R16 ;  /* 0x00000010000f7213 */ /* 0x000fe20000000000 */
[----:B------:R-:W-:Y:S02]  /*5630*/  IMAD.MOV R9, RZ, RZ, -R9 ;  /* 0x000000ffff097224 */ /* 0x000fe400078e0a09 */
[C---:B------:R-:W-:Y:S02]  /*5640*/  IMAD R37, R0.reuse, R8, R37 ;  /* 0x0000000800257224 */ /* 0x040fe400078e0225 */
[C---:B------:R-:W-:Y:S01]  /*5650*/  IMAD R36, R0.reuse, R9, R13 ;  /* 0x0000000900247224 */ /* 0x040fe200078e020d */
[----:B------:R-:W-:Y:S01]  /*5660*/  IABS R13, R12 ;  /* 0x0000000c000d7213 */ /* 0x000fe20000000000 */
[----:B------:R-:W-:Y:S01]  /*5670*/  @!P5 IMAD.IADD R39, R39, 0x1, -R0 ;  /* 0x000000012727d824 */ /* 0x000fe200078e0a00 */
[----:B------:R-:W-:Y:S01]  /*5680*/  ISETP.GT.U32.AND P5, PT, R0, R37, PT ;  /* 0x000000250000720c */ /* 0x000fe20003fa4070 */
[----:B------:R-:W-:-:S04]  /*5690*/  IMAD.HI.U32 R8, R6, R35, RZ ;  /* 0x0000002306087227 */ /* 0x000fc800078e00ff */
[----:B------:R-:W-:Y:S01]  /*56a0*/  @!P0 IMAD.IADD R38, R38, 0x1, -R0 ;  /* 0x0000000126268824 */ /* 0x000fe200078e0a00 */
[----:B------:R-:W-:Y:S01]  /*56b0*/  ISETP.GT.U32.AND P0, PT, R0, R36, PT ;  /* 0x000000240000720c */ /* 0x000fe20003f04070 */
[----:B------:R-:W-:Y:S02]  /*56c0*/  IMAD.MOV R8, RZ, RZ, -R8 ;  /* 0x000000ffff087224 */ /* 0x000fe400078e0a08 */
[----:B------:R-:W-:Y:S01]  /*56d0*/  @!P2 IMAD.MOV R40, RZ, RZ, -R40 ;  /* 0x000000ffff28a224 */ /* 0x000fe200078e0a28 */
[----:B------:R-:W-:Y:S01]  /*56e0*/  ISETP.GE.AND P2, PT, R10, RZ, PT ;  /* 0x000000ff0a00720c */ /* 0x000fe20003f46270 */
[----:B------:R-:W-:Y:S02]  /*56f0*/  IMAD R35, R0, R8, R35 ;  /* 0x0000000800237224 */ /* 0x000fe400078e0223 */
[----:B------:R-:W-:Y:S02]  /*5700*/  @!P5 IMAD.IADD R37, R37, 0x1, -R0 ;  /* 0x000000012525d824 */ /* 0x000fe400078e0a00 */
[----:B------:R-:W-:Y:S01]  /*5710*/  IMAD.HI.U32 R8, R6, R13, RZ ;  /* 0x0000000d06087227 */ /* 0x000fe200078e00ff */
[----:B------:R-:W-:-:S03]  /*5720*/  ISETP.GT.U32.AND P5, PT, R0, R35, PT ;  /* 0x000000230000720c */ /* 0x000fc60003fa4070 */
[----:B------:R-:W-:Y:S01]  /*5730*/  @!P0 IMAD.IADD R36, R36, 0x1, -R0 ;  /* 0x0000000124248824 */ /* 0x000fe200078e0a00 */
[C---:B------:R-:W-:Y:S01]  /*5740*/  ISETP.GT.U32.AND P0, PT, R0.reuse, R37, PT ;  /* 0x000000250000720c */ /* 0x040fe20003f04070 */
[----:B------:R-:W-:Y:S02]  /*5750*/  IMAD.MOV R8, RZ, RZ, -R8 ;  /* 0x000000ffff087224 */ /* 0x000fe400078e0a08 */
[----:B------:R-:W-:Y:S01]  /*5760*/  @!P1 IMAD.MOV R39, RZ, RZ, -R39 ;  /* 0x000000ffff279224 */ /* 0x000fe200078e0a27 */
[C---:B------:R-:W-:Y:S01]  /*5770*/  ISETP.GT.U32.AND P1, PT, R0.reuse, R36, PT ;  /* 0x000000240000720c */ /* 0x040fe20003f24070 */
[----:B------:R-:W-:Y:S02]  /*5780*/  IMAD R34, R0, R8, R13 ;  /* 0x0000000800227224 */ /* 0x000fe400078e020d */
[----:B------:R-:W-:Y:S02]  /*5790*/  VIADD R8, R7, 0xdc ;  /* 0x000000dc07087836 */ /* 0x000fe40000000000 */
[----:B------:R-:W-:-:S02]  /*57a0*/  @!P5 IMAD.IADD R35, R35, 0x1, -R0 ;  /* 0x000000012323d824 */ /* 0x000fc400078e0a00 */
[----:B------:R-:W-:Y:S01]  /*57b0*/  IMAD.HI.U32 R9, R6, R33, RZ ;  /* 0x0000002106097227 */ /* 0x000fe200078e00ff */
[----:B------:R-:W-:Y:S02]  /*57c0*/  IABS R31, R8 ;  /* 0x00000008001f7213 */ /* 0x000fe40000000000 */
[C---:B------:R-:W-:Y:S01]  /*57d0*/  ISETP.GT.U32.AND P5, PT, R0.reuse, R35, PT ;  /* 0x000000230000720c */ /* 0x040fe20003fa4070 */
[----:B------:R-:W-:Y:S01]  /*57e0*/  @!P0 IMAD.IADD R37, R37, 0x1, -R0 ;  /* 0x0000000125258824 */ /* 0x000fe200078e0a00 */
[----:B------:R-:W-:Y:S01]  /*57f0*/  ISETP.GT.U32.AND P0, PT, R0, R34, PT ;  /* 0x000000220000720c */ /* 0x000fe20003f04070 */
[----:B------:R-:W-:Y:S02]  /*5800*/  IMAD.MOV R9, RZ, RZ, -R9 ;  /* 0x000000ffff097224 */ /* 0x000fe400078e0a09 */
[----:B------:R-:W-:-:S04]  /*5810*/  IMAD.HI.U32 R10, R6, R15, RZ ;  /* 0x0000000f060a7227 */ /* 0x000fc800078e00ff */
[--C-:B------:R-:W-:Y:S01]  /*5820*/  @!P1 IMAD.IADD R36, R36, 0x1, -R0.reuse ;  /* 0x0000000124249824 */ /* 0x100fe200078e0a00 */
[----:B------:R-:W-:Y:S01]  /*5830*/  ISETP.GE.AND P1, PT, R8, RZ, PT ;  /* 0x000000ff0800720c */ /* 0x000fe20003f26270 */
[----:B------:R-:W-:Y:S02]  /*5840*/  IMAD R33, R0, R9, R33 ;  /* 0x0000000900217224 */ /* 0x000fe400078e0221 */
[--C-:B------:R-:W-:Y:S01]  /*5850*/  @!P5 IMAD.IADD R35, R35, 0x1, -R0.reuse ;  /* 0x000000012323d824 */ /* 0x100fe200078e0a00 */
[----:B------:R-:W-:Y:S01]  /*5860*/  ISETP.GE.AND P5, PT, R14, RZ, PT ;  /* 0x000000ff0e00720c */ /* 0x000fe20003fa6270 */
[----:B------:R-:W-:Y:S01]  /*5870*/  @!P0 IMAD.IADD R34, R34, 0x1, -R0 ;  /* 0x0000000122228824 */ /* 0x000fe200078e0a00 */
[----:B------:R-:W-:Y:S01]  /*5880*/  LOP3.LUT R14, R5, 0xd0, RZ, 0xfc, !PT ;  /* 0x000000d0050e7812 */ /* 0x000fe200078efcff */
[----:B------:R-:W-:Y:S01]  /*5890*/  @!P2 IMAD.MOV R35, RZ, RZ, -R35 ;  /* 0x000000ffff23a224 */ /* 0x000fe200078e0a23 */
[----:B------:R-:W-:Y:S01]  /*58a0*/  ISETP.GE.AND P0, PT, R16, RZ, PT ;  /* 0x000000ff1000720c */ /* 0x000fe20003f06270 */
[----:B------:R-:W-:Y:S01]  /*58b0*/  IMAD.MOV R10, RZ, RZ, -R10 ;  /* 0x000000ffff0a7224 */ /* 0x000fe200078e0a0a */
[----:B------:R-:W-:Y:S01]  /*58c0*/  ISETP.GT.U32.AND P2, PT, R0, R34, PT ;  /* 0x000000220000720c */ /* 0x000fe20003f44070 */
[----:B------:R-:W-:Y:S01]  /*58d0*/  IMAD.HI.U32 R8, R6, R31, RZ ;  /* 0x0000001f06087227 */ /* 0x000fe200078e00ff */
[----:B------:R-:W-:-:S02]  /*58e0*/  IABS R13, R14 ;  /* 0x0000000e000d7213 */ /* 0x000fc40000000000 */
[C---:B------:R-:W-:Y:S01]  /*58f0*/  LOP3.LUT R16, R5.reuse, 0x98, RZ, 0xfc, !PT ;  /* 0x0000009805107812 */ /* 0x040fe200078efcff */
[----:B------:R-:W-:Y:S01]  /*5900*/  @!P4 IMAD.MOV R37, RZ, RZ, -R37 ;  /* 0x000000ffff25c224 */ /* 0x000fe200078e0a25 */
[C---:B------:R-:W-:Y:S01]  /*5910*/  ISETP.GT.U32.AND P4, PT, R0.reuse, R33, PT ;  /* 0x000000210000720c */ /* 0x040fe20003f84070 */
[C---:B------:R-:W-:Y:S01]  /*5920*/  IMAD R32, R0.reuse, R10, R15 ;  /* 0x0000000a00207224 */ /* 0x040fe200078e020f */
[C---:B------:R-:W-:Y:S01]  /*5930*/  LOP3.LUT R10, R5.reuse, 0xd8, RZ, 0xfc, !PT ;  /* 0x000000d8050a7812 */ /* 0x040fe200078efcff */
[----:B------:R-:W-:Y:S01]  /*5940*/  IMAD.MOV R8, RZ, RZ, -R8 ;  /* 0x000000ffff087224 */ /* 0x000fe200078e0a08 */
[C---:B------:R-:W-:Y:S01]  /*5950*/  LOP3.LUT R15, R5.reuse, 0xc4, RZ, 0xfc, !PT ;  /* 0x000000c4050f7812 */ /* 0x040fe200078efcff */
[----:B------:R-:W-:Y:S01]  /*5960*/  @!P3 IMAD.MOV R38, RZ, RZ, -R38 ;  /* 0x000000ffff26b224 */ /* 0x000fe200078e0a26 */
[----:B------:R-:W-:Y:S01]  /*5970*/  IABS R9, R10 ;  /* 0x0000000a00097213 */ /* 0x000fe20000000000 */
[----:B------:R-:W-:Y:S01]  /*5980*/  IMAD R31, R0, R8, R31 ;  /* 0x00000008001f7224 */ /* 0x000fe200078e021f */
[----:B------:R-:W-:Y:S01]  /*5990*/  ISETP.GE.AND P3, PT, R12, RZ, PT ;  /* 0x000000ff0c00720c */ /* 0x000fe20003f66270 */
[----:B------:R-:W-:Y:S01]  /*59a0*/  @!P6 IMAD.MOV R36, RZ, RZ, -R36 ;  /* 0x000000ffff24e224 */ /* 0x000fe200078e0a24 */
[----:B------:R-:W-:Y:S01]  /*59b0*/  ISETP.GT.U32.AND P6, PT, R0, R32, PT ;  /* 0x000000200000720c */ /* 0x000fe20003fc4070 */
[----:B------:R-:W-:Y:S01]  /*59c0*/  @!P2 IMAD.IADD R34, R34, 0x1, -R0 ;  /* 0x000000012222a824 */ /* 0x000fe200078e0a00 */
[----:B------:R-:W-:Y:S01]  /*59d0*/  LOP3.LUT R12, R5, 0xd4, RZ, 0xfc, !PT ;  /* 0x000000d4050c7812 */ /* 0x000fe200078efcff */
[----:B------:R-:W-:Y:S01]  /*59e0*/  IMAD.HI.U32 R8, R6, R9, RZ ;  /* 0x0000000906087227 */ /* 0x000fe200078e00ff */
[----:B------:R-:W-:-:S02]  /*59f0*/  ISETP.GT.U32.AND P2, PT, R0, R31, PT ;  /* 0x0000001f0000720c */ /* 0x000fc40003f44070 */
[----:B------:R-:W-:Y:S01]  /*5a00*/  IABS R29, R12 ;  /* 0x0000000c001d7213 */ /* 0x000fe20000000000 */
[----:B------:R-:W-:Y:S01]  /*5a10*/  @!P4 IMAD.IADD R33, R33, 0x1, -R0 ;  /* 0x000000012121c824 */ /* 0x000fe200078e0a00 */
[----:B------:R-:W-:Y:S01]  /*5a20*/  IABS R25, R15 ;  /* 0x0000000f00197213 */ /* 0x000fe20000000000 */
[----:B------:R-:W-:Y:S01]  /*5a30*/  IMAD.MOV R30, RZ, RZ, -R8 ;  /* 0x000000ffff1e7224 */ /* 0x000fe200078e0a08 */
[----:B------:R-:W-:Y:S01]  /*5a40*/  IABS R83, R16 ;  /* 0x0000001000537213 */ /* 0x000fe20000000000 */
[----:B------:R-:W-:Y:S01]  /*5a50*/  IMAD.HI.U32 R8, R6, R29, RZ ;  /* 0x0000001d06087227 */ /* 0x000fe200078e00ff */
[----:B------:R-:W-:-:S03]  /*5a60*/  ISETP.GT.U32.AND P4, PT, R0, R33, PT ;  /* 0x000000210000720c */ /* 0x000fc60003f84070 */
[----:B------:R-:W-:Y:S02]  /*5a70*/  IMAD R30, R0, R30, R9 ;  /* 0x0000001e001e7224 */ /* 0x000fe400078e0209 */
[----:B------:R-:W-:Y:S02]  /*5a80*/  @!P6 IMAD.IADD R32, R32, 0x1, -R0 ;  /* 0x000000012020e824 */ /* 0x000fe400078e0a00 */
[----:B------:R-:W-:Y:S02]  /*5a90*/  IMAD.MOV R8, RZ, RZ, -R8 ;  /* 0x000000ffff087224 */ /* 0x000fe400078e0a08 */
[----:B------:R-:W-:Y:S01]  /*5aa0*/  @!P2 IMAD.IADD R31, R31, 0x1, -R0 ;  /* 0x000000011f1fa824 */ /* 0x000fe200078e0a00 */
[C---:B------:R-:W-:Y:S01]  /*5ab0*/  ISETP.GT.U32.AND P2, PT, R0.reuse, R30, PT ;  /* 0x0000001e0000720c */ /* 0x040fe20003f44070 */
[C---:B------:R-:W-:Y:S01]  /*5ac0*/  IMAD R29, R0.reuse, R8, R29 ;  /* 0x00000008001d7224 */ /* 0x040fe200078e021d */
[----:B------:R-:W-:Y:S01]  /*5ad0*/  ISETP.GT.U32.AND P6, PT, R0, R32, PT ;  /* 0x000000200000720c */ /* 0x000fe20003fc4070 */
[----:B------:R-:W-:-:S02]  /*5ae0*/  @!P3 IMAD.MOV R34, RZ, RZ, -R34 ;  /* 0x000000ffff22b224 */ /* 0x000fc400078e0a22 */
[--C-:B------:R-:W-:Y:S01]  /*5af0*/  @!P4 IMAD.IADD R33, R33, 0x1, -R0.reuse ;  /* 0x000000012121c824 */ /* 0x100fe200078e0a00 */
[----:B------:R-:W-:Y:S01]  /*5b00*/  ISETP.GT.U32.AND P3, PT, R0, R29, PT ;  /* 0x0000001d0000720c */ /* 0x000fe20003f64070 */
[----:B------:R-:W-:Y:S01]  /*5b10*/  IMAD.HI.U32 R9, R6, R13, RZ ;  /* 0x0000000d06097227 */ /* 0x000fe200078e00ff */
[----:B------:R-:W-:Y:S02]  /*5b20*/  ISETP.GE.AND P4, PT, R10, RZ, PT ;  /* 0x000000ff0a00720c */ /* 0x000fe40003f86270 */
[C---:B------:R-:W-:Y:S01]  /*5b30*/  LOP3.LUT R10, R5.reuse, 0xcc, RZ, 0xfc, !PT ;  /* 0x000000cc050a7812 */ /* 0x040fe200078efcff */
[----:B------:R-:W-:Y:S02]  /*5b40*/  IMAD.MOV R9, RZ, RZ, -R9 ;  /* 0x000000ffff097224 */ /* 0x000fe400078e0a09 */
[--C-:B------:R-:W-:Y:S01]  /*5b50*/  @!P2 IMAD.IADD R30, R30, 0x1, -R0.reuse ;  /* 0x000000011e1ea824 */ /* 0x100fe200078e0a00 */
[----:B------:R-:W-:Y:S01]  /*5b60*/  IABS R27, R10 ;  /* 0x0000000a001b7213 */ /* 0x000fe20000000000 */
[----:B------:R-:W-:Y:S01]  /*5b70*/  @!P6 IMAD.IADD R32, R32, 0x1, -R0 ;  /* 0x000000012020e824 */ /* 0x000fe200078e0a00 */
[----:B------:R-:W-:Y:S01]  /*5b80*/  ISETP.GE.AND P6, PT, R12, RZ, PT ;  /* 0x000000ff0c00720c */ /* 0x000fe20003fc6270 */
[----:B------:R-:W-:Y:S01]  /*5b90*/  @!P5 IMAD.MOV R33, RZ, RZ, -R33 ;  /* 0x000000ffff21d224 */ /* 0x000fe200078e0a21 */
[----:B------:R-:W-:Y:S01]  /*5ba0*/  LOP3.LUT R12, R5, 0xc8, RZ, 0xfc, !PT ;  /* 0x000000c8050c7812 */ /* 0x000fe200078efcff */
[C---:B------:R-:W-:Y:S01]  /*5bb0*/  IMAD R28, R0.reuse, R9, R13 ;  /* 0x00000009001c7224 */ /* 0x040fe200078e020d */
[----:B------:R-:W-:Y:S01]  /*5bc0*/  ISETP.GT.U32.AND P5, PT, R0, R30, PT ;  /* 0x0000001e0000720c */ /* 0x000fe20003fa4070 */
[----:B------:R-:W-:Y:S01]  /*5bd0*/  IMAD.HI.U32 R8, R6, R27, RZ ;  /* 0x0000001b06087227 */ /* 0x000fe200078e00ff */
[----:B------:R-:W-:-:S02]  /*5be0*/  IABS R13, R12 ;  /* 0x0000000c000d7213 */ /* 0x000fc40000000000 */
[----:B------:R-:W-:Y:S01]  /*5bf0*/  ISETP.GT.U32.AND P2, PT, R0, R31, PT ;  /* 0x0000001f0000720c */ /* 0x000fe20003f44070 */
[----:B------:R-:W-:Y:S02]  /*5c00*/  @!P3 IMAD.IADD R29, R29, 0x1, -R0 ;  /* 0x000000011d1db824 */ /* 0x000fe400078e0a00 */
[----:B------:R-:W-:Y:S02]  /*5c10*/  IMAD.MOV R8, RZ, RZ, -R8 ;  /* 0x000000ffff087224 */ /* 0x000fe400078e0a08 */
[----:B------:R-:W-:Y:S01]  /*5c20*/  IMAD.HI.U32 R9, R6, R13, RZ ;  /* 0x0000000d06097227 */ /* 0x000fe200078e00ff */
[----:B------:R-:W-:-:S03]  /*5c30*/  ISETP.GT.U32.AND P3, PT, R0, R29, PT ;  /* 0x0000001d0000720c */ /* 0x000fc60003f64070 */
[----:B------:R-:W-:Y:S01]  /*5c40*/  @!P0 IMAD.MOV R32, RZ, RZ, -R32 ;  /* 0x000000ffff208224 */ /* 0x000fe200078e0a20 */
[C---:B------:R-:W-:Y:S01]  /*5c50*/  ISETP.GT.U32.AND P0, PT, R0.reuse, R28, PT ;  /* 0x0000001c0000720c */ /* 0x040fe20003f04070 */
[----:B------:R-:W-:Y:S02]  /*5c60*/  IMAD R27, R0, R8, R27 ;  /* 0x00000008001b7224 */ /* 0x000fe400078e021b */
[----:B------:R-:W-:Y:S02]  /*5c70*/  IMAD.MOV R9, RZ, RZ, -R9 ;  /* 0x000000ffff097224 */ /* 0x000fe400078e0a09 */
[--C-:B------:R-:W-:Y:S01]  /*5c80*/  @!P5 IMAD.IADD R30, R30, 0x1, -R0.reuse ;  /* 0x000000011e1ed824 */ /* 0x100fe200078e0a00 */
[C---:B------:R-:W-:Y:S01]  /*5c90*/  ISETP.GT.U32.AND P5, PT, R0.reuse, R27, PT ;  /* 0x0000001b0000720c */ /* 0x040fe20003fa4070 */
[----:B------:R-:W-:Y:S02]  /*5ca0*/  IMAD R26, R0, R9, R13 ;  /* 0x00000009001a7224 */ /* 0x000fe400078e020d */
[----:B------:R-:W-:-:S02]  /*5cb0*/  @!P3 IMAD.IADD R29, R29, 0x1, -R0 ;  /* 0x000000011d1db824 */ /* 0x000fc400078e0a00 */
        /* <DEDUP_REMOVED lines=8> */
[----:B------:R-:W-:Y:S01]  /*5d40*/  VIADD R9, R7, 0xbc ;  /* 0x000000bc07097836 */ /* 0x000fe20000000000 */
[----:B------:R-:W-:Y:S01]  /*5d50*/  IABS R13, R14 ;  /* 0x0000000e000d7213 */ /* 0x000fe20000000000 */
[----:B------:R-:W-:Y:S02]  /*5d60*/  IMAD.MOV R8, RZ, RZ, -R8 ;  /* 0x000000ffff087224 */ /* 0x000fe400078e0a08 */
[----:B------:R-:W-:Y:S01]  /*5d70*/  @!P1 IMAD.MOV R31, RZ, RZ, -R31 ;  /* 0x000000ffff1f9224 */ /* 0x000fe200078e0a1f */
[----:B------:R-:W-:Y:S01]  /*5d80*/  IABS R23, R9 ;  /* 0x0000000900177213 */ /* 0x000fe20000000000 */
[----:B------:R-:W-:Y:S01]  /*5d90*/  @!P4 IMAD.MOV R30, RZ, RZ, -R30 ;  /* 0x000000ffff1ec224 */ /* 0x000fe200078e0a1e */
[C---:B------:R-:W-:Y:S01]  /*5da0*/  ISETP.GT.U32.AND P1, PT, R0.reuse, R27, PT ;  /* 0x0000001b0000720c */ /* 0x040fe20003f24070 */
[----:B------:R-:W-:Y:S01]  /*5db0*/  IMAD R25, R0, R8, R25 ;  /* 0x0000000800197224 */ /* 0x000fe200078e0219 */
[----:B------:R-:W-:Y:S01]  /*5dc0*/  ISETP.GE.AND P4, PT, R10, RZ, PT ;  /* 0x000000ff0a00720c */ /* 0x000fe20003f86270 */
[----:B------:R-:W-:Y:S01]  /*5dd0*/  @!P3 IMAD.IADD R26, R26, 0x1, -R0 ;  /* 0x000000011a1ab824 */ /* 0x000fe200078e0a00 */
[----:B------:R-:W-:Y:S01]  /*5de0*/  LOP3.LUT R10, R5, 0xb8, RZ, 0xfc, !PT ;  /* 0x000000b8050a7812 */ /* 0x000fe200078efcff */
[----:B------:R-:W-:Y:S01]  /*5df0*/  IMAD.HI.U32 R8, R6, R13, RZ ;  /* 0x0000000d06087227 */ /* 0x000fe200078e00ff */
[----:B------:R-:W-:-:S02]  /*5e00*/  ISETP.GE.AND P0, PT, R9, RZ, PT ;  /* 0x000000ff0900720c */ /* 0x000fc40003f06270 */
[----:B------:R-:W-:Y:S01]  /*5e10*/  IABS R21, R10 ;  /* 0x0000000a00157213 */ /* 0x000fe20000000000 */
[----:B------:R-:W-:Y:S01]  /*5e20*/  IMAD.HI.U32 R9, R6, R23, RZ ;  /* 0x0000001706097227 */ /* 0x000fe200078e00ff */
[----:B------:R-:W-:-:S03]  /*5e30*/  ISETP.GT.U32.AND P3, PT, R0, R26, PT ;  /* 0x0000001a0000720c */ /* 0x000fc60003f64070 */
[----:B------:R-:W-:Y:S02]  /*5e40*/  IMAD.MOV R8, RZ, RZ, -R8 ;  /* 0x000000ffff087224 */ /* 0x000fe400078e0a08 */
[----:B------:R-:W-:Y:S01]  /*5e50*/  @!P5 IMAD.IADD R28, R28, 0x1, -R0 ;  /* 0x000000011c1cd824 */ /* 0x000fe200078e0a00 */
[----:B------:R-:W-:Y:S01]  /*5e60*/  ISETP.GE.AND P5, PT, R12, RZ, PT ;  /* 0x000000ff0c00720c */ /* 0x000fe20003fa6270 */
[----:B------:R-:W-:Y:S01]  /*5e70*/  @!P6 IMAD.MOV R29, RZ, RZ, -R29 ;  /* 0x000000ffff1de224 */ /* 0x000fe200078e0a1d */
[C---:B------:R-:W-:Y:S01]  /*5e80*/  ISETP.GT.U32.AND P6, PT, R0.reuse, R25, PT ;  /* 0x000000190000720c */ /* 0x040fe20003fc4070 */
[----:B------:R-:W-:Y:S01]  /*5e90*/  IMAD.MOV R9, RZ, RZ, -R9 ;  /* 0x000000ffff097224 */ /* 0x000fe200078e0a09 */
[----:B------:R-:W-:Y:S01]  /*5ea0*/  LOP3.LUT R12, R5, 0xb4, RZ, 0xfc, !PT ;  /* 0x000000b4050c7812 */ /* 0x000fe200078efcff */
[----:B------:R-:W-:Y:S02]  /*5eb0*/  IMAD R24, R0, R8, R13 ;  /* 0x0000000800187224 */ /* 0x000fe400078e020d */
[----:B------:R-:W-:Y:S01]  /*5ec0*/  IMAD.HI.U32 R8, R6, R21, RZ ;  /* 0x0000001506087227 */ /* 0x000fe200078e00ff */
[----:B------:R-:W-:-:S03]  /*5ed0*/  IABS R13, R12 ;  /* 0x0000000c000d7213 */ /* 0x000fc60000000000 */
[----:B------:R-:W-:Y:S01]  /*5ee0*/  @!P1 IMAD.IADD R27, R27, 0x1, -R0 ;  /* 0x000000011b1b9824 */ /* 0x000fe200078e0a00 */
[----:B------:R-:W-:Y:S01]  /*5ef0*/  ISETP.GE.AND P1, PT, R15, RZ, PT ;  /* 0x000000ff0f00720c */ /* 0x000fe20003f26270 */
[C---:B------:R-:W-:Y:S01]  /*5f00*/  IMAD R23, R0.reuse, R9, R23 ;  /* 0x0000000900177224 */ /* 0x040fe200078e0217 */
[C---:B------:R-:W-:Y:S01]  /*5f10*/  LOP3.LUT R15, R5.reuse, 0xb0, RZ, 0xfc, !PT ;  /* 0x000000b0050f7812 */ /* 0x040fe200078efcff */
[----:B------:R-:W-:Y:S02]  /*5f20*/  IMAD.MOV R8, RZ, RZ, -R8 ;  /* 0x000000ffff087224 */ /* 0x000fe400078e0a08 */
[----:B------:R-:W-:Y:S01]  /*5f30*/  @!P4 IMAD.MOV R27, RZ, RZ, -R27 ;  /* 0x000000ffff1bc224 */ /* 0x000fe200078e0a1b */
[----:B------:R-:W-:Y:S01]  /*5f40*/  ISETP.GT.U32.AND P4, PT, R0, R23, PT ;  /* 0x000000170000720c */ /* 0x000fe20003f84070 */
[----:B------:R-:W-:Y:S01]  /*5f50*/  @!P3 IMAD.IADD R26, R26, 0x1, -R0 ;  /* 0x000000011a1ab824 */ /* 0x000fe200078e0a00 */
[----:B------:R-:W-:Y:S01]  /*5f60*/  IABS R19, R15 ;  /* 0x0000000f00137213 */ /* 0x000fe20000000000 */
[----:B------:R-:W-:Y:S01]  /*5f70*/  IMAD R21, R0, R8, R21 ;  /* 0x0000000800157224 */ /* 0x000fe200078e0215 */
[----:B------:R-:W-:Y:S01]  /*5f80*/  ISETP.GE.AND P3, PT, R14, RZ, PT ;  /* 0x000000ff0e00720c */ /* 0x000fe20003f66270 */
[----:B------:R-:W-:Y:S01]  /*5f90*/  @!P5 IMAD.MOV R26, RZ, RZ, -R26 ;  /* 0x000000ffff1ad224 */ /* 0x000fe200078e0a1a */
[----:B------:R-:W-:Y:S01]  /*5fa0*/  LOP3.LUT R14, R5, 0xa0, RZ, 0xfc, !PT ;  /* 0x000000a0050e7812 */ /* 0x000fe200078efcff */
[----:B------:R-:W-:Y:S01]  /*5fb0*/  @!P6 IMAD.IADD R25, R25, 0x1, -R0 ;  /* 0x000000011919e824 */ /* 0x000fe200078e0a00 */
[----:B------:R-:W-:Y:S01]  /*5fc0*/  ISETP.GT.U32.AND P5, PT, R0, R21, PT ;  /* 0x000000150000720c */ /* 0x000fe20003fa4070 */
[----:B------:R-:W-:Y:S01]  /*5fd0*/  IMAD.HI.U32 R8, R6, R19, RZ ;  /* 0x0000001306087227 */ /* 0x000fe200078e00ff */
[----:B------:R-:W-:-:S02]  /*5fe0*/  IABS R79, R14 ;  /* 0x0000000e004f7213 */ /* 0x000fc40000000000 */
[C---:B------:R-:W-:Y:S01]  /*5ff0*/  ISETP.GT.U32.AND P6, PT, R0.reuse, R25, PT ;  /* 0x000000190000720c */ /* 0x040fe20003fc4070 */
[----:B------:R-:W-:Y:S01]  /*6000*/  @!P2 IMAD.MOV R28, RZ, RZ, -R28 ;  /* 0x000000ffff1ca224 */ /* 0x000fe200078e0a1c */
[C---:B------:R-:W-:Y:S01]  /*6010*/  ISETP.GT.U32.AND P2, PT, R0.reuse, R24, PT ;  /* 0x000000180000720c */ /* 0x040fe20003f44070 */
[----:B------:R-:W-:Y:S02]  /*6020*/  IMAD.MOV R8, RZ, RZ, -R8 ;  /* 0x000000ffff087224 */ /* 0x000fe400078e0a08 */
[--C-:B------:R-:W-:Y:S02]  /*6030*/  @!P4 IMAD.IADD R23, R23, 0x1, -R0.reuse ;  /* 0x000000011717c824 */ /* 0x100fe400078e0a00 */
[C---:B------:R-:W-:Y:S02]  /*6040*/  IMAD R19, R0.reuse, R8, R19 ;  /* 0x0000000800137224 */ /* 0x040fe400078e0213 */
[----:B------:R-:W-:Y:S01]  /*6050*/  @!P5 IMAD.IADD R21, R21, 0x1, -R0 ;  /* 0x000000011515d824 */ /* 0x000fe200078e0a00 */
[----:B------:R-:W-:Y:S01]  /*6060*/  ISETP.GT.U32.AND P4, PT, R0, R23, PT ;  /* 0x000000170000720c */ /* 0x000fe20003f84070 */
[----:B------:R-:W-:Y:S01]  /*6070*/  IMAD.HI.U32 R9, R6, R13, RZ ;  /* 0x0000000d06097227 */ /* 0x000fe200078e00ff */
[----:B------:R-:W-:-:S03]  /*6080*/  ISETP.GT.U32.AND P5, PT, R0, R19, PT ;  /* 0x000000130000720c */ /* 0x000fc60003fa4070 */
[--C-:B------:R-:W-:Y:S01]  /*6090*/  @!P6 IMAD.IADD R25, R25, 0x1, -R0.reuse ;  /* 0x000000011919e824 */ /* 0x100fe200078e0a00 */
[----:B------:R-:W-:Y:S01]  /*60a0*/  ISETP.GE.AND P6, PT, R10, RZ, PT ;  /* 0x000000ff0a00720c */ /* 0x000fe20003fc6270 */
[--C-:B------:R-:W-:Y:S01]  /*60b0*/  @!P2 IMAD.IADD R24, R24, 0x1, -R0.reuse ;  /* 0x000000011818a824 */ /* 0x100fe200078e0a00 */
[----:B------:R-:W-:Y:S01]  /*60c0*/  LOP3.LUT R10, R5, 0xac, RZ, 0xfc, !PT ;  /* 0x000000ac050a7812 */ /* 0x000fe200078efcff */
[----:B------:R-:W-:Y:S01]  /*60d0*/  @!P1 IMAD.MOV R25, RZ, RZ, -R25 ;  /* 0x000000ffff199224 */ /* 0x000fe200078e0a19 */
[----:B------:R-:W-:Y:S01]  /*60e0*/  ISETP.GE.AND P1, PT, R12, RZ, PT ;  /* 0x000000ff0c00720c */ /* 0x000fe20003f26270 */
[----:B------:R-:W-:Y:S01]  /*60f0*/  IMAD.MOV R9, RZ, RZ, -R9 ;  /* 0x000000ffff097224 */ /* 0x000fe200078e0a09 */
[C---:B------:R-:W-:Y:S01]  /*6100*/  ISETP.GT.U32.AND P2, PT, R0.reuse, R24, PT ;  /* 0x000000180000720c */ /* 0x040fe20003f44070 */
[--C-:B------:R-:W-:Y:S01]  /*6110*/  @!P4 IMAD.IADD R23, R23, 0x1, -R0.reuse ;  /* 0x000000011717c824 */ /* 0x100fe200078e0a00 */
[----:B------:R-:W-:Y:S01]  /*6120*/  LOP3.LUT R12, R5, 0xa8, RZ, 0xfc, !PT ;  /* 0x000000a8050c7812 */ /* 0x000fe200078efcff */
[----:B------:R-:W-:Y:S01]  /*6130*/  @!P5 IMAD.IADD R19, R19, 0x1, -R0 ;  /* 0x000000011313d824 */ /* 0x000fe200078e0a00 */
[----:B------:R-:W-:Y:S01]  /*6140*/  ISETP.GE.AND P4, PT, R15, RZ, PT ;  /* 0x000000ff0f00720c */ /* 0x000fe20003f86270 */
[C---:B------:R-:W-:Y:S01]  /*6150*/  IMAD R20, R0.reuse, R9, R13 ;  /* 0x0000000900147224 */ /* 0x040fe200078e020d */
[----:B------:R-:W-:Y:S01]  /*6160*/  IABS R15, R12 ;  /* 0x0000000c000f7213 */ /* 0x000fe20000000000 */
[----:B------:R-:W-:Y:S01]  /*6170*/  @!P0 IMAD.MOV R23, RZ, RZ, -R23 ;  /* 0x000000ffff178224 */ /* 0x000fe200078e0a17 */
[----:B------:R-:W-:-:S02]  /*6180*/  ISETP.GT.U32.AND P5, PT, R0, R19, PT ;  /* 0x000000130000720c */ /* 0x000fc40003fa4070 */
[----:B------:R-:W-:Y:S01]  /*6190*/  IABS R17, R10 ;  /* 0x0000000a00117213 */ /* 0x000fe20000000000 */
[----:B------:R-:W-:Y:S01]  /*61a0*/  IMAD.HI.U32 R9, R6, R15, RZ ;  /* 0x0000000f06097227 */ /* 0x000fe200078e00ff */
[----:B------:R-:W-:Y:S02]  /*61b0*/  ISETP.GE.AND P0, PT, R10, RZ, PT ;  /* 0x000000ff0a00720c */ /* 0x000fe40003f06270 */
[----:B------:R-:W-:Y:S01]  /*61c0*/  LOP3.LUT R10, R5, 0xa4, RZ, 0xfc, !PT ;  /* 0x000000a4050a7812 */ /* 0x000fe200078efcff */
[----:B------:R-:W-:Y:S01]  /*61d0*/  @!P2 IMAD.IADD R24, R24, 0x1, -R0 ;  /* 0x000000011818a824 */ /* 0x000fe200078e0a00 */
[C---:B------:R-:W-:Y:S01]  /*61e0*/  ISETP.GT.U32.AND P2, PT, R0.reuse, R20, PT ;  /* 0x000000140000720c */ /* 0x040fe20003f44070 */
[----:B------:R-:W-:Y:S01]  /*61f0*/  IMAD.MOV R9, RZ, RZ, -R9 ;  /* 0x000000ffff097224 */ /* 0x000fe200078e0a09 */
[----:B------:R-:W-:Y:S01]  /*6200*/  IABS R13, R10 ;  /* 0x0000000a000d7213 */ /* 0x000fe20000000000 */
[----:B------:R-:W-:Y:S01]  /*6210*/  @!P3 IMAD.MOV R24, RZ, RZ, -R24 ;  /* 0x000000ffff18b224 */ /* 0x000fe200078e0a18 */
[C---:B------:R-:W-:Y:S01]  /*6220*/  ISETP.GT.U32.AND P3, PT, R0.reuse, R21, PT ;  /* 0x000000150000720c */ /* 0x040fe20003f64070 */
[----:B------:R-:W-:-:S02]  /*6230*/  IMAD R15, R0, R9, R15 ;  /* 0x00000009000f7224 */ /* 0x000fc400078e020f */
[----:B------:R-:W-:Y:S02]  /*6240*/  @!P5 IMAD.IADD R19, R19, 0x1, -R0 ;  /* 0x000000011313d824 */ /* 0x000fe400078e0a00 */
[----:B------:R-:W-:Y:S01]  /*6250*/  IMAD.HI.U32 R8, R6, R17, RZ ;  /* 0x0000001106087227 */ /* 0x000fe200078e00ff */
[----:B------:R-:W-:-:S03]  /*6260*/  ISETP.GT.U32.AND P5, PT, R0, R15, PT ;  /* 0x0000000f0000720c */ /* 0x000fc60003fa4070 */
[----:B------:R-:W-:Y:S02]  /*6270*/  @!P2 IMAD.IADD R20, R20, 0x1, -R0 ;  /* 0x000000011414a824 */ /* 0x000fe400078e0a00 */
[----:B------:R-:W-:Y:S02]  /*6280*/  IMAD.MOV R8, RZ, RZ, -R8 ;  /* 0x000000ffff087224 */ /* 0x000fe400078e0a08 */
[--C-:B------:R-:W-:Y:S01]  /*6290*/  @!P3 IMAD.IADD R21, R21, 0x1, -R0.reuse ;  /* 0x000000011515b824 */ /* 0x100fe200078e0a00 */
[C---:B------:R-:W-:Y:S01]  /*62a0*/  ISETP.GT.U32.AND P2, PT, R0.reuse, R20, PT ;  /* 0x000000140000720c */ /* 0x040fe20003f44070 */
[C---:B------:R-:W-:Y:S02]  /*62b0*/  IMAD R17, R0.reuse, R8, R17 ;  /* 0x0000000800117224 */ /* 0x040fe400078e0211 */
[----:B------:R-:W-:Y:S02]  /*62c0*/  VIADD R8, R7, 0x9c ;  /* 0x0000009c07087836 */ /* 0x000fe40000000000 */
[----:B------:R-:W-:Y:S01]  /*62d0*/  @!P5 IMAD.IADD R15, R15, 0x1, -R0 ;  /* 0x000000010f0fd824 */ /* 0x000fe200078e0a00 */
[C---:B------:R-:W-:Y:S01]  /*62e0*/  ISETP.GT.U32.AND P3, PT, R0.reuse, R17, PT ;  /* 0x000000110000720c */ /* 0x040fe20003f64070 */
[----:B------:R-:W-:Y:S01]  /*62f0*/  @!P6 IMAD.MOV R21, RZ, RZ, -R21 ;  /* 0x000000ffff15e224 */ /* 0x000fe200078e0a15 */
[----:B------:R-:W-:Y:S01]  /*6300*/  IABS R81, R8 ;  /* 0x0000000800517213 */ /* 0x000fe20000000000 */
[----:B------:R-:W-:Y:S01]  /*6310*/  @!P4 IMAD.MOV R19, RZ, RZ, -R19 ;  /* 0x000000ffff13c224 */ /* 0x000fe200078e0a13 */
[----:B------:R-:W-:-:S02]  /*6320*/  ISETP.GT.U32.AND P6, PT, R0, R15, PT ;  /* 0x0000000f0000720c */ /* 0x000fc40003fc4070 */
[----:B------:R-:W-:Y:S01]  /*6330*/  ISETP.GE.AND P4, PT, R10, RZ, PT ;  /* 0x000000ff0a00720c */ /* 0x000fe20003f86270 */
[----:B------:R-:W-:-:S04]  /*6340*/  IMAD.HI.U32 R9, R6, R81, RZ ;  /* 0x0000005106097227 */ /* 0x000fc800078e00ff */
[----:B------:R-:W-:Y:S01]  /*6350*/  @!P2 IMAD.IADD R20, R20, 0x1, -R0 ;  /* 0x000000011414a824 */ /* 0x000fe200078e0a00 */
[----:B------:R-:W-:Y:S01]  /*6360*/  ISETP.GE.AND P2, PT, R8, RZ, PT ;  /* 0x000000ff0800720c */ /* 0x000fe20003f46270 */
[----:B------:R-:W-:Y:S02]  /*6370*/  IMAD.MOV R9, RZ, RZ, -R9 ;  /* 0x000000ffff097224 */ /* 0x000fe400078e0a09 */
[----:B------:R-:W-:-:S04]  /*6380*/  IMAD.HI.U32 R8, R6, R13, RZ ;  /* 0x0000000d06087227 */ /* 0x000fc800078e00ff */
[----:B------:R-:W-:Y:S01]  /*6390*/  @!P3 IMAD.IADD R17, R17, 0x1, -R0 ;  /* 0x000000011111b824 */ /* 0x000fe200078e0a00 */
[----:B------:R-:W-:Y:S01]  /*63a0*/  ISETP.GE.AND P3, PT, R12, RZ, PT ;  /* 0x000000ff0c00720c */ /* 0x000fe20003f66270 */
[C---:B------:R-:W-:Y:S01]  /*63b0*/  IMAD R9, R0.reuse, R9, R81 ;  /* 0x0000000900097224 */ /* 0x040fe200078e0251 */
[----:B------:R-:W-:Y:S01]  /*63c0*/  IABS R81, R22 ;  /* 0x0000001600517213 */ /* 0x000fe20000000000 */
[----:B------:R-:W-:Y:S01]  /*63d0*/  IMAD.MOV R8, RZ, RZ, -R8 ;  /* 0x000000ffff087224 */ /* 0x000fe200078e0a08 */
[C---:B------:R-:W-:Y:S01]  /*63e0*/  ISETP.GT.U32.AND P5, PT, R0.reuse, R17, PT ;  /* 0x000000110000720c */ /* 0x040fe20003fa4070 */
[----:B------:R-:W-:Y:S01]  /*63f0*/  @!P6 IMAD.IADD R15, R15, 0x1, -R0 ;  /* 0x000000010f0fe824 */ /* 0x000fe200078e0a00 */
[C---:B------:R-:W-:Y:S01]  /*6400*/  ISETP.GT.U32.AND P6, PT, R0.reuse, R9, PT ;  /* 0x000000090000720c */ /* 0x040fe20003fc4070 */
[----:B------:R-:W-:Y:S02]  /*6410*/  IMAD R13, R0, R8, R13 ;  /* 0x00000008000d7224 */ /* 0x000fe400078e020d */
[----:B------:R-:W-:-:S04]  /*6420*/  IMAD.HI.U32 R8, R6, R79, RZ ;  /* 0x0000004f06087227 */ /* 0x000fc800078e00ff */
[----:B------:R-:W-:Y:S02]  /*6430*/  IMAD.MOV R8, RZ, RZ, -R8 ;  /* 0x000000ffff087224 */ /* 0x000fe400078e0a08 */
[----:B------:R-:W-:Y:S01]  /*6440*/  @!P1 IMAD.MOV R20, RZ, RZ, -R20 ;  /* 0x000000ffff149224 */ /* 0x000fe200078e0a14 */
[C---:B------:R-:W-:Y:S01]  /*6450*/  ISETP.GT.U32.AND P1, PT, R0.reuse, R13, PT ;  /* 0x0000000d0000720c */ /* 0x040fe20003f24070 */
[C---:B------:R-:W-:Y:S02]  /*6460*/  IMAD R79, R0.reuse, R8, R79 ;  /* 0x00000008004f7224 */ /* 0x040fe400078e024f */
[--C-:B------:R-:W-:Y:S02]  /*6470*/  @!P5 IMAD.IADD R17, R17, 0x1, -R0.reuse ;  /* 0x000000011111d824 */ /* 0x100fe400078e0a00 */
[----:B------:R-:W-:Y:S01]  /*6480*/  @!P6 IMAD.IADD R9, R9, 0x1, -R0 ;  /* 0x000000010909e824 */ /* 0x000fe200078e0a00 */
[----:B------:R-:W-:Y:S01]  /*6490*/  ISETP.GT.U32.AND P5, PT, R0, R79, PT ;  /* 0x0000004f0000720c */ /* 0x000fe20003fa4070 */
[----:B------:R-:W-:-:S02]  /*64a0*/  @!P0 IMAD.MOV R17, RZ, RZ, -R17 ;  /* 0x000000ffff118224 */ /* 0x000fc400078e0a11 */
[----:B------:R-:W-:Y:S01]  /*64b0*/  IMAD.HI.U32 R10, R6, R81, RZ ;  /* 0x00000051060a7227 */ /* 0x000fe200078e00ff */
[----:B------:R-:W-:-:S03]  /*64c0*/  ISETP.GT.U32.AND P0, PT, R0, R9, PT ;  /* 0x000000090000720c */ /* 0x000fc60003f04070 */
[----:B------:R-:W-:-:S04]  /*64d0*/  IMAD.HI.U32 R8, R6, R83, RZ ;  /* 0x0000005306087227 */ /* 0x000fc800078e00ff */
[----:B------:R-:W-:Y:S02]  /*64e0*/  IMAD.MOV R10, RZ, RZ, -R10 ;  /* 0x000000ffff0a7224 */ /* 0x000fe400078e0a0a */
[----:B------:R-:W-:Y:S02]  /*64f0*/  IMAD.MOV R8, RZ, RZ, -R8 ;  /* 0x000000ffff087224 */ /* 0x000fe400078e0a08 */
[--C-:B------:R-:W-:Y:S02]  /*6500*/  @!P5 IMAD.IADD R79, R79, 0x1, -R0.reuse ;  /* 0x000000014f4fd824 */ /* 0x100fe400078e0a00 */
[----:B------:R-:W-:Y:S01]  /*6510*/  IMAD R18, R0, R10, R81 ;  /* 0x0000000a00127224 */ /* 0x000fe200078e0251 */
[----:B------:R-:W-:Y:S01]  /*6520*/  IABS R81, R80 ;  /* 0x0000005000517213 */ /* 0x000fe20000000000 */
[--C-:B------:R-:W-:Y:S01]  /*6530*/  @!P1 IMAD.IADD R13, R13, 0x1, -R0.reuse ;  /* 0x000000010d0d9824 */ /* 0x100fe200078e0a00 */
[----:B------:R-:W-:Y:S01]  /*6540*/  ISETP.GE.AND P1, PT, R14, RZ, PT ;  /* 0x000000ff0e00720c */ /* 0x000fe20003f26270 */
[C---:B------:R-:W-:Y:S01]  /*6550*/  IMAD R8, R0.reuse, R8, R83 ;  /* 0x0000000800087224 */ /* 0x040fe200078e0253 */
[----:B------:R-:W-:Y:S01]  /*6560*/  LOP3.LUT R14, R5, 0x90, RZ, 0xfc, !PT ;  /* 0x00000090050e7812 */ /* 0x000fe200078efcff */
[----:B------:R-:W-:Y:S01]  /*6570*/  @!P0 IMAD.IADD R9, R9, 0x1, -R0 ;  /* 0x0000000109098824 */ /* 0x000fe200078e0a00 */
[C---:B------:R-:W-:Y:S01]  /*6580*/  ISETP.GT.U32.AND P6, PT, R0.reuse, R79, PT ;  /* 0x0000004f0000720c */ /* 0x040fe20003fc4070 */
[----:B------:R-:W-:Y:S01]  /*6590*/  @!P3 IMAD.MOV R15, RZ, RZ, -R15 ;  /* 0x000000ffff0fb224 */ /* 0x000fe200078e0a0f */
[----:B------:R-:W-:Y:S01]  /*65a0*/  ISETP.GT.U32.AND P0, PT, R0, R18, PT ;  /* 0x000000120000720c */ /* 0x000fe20003f04070 */
[----:B------:R-:W-:Y:S01]  /*65b0*/  IMAD.HI.U32 R12, R6, R85, RZ ;  /* 0x00000055060c7227 */ /* 0x000fe200078e00ff */
[----:B------:R-:W-:-:S02]  /*65c0*/  ISETP.GT.U32.AND P5, PT, R0, R13, PT ;  /* 0x0000000d0000720c */ /* 0x000fc40003fa4070 */
[----:B------:R-:W-:Y:S01]  /*65d0*/  ISETP.GT.U32.AND P3, PT, R0, R8, PT ;  /* 0x000000080000720c */ /* 0x000fe20003f64070 */
[----:B------:R-:W-:Y:S01]  /*65e0*/  IMAD.MOV R12, RZ, RZ, -R12 ;  /* 0x000000ffff0c7224 */ /* 0x000fe200078e0a0c */
[----:B------:R-:W-:Y:S01]  /*65f0*/  IABS R83, R14 ;  /* 0x0000000e00537213 */ /* 0x000fe20000000000 */
[----:B------:R-:W-:-:S04]  /*6600*/  @!P2 IMAD.MOV R9, RZ, RZ, -R9 ;  /* 0x000000ffff09a224 */ /* 0x000fc800078e0a09 */
[----:B------:R-:W-:-:S04]  /*6610*/  IMAD.HI.U32 R10, R6, R83, RZ ;  /* 0x00000053060a7227 */ /* 0x000fc800078e00ff */
[----:B------:R-:W-:Y:S01]  /*6620*/  @!P6 IMAD.IADD R79, R79, 0x1, -R0 ;  /* 0x000000014f4fe824 */ /* 0x000fe200078e0a00 */
[----:B------:R-:W-:Y:S01]  /*6630*/  ISETP.GE.AND P6, PT, R22, RZ, PT ;  /* 0x000000ff1600720c */ /* 0x000fe20003fc6270 */
[----:B------:R-:W-:Y:S01]  /*6640*/  IMAD.MOV R10, RZ, RZ, -R10 ;  /* 0x000000ffff0a7224 */ /* 0x000fe200078e0a0a */
[----:B------:R-:W-:Y:S01]  /*6650*/  IABS R22, R84 ;  /* 0x0000005400167213 */ /* 0x000fe20000000000 */
[--C-:B------:R-:W-:Y:S02]  /*6660*/  @!P0 IMAD.IADD R18, R18, 0x1, -R0.reuse ;  /* 0x0000000112128824 */ /* 0x100fe400078e0a00 */
[--C-:B------:R-:W-:Y:S01]  /*6670*/  @!P5 IMAD.IADD R13, R13, 0x1, -R0.reuse ;  /* 0x000000010d0dd824 */ /* 0x100fe200078e0a00 */
[----:B------:R-:W-:Y:S01]  /*6680*/  ISETP.GE.AND P5, PT, R16, RZ, PT ;  /* 0x000000ff1000720c */ /* 0x000fe20003fa6270 */
[----:B------:R-:W-:Y:S01]  /*6690*/  @!P3 IMAD.IADD R8, R8, 0x1, -R0 ;  /* 0x000000010808b824 */ /* 0x000fe200078e0a00 */
[----:B------:R-:W-:Y:S01]  /*66a0*/  ISETP.GE.AND P3, PT, R14, RZ, PT ;  /* 0x000000ff0e00720c */ /* 0x000fe20003f66270 */
[C---:B------:R-:W-:Y:S01]  /*66b0*/  IMAD R16, R0.reuse, R10, R83 ;  /* 0x0000000a00107224 */ /* 0x040fe200078e0253 */
[----:B------:R-:W-:Y:S01]  /*66c0*/  IABS R83, R82 ;  /* 0x0000005200537213 */ /* 0x000fe20000000000 */
[----:B------:R-:W-:Y:S01]  /*66d0*/  @!P1 IMAD.MOV R79, RZ, RZ, -R79 ;  /* 0x000000ffff4f9224 */ /* 0x000fe200078e0a4f */
[----:B------:R-:W-:Y:S01]  /*66e0*/  ISETP.GT.U32.AND P1, PT, R0, R18, PT ;  /* 0x000000120000720c */ /* 0x000fe20003f24070 */
[----:B------:R-:W-:Y:S01]  /*66f0*/  IMAD.HI.U32 R10, R6, R81, RZ ;  /* 0x00000051060a7227 */ /* 0x000fe200078e00ff */
[----:B------:R-:W-:-:S03]  /*6700*/  ISETP.GT.U32.AND P0, PT, R0, R8, PT ;  /* 0x000000080000720c */ /* 0x000fc60003f04070 */
[----:B------:R-:W-:Y:S01]  /*6710*/  @!P4 IMAD.MOV R13, RZ, RZ, -R13 ;  /* 0x000000ffff0dc224 */ /* 0x000fe200078e0a0d */
[C---:B------:R-:W-:Y:S01]  /*6720*/  ISETP.GT.U32.AND P4, PT, R0.reuse, R16, PT ;  /* 0x000000100000720c */ /* 0x040fe20003f84070 */
[----:B------:R-:W-:Y:S02]  /*6730*/  IMAD R14, R0, R12, R85 ;  /* 0x0000000c000e7224 */ /* 0x000fe400078e0255 */
[----:B------:R-:W-:-:S03]  /*6740*/  IMAD.MOV R10, RZ, RZ, -R10 ;  /* 0x000000ffff0a7224 */ /* 0x000fc600078e0a0a */
[C---:B------:R-:W-:Y:S01]  /*6750*/  ISETP.GT.U32.AND P2, PT, R0.reuse, R14, PT ;  /* 0x0000000e0000720c */ /* 0x040fe20003f44070 */
[----:B------:R-:W-:Y:S02]  /*6760*/  IMAD R12, R0, R10, R81 ;  /* 0x0000000a000c7224 */ /* 0x000fe400078e0251 */
[--C-:B------:R-:W-:Y:S02]  /*6770*/  @!P1 IMAD.IADD R18, R18, 0x1, -R0.reuse ;  /* 0x0000000112129824 */ /* 0x100fe400078e0a00 */
[--C-:B------:R-:W-:Y:S01]  /*6780*/  @!P0 IMAD.IADD R8, R8, 0x1, -R0.reuse ;  /* 0x0000000108088824 */ /* 0x100fe200078e0a00 */
[----:B------:R-:W-:Y:S01]  /*6790*/  ISETP.GT.U32.AND P1, PT, R0, R12, PT ;  /* 0x0000000c0000720c */ /* 0x000fe20003f24070 */
[----:B------:R-:W-:Y:S01]  /*67a0*/  @!P4 IMAD.IADD R16, R16, 0x1, -R0 ;  /* 0x000000011010c824 */ /* 0x000fe200078e0a00 */
[----:B------:R-:W-:Y:S01]  /*67b0*/  ISETP.GE.AND P0, PT, R78, RZ, PT ;  /* 0x000000ff4e00720c */ /* 0x000fe20003f06270 */
[----:B------:R-:W-:Y:S02]  /*67c0*/  VIADD R78, R7, 0x7c ;  /* 0x0000007c074e7836 */ /* 0x000fe40000000000 */
[----:B------:R-:W-:Y:S01]  /*67d0*/  IMAD.HI.U32 R10, R6, R83, RZ ;  /* 0x00000053060a7227 */ /* 0x000fe200078e00ff */
[----:B------:R-:W-:-:S03]  /*67e0*/  ISETP.GT.U32.AND P4, PT, R0, R16, PT ;  /* 0x000000100000720c */ /* 0x000fc60003f84070 */
[----:B------:R-:W-:Y:S01]  /*67f0*/  @!P2 IMAD.IADD R14, R14, 0x1, -R0 ;  /* 0x000000010e0ea824 */ /* 0x000fe200078e0a00 */
[----:B------:R-:W-:Y:S01]  /*6800*/  ISETP.GE.AND P2, PT, R78, RZ, PT ;  /* 0x000000ff4e00720c */ /* 0x000fe20003f46270 */
[----:B------:R-:W-:Y:S01]  /*6810*/  IMAD.MOV R10, RZ, RZ, -R10 ;  /* 0x000000ffff0a7224 */ /* 0x000fe200078e0a0a */
[----:B------:R-:W-:Y:S01]  /*6820*/  IABS R78, R78 ;  /* 0x0000004e004e7213 */ /* 0x000fe20000000000 */
[----:B------:R-:W-:Y:S01]  /*6830*/  @!P1 IMAD.IADD R12, R12, 0x1, -R0 ;  /* 0x000000010c0c9824 */ /* 0x000fe200078e0a00 */
[C---:B------:R-:W-:Y:S01]  /*6840*/  ISETP.GT.U32.AND P1, PT, R0.reuse, R14, PT ;  /* 0x0000000e0000720c */ /* 0x040fe20003f24070 */
[----:B------:R-:W-:Y:S02]  /*6850*/  IMAD.MOV.U32 R81, RZ, RZ, R22 ;  /* 0x000000ffff517224 */ /* 0x000fe400078e0016 */
[----:B------:R-:W-:Y:S02]  /*6860*/  IMAD R10, R0, R10, R83 ;  /* 0x0000000a000a7224 */ /* 0x000fe400078e0253 */
[----:B------:R-:W-:-:S02]  /*6870*/  IMAD.MOV.U32 R83, RZ, RZ, R78 ;  /* 0x000000ffff537224 */ /* 0x000fc400078e004e */
[----:B------:R-:W-:Y:S01]  /*6880*/  @!P5 IMAD.MOV R8, RZ, RZ, -R8 ;  /* 0x000000ffff08d224 */ /* 0x000fe200078e0a08 */
[----:B------:R-:W-:Y:S01]  /*6890*/  ISETP.GT.U32.AND P5, PT, R0, R12, PT ;  /* 0x0000000c0000720c */ /* 0x000fe20003fa4070 */
[----:B------:R-:W-:-:S04]  /*68a0*/  IMAD.HI.U32 R22, R6, R81, RZ ;  /* 0x0000005106167227 */ /* 0x000fc800078e00ff */
[----:B------:R-:W-:-:S04]  /*68b0*/  IMAD.HI.U32 R78, R6, R83, RZ ;  /* 0x00000053064e7227 */ /* 0x000fc800078e00ff */
[----:B------:R-:W-:Y:S01]  /*68c0*/  @!P4 IMAD.IADD R16, R16, 0x1, -R0 ;  /* 0x000000011010c824 */ /* 0x000fe200078e0a00 */
[----:B------:R-:W-:Y:S01]  /*68d0*/  ISETP.GT.U32.AND P4, PT, R0, R10, PT ;  /* 0x0000000a0000720c */ /* 0x000fe20003f84070 */
[----:B------:R-:W-:Y:S01]  /*68e0*/  @!P6 IMAD.MOV R18, RZ, RZ, -R18 ;  /* 0x000000ffff12e224 */ /* 0x000fe200078e0a12 */
[----:B------:R-:W-:Y:S01]  /*68f0*/  ISETP.GE.AND P6, PT, R80, RZ, PT ;  /* 0x000000ff5000720c */ /* 0x000fe20003fc6270 */
[----:B------:R-:W-:Y:S02]  /*6900*/  IMAD.MOV R22, RZ, RZ, -R22 ;  /* 0x000000ffff167224 */ /* 0x000fe400078e0a16 */
[----:B------:R-:W-:Y:S02]  /*6910*/  IMAD.MOV R78, RZ, RZ, -R78 ;  /* 0x000000ffff4e7224 */ /* 0x000fe400078e0a4e */
[C---:B------:R-:W-:Y:S01]  /*6920*/  IMAD R22, R0.reuse, R22, R81 ;  /* 0x0000001600167224 */ /* 0x040fe200078e0251 */
[C---:B------:R-:W-:Y:S01]  /*6930*/  LOP3.LUT R81, R5.reuse, 0x74, RZ, 0xfc, !PT ;  /* 0x0000007405517812 */ /* 0x040fe200078efcff */
[C---:B------:R-:W-:Y:S01]  /*6940*/  IMAD R80, R0.reuse, R78, R83 ;  /* 0x0000004e00507224 */ /* 0x040fe200078e0253 */
[----:B------:R-:W-:Y:S01]  /*6950*/  LOP3.LUT R78, R5, 0x78, RZ, 0xfc, !PT ;  /* 0x00000078054e7812 */ /* 0x000fe200078efcff */
[----:B------:R-:W-:Y:S01]  /*6960*/  @!P3 IMAD.MOV R16, RZ, RZ, -R16 ;  /* 0x000000ffff10b224 */ /* 0x000fe200078e0a10 */
[----:B------:R-:W-:Y:S01]  /*6970*/  ISETP.GT.U32.AND P3, PT, R0, R22, PT ;  /* 0x000000160000720c */ /* 0x000fe20003f64070 */
[--C-:B------:R-:W-:Y:S01]  /*6980*/  @!P5 IMAD.IADD R12, R12, 0x1, -R0.reuse ;  /* 0x000000010c0cd824 */ /* 0x100fe200078e0a00 */
[----:B------:R-:W-:Y:S01]  /*6990*/  IABS R83, R78 ;  /* 0x0000004e00537213 */ /* 0x000fe20000000000 */
[----:B------:R-:W-:Y:S01]  /*69a0*/  @!P4 IMAD.IADD R10, R10, 0x1, -R0 ;  /* 0x000000010a0ac824 */ /* 0x000fe200078e0a00 */
[----:B------:R-:W-:Y:S01]  /*69b0*/  ISETP.GE.AND P4, PT, R78, RZ, PT ;  /* 0x000000ff4e00720c */ /* 0x000fe20003f86270 */
[----:B------:R-:W-:Y:S01]  /*69c0*/  @!P6 IMAD.MOV R12, RZ, RZ, -R12 ;  /* 0x000000ffff0ce224 */ /* 0x000fe200078e0a0c */
[----:B------:R-:W-:Y:S01]  /*69d0*/  ISETP.GT.U32.AND P6, PT, R0, R80, PT ;  /* 0x000000500000720c */ /* 0x000fe20003fc4070 */
[----:B------:R-:W-:Y:S01]  /*69e0*/  IMAD.HI.U32 R78, R6, R83, RZ ;  /* 0x00000053064e7227 */ /* 0x000fe200078e00ff */
[----:B------:R-:W-:-:S02]  /*69f0*/  IABS R85, R81 ;  /* 0x0000005100557213 */ /* 0x000fc40000000000 */
[----:B------:R-:W-:Y:S01]  /*6a00*/  ISETP.GE.AND P5, PT, R84, RZ, PT ;  /* 0x000000ff5400720c */ /* 0x000fe20003fa6270 */
[----:B------:R-:W-:Y:S01]  /*6a10*/  @!P1 IMAD.IADD R14, R14, 0x1, -R0 ;  /* 0x000000010e0e9824 */ /* 0x000fe200078e0a00 */
[----:B------:R-:W-:Y:S01]  /*6a20*/  ISETP.GE.AND P1, PT, R82, RZ, PT ;  /* 0x000000ff5200720c */ /* 0x000fe20003f26270 */
[----:B------:R-:W-:Y:S01]  /*6a30*/  IMAD.MOV R78, RZ, RZ, -R78 ;  /* 0x000000ffff4e7224 */ /* 0x000fe200078e0a4e */
[----:B------:R-:W-:Y:S01]  /*6a40*/  LOP3.LUT R82, R5, 0x70, RZ, 0xfc, !PT ;  /* 0x0000007005527812 */ /* 0x000fe200078efcff */
[----:B------:R-:W-:Y:S01]  /*6a50*/  @!P3 IMAD.IADD R22, R22, 0x1, -R0 ;  /* 0x000000011616b824 */ /* 0x000fe200078e0a00 */
[----:B------:R-:W-:Y:S01]  /*6a60*/  IABS R84, R90 ;  /* 0x0000005a00547213 */ /* 0x000fe20000000000 */
[----:B------:R-:W-:Y:S01]  /*6a70*/  @!P0 IMAD.MOV R14, RZ, RZ, -R14 ;  /* 0x000000ffff0e8224 */ /* 0x000fe200078e0a0e */
[C---:B------:R-:W-:Y:S01]  /*6a80*/  ISETP.GT.U32.AND P0, PT, R0.reuse, R10, PT ;  /* 0x0000000a0000720c */ /* 0x040fe20003f04070 */
[C---:B------:R-:W-:Y:S01]  /*6a90*/  IMAD R78, R0.reuse, R78, R83 ;  /* 0x0000004e004e7224 */ /* 0x040fe200078e0253 */
[----:B------:R-:W-:Y:S01]  /*6aa0*/  ISETP.GT.U32.AND P3, PT, R0, R22, PT ;  /* 0x000000160000720c */ /* 0x000fe20003f64070 */
[----:B------:R-:W-:Y:S01]  /*6ab0*/  @!P6 IMAD.IADD R80, R80, 0x1, -R0 ;  /* 0x000000015050e824 */ /* 0x000fe200078e0a00 */
[----:B------:R-:W-:-:S02]  /*6ac0*/  IABS R87, R82 ;  /* 0x0000005200577213 */ /* 0x000fc40000000000 */
[----:B------:R-:W-:-:S07]  /*6ad0*/  ISETP.GT.U32.AND P6, PT, R0, R78, PT ;  /* 0x0000004e0000720c */ /* 0x000fce0003fc4070 */
[----:B------:R-:W-:Y:S01]  /*6ae0*/  @!P0 IMAD.IADD R10, R10, 0x1, -R0 ;  /* 0x000000010a0a8824 */ /* 0x000fe200078e0a00 */
[----:B------:R-:W-:Y:S01]  /*6af0*/  ISETP.GE.AND P0, PT, R81, RZ, PT ;  /* 0x000000ff5100720c */ /* 0x000fe20003f06270 */
[----:B------:R-:W-:-:S04]  /*6b00*/  IMAD.HI.U32 R81, R6, R85, RZ ;  /* 0x0000005506517227 */ /* 0x000fc800078e00ff */
[--C-:B------:R-:W-:Y:S01]  /*6b10*/  @!P3 IMAD.IADD R22, R22, 0x1, -R0.reuse ;  /* 0x000000011616b824 */ /* 0x100fe200078e0a00 */
[----:B------:R-:W-:Y:S01]  /*6b20*/  ISETP.GE.AND P3, PT, R82, RZ, PT ;  /* 0x000000ff5200720c */ /* 0x000fe20003f66270 */
[----:B------:R-:W-:Y:S01]  /*6b30*/  @!P6 IMAD.IADD R78, R78, 0x1, -R0 ;  /* 0x000000014e4ee824 */ /* 0x000fe200078e0a00 */
[----:B------:R-:W-:Y:S01]  /*6b40*/  ISETP.GT.U32.AND P6, PT, R0, R80, PT ;  /* 0x000000500000720c */ /* 0x000fe20003fc4070 */
[----:B------:R-:W-:-:S04]  /*6b50*/  IMAD.HI.U32 R82, R6, R87, RZ ;  /* 0x0000005706527227 */ /* 0x000fc800078e00ff */
[----:B------:R-:W-:Y:S02]  /*6b60*/  IMAD.MOV R81, RZ, RZ, -R81 ;  /* 0x000000ffff517224 */ /* 0x000fe400078e0a51 */
[----:B------:R-:W-:Y:S01]  /*6b70*/  @!P1 IMAD.MOV R10, RZ, RZ, -R10 ;  /* 0x000000ffff0a9224 */ /* 0x000fe200078e0a0a */
[C---:B------:R-:W-:Y:S01]  /*6b80*/  ISETP.GT.U32.AND P1, PT, R0.reuse, R78, PT ;  /* 0x0000004e0000720c */ /* 0x040fe20003f24070 */
[----:B------:R-:W-:Y:S02]  /*6b90*/  IMAD.MOV R83, RZ, RZ, -R82 ;  /* 0x000000ffff537224 */ /* 0x000fe400078e0a52 */
[----:B------:R-:W-:Y:S02]  /*6ba0*/  IMAD R82, R0, R81, R85 ;  /* 0x0000005100527224 */ /* 0x000fe400078e0255 */
[----:B------:R-:W-:Y:S02]  /*6bb0*/  @!P5 IMAD.MOV R22, RZ, RZ, -R22 ;  /* 0x000000ffff16d224 */ /* 0x000fe400078e0a16 */
[----:B------:R-:W-:Y:S01]  /*6bc0*/  IMAD.HI.U32 R81, R6, R89, RZ ;  /* 0x0000005906517227 */ /* 0x000fe200078e00ff */
[----:B------:R-:W-:-:S03]  /*6bd0*/  ISETP.GT.U32.AND P5, PT, R0, R82, PT ;  /* 0x000000520000720c */ /* 0x000fc60003fa4070 */
[----:B------:R-:W-:Y:S02]  /*6be0*/  IMAD R83, R0, R83, R87 ;  /* 0x0000005300537224 */ /* 0x000fe400078e0257 */
[----:B------:R-:W-:Y:S02]  /*6bf0*/  IMAD.MOV R81, RZ, RZ, -R81 ;  /* 0x000000ffff517224 */ /* 0x000fe400078e0a51 */
[----:B------:R-:W-:Y:S01]  /*6c00*/  @!P1 IMAD.IADD R78, R78, 0x1, -R0 ;  /* 0x000000014e4e9824 */ /* 0x000fe200078e0a00 */
[C---:B------:R-:W-:Y:S01]  /*6c10*/  ISETP.GT.U32.AND P1, PT, R0.reuse, R83, PT ;  /* 0x000000530000720c */ /* 0x040fe20003f24070 */
[----:B------:R-:W-:Y:S01]  /*6c20*/  IMAD R81, R0, R81, R89 ;  /* 0x0000005100517224 */ /* 0x000fe200078e0259 */
[----:B------:R-:W-:Y:S01]  /*6c30*/  IABS R89, R94 ;  /* 0x0000005e00597213 */ /* 0x000fe20000000000 */
[----:B------:R-:W-:Y:S02]  /*6c40*/  IMAD.MOV.U32 R87, RZ, RZ, R84 ;  /* 0x000000ffff577224 */ /* 0x000fe400078e0054 */
[----:B------:R-:W-:Y:S01]  /*6c50*/  @!P5 IMAD.IADD R82, R82, 0x1, -R0 ;  /* 0x000000015252d824 */ /* 0x000fe200078e0a00 */
[----:B------:R-:W-:Y:S01]  /*6c60*/  ISETP.GT.U32.AND P5, PT, R0, R81, PT ;  /* 0x000000510000720c */ /* 0x000fe20003fa4070 */
[----:B------:R-:W-:-:S04]  /*6c70*/  IMAD.HI.U32 R84, R6, R87, RZ ;  /* 0x0000005706547227 */ /* 0x000fc800078e00ff */
[--C-:B------:R-:W-:Y:S02]  /*6c80*/  @!P6 IMAD.IADD R80, R80, 0x1, -R0.reuse ;  /* 0x000000015050e824 */ /* 0x100fe400078e0a00 */
[----:B------:R-:W-:Y:S01]  /*6c90*/  @!P1 IMAD.IADD R83, R83, 0x1, -R0 ;  /* 0x0000000153539824 */ /* 0x000fe200078e0a00 */
[----:B------:R-:W-:Y:S01]  /*6ca0*/  ISETP.GT.U32.AND P1, PT, R0, R82, PT ;  /* 0x000000520000720c */ /* 0x000fe20003f24070 */
[----:B------:R-:W-:Y:S02]  /*6cb0*/  IMAD.MOV R88, RZ, RZ, -R84 ;  /* 0x000000ffff587224 */ /* 0x000fe400078e0a54 */
[----:B------:R-:W-:-:S04]  /*6cc0*/  IMAD.HI.U32 R84, R6, R91, RZ ;  /* 0x0000005b06547227 */ /* 0x000fc800078e00ff */
[----:B------:R-:W-:Y:S01]  /*6cd0*/  @!P2 IMAD.MOV R80, RZ, RZ, -R80 ;  /* 0x000000ffff50a224 */ /* 0x000fe200078e0a50 */
[C---:B------:R-:W-:Y:S01]  /*6ce0*/  ISETP.GT.U32.AND P2, PT, R0.reuse, R83, PT ;  /* 0x000000530000720c */ /* 0x040fe20003f44070 */
[----:B------:R-:W-:Y:S02]  /*6cf0*/  @!P5 IMAD.IADD R81, R81, 0x1, -R0 ;  /* 0x000000015151d824 */ /* 0x000fe400078e0a00 */
[----:B------:R-:W-:Y:S02]  /*6d00*/  IMAD.MOV R84, RZ, RZ, -R84 ;  /* 0x000000ffff547224 */ /* 0x000fe400078e0a54 */
[C---:B------:R-:W-:Y:S01]  /*6d10*/  IMAD R88, R0.reuse, R88, R87 ;  /* 0x0000005800587224 */ /* 0x040fe200078e0257 */
[C---:B------:R-:W-:Y:S01]  /*6d20*/  ISETP.GT.U32.AND P5, PT, R0.reuse, R81, PT ;  /* 0x000000510000720c */ /* 0x040fe20003fa4070 */
[----:B------:R-:W-:Y:S02]  /*6d30*/  IMAD R87, R0, R84, R91 ;  /* 0x0000005400577224 */ /* 0x000fe400078e025b */
[----:B------:R-:W-:-:S04]  /*6d40*/  IMAD.HI.U32 R84, R6, R89, RZ ;  /* 0x0000005906547227 */ /* 0x000fc800078e00ff */
[----:B------:R-:W-:Y:S02]  /*6d50*/  IMAD.MOV R84, RZ, RZ, -R84 ;  /* 0x000000ffff547224 */ /* 0x000fe400078e0a54 */
[----:B------:R-:W-:Y:S01]  /*6d60*/  @!P2 IMAD.IADD R83, R83, 0x1, -R0 ;  /* 0x000000015353a824 */ /* 0x000fe200078e0a00 */
[----:B------:R-:W-:Y:S01]  /*6d70*/  ISETP.GE.AND P2, PT, R86, RZ, PT ;  /* 0x000000ff5600720c */ /* 0x000fe20003f46270 */
[----:B------:R-:W-:Y:S01]  /*6d80*/  @!P4 IMAD.MOV R78, RZ, RZ, -R78 ;  /* 0x000000ffff4ec224 */ /* 0x000fe200078e0a4e */
[----:B------:R-:W-:Y:S01]  /*6d90*/  ISETP.GT.U32.AND P4, PT, R0, R88, PT ;  /* 0x000000580000720c */ /* 0x000fe20003f84070 */
[--C-:B------:R-:W-:Y:S01]  /*6da0*/  @!P1 IMAD.IADD R82, R82, 0x1, -R0.reuse ;  /* 0x0000000152529824 */ /* 0x100fe200078e0a00 */
[C---:B------:R-:W-:Y:S01]  /*6db0*/  ISETP.GT.U32.AND P1, PT, R0.reuse, R87, PT ;  /* 0x000000570000720c */ /* 0x040fe20003f24070 */
[----:B------:R-:W-:Y:S02]  /*6dc0*/  IMAD R86, R0, R84, R89 ;  /* 0x0000005400567224 */ /* 0x000fe400078e0259 */
[----:B------:R-:W-:-:S02]  /*6dd0*/  @!P5 IMAD.IADD R81, R81, 0x1, -R0 ;  /* 0x000000015151d824 */ /* 0x000fc400078e0a00 */
[----:B------:R-:W-:Y:S01]  /*6de0*/  @!P0 IMAD.MOV R82, RZ, RZ, -R82 ;  /* 0x000000ffff528224 */ /* 0x000fe200078e0a52 */
[----:B------:R-:W-:Y:S01]  /*6df0*/  ISETP.GT.U32.AND P5, PT, R0, R86, PT ;  /* 0x000000560000720c */ /* 0x000fe20003fa4070 */
[----:B------:R-:W-:-:S04]  /*6e00*/  IMAD.HI.U32 R84, R6, R93, RZ ;  /* 0x0000005d06547227 */ /* 0x000fc800078e00ff */
[--C-:B------:R-:W-:Y:S02]  /*6e10*/  @!P4 IMAD.IADD R88, R88, 0x1, -R0.reuse ;  /* 0x000000015858c824 */ /* 0x100fe400078e0a00 */
[----:B------:R-:W-:Y:S01]  /*6e20*/  @!P1 IMAD.IADD R87, R87, 0x1, -R0 ;  /* 0x0000000157579824 */ /* 0x000fe200078e0a00 */
[----:B------:R-:W-:Y:S01]  /*6e30*/  ISETP.GE.AND P1, PT, R90, RZ, PT ;  /* 0x000000ff5a00720c */ /* 0x000fe20003f26270 */
[----:B------:R-:W-:-:S03]  /*6e40*/  IMAD.HI.U32 R89, R6, R95, RZ ;  /* 0x0000005f06597227 */ /* 0x000fc600078e00ff */
[----:B------:R-:W-:Y:S01]  /*6e50*/  ISETP.GT.U32.AND P0, PT, R0, R87, PT ;  /* 0x000000570000720c */ /* 0x000fe20003f04070 */
[----:B------:R-:W-:Y:S01]  /*6e60*/  @!P5 IMAD.IADD R86, R86, 0x1, -R0 ;  /* 0x000000015656d824 */ /* 0x000fe200078e0a00 */
[C---:B------:R-:W-:Y:S01]  /*6e70*/  ISETP.GT.U32.AND P5, PT, R0.reuse, R88, PT ;  /* 0x000000580000720c */ /* 0x040fe20003fa4070 */
[----:B------:R-:W-:Y:S02]  /*6e80*/  VIADD R85, R7, 0x5c ;  /* 0x0000005c07557836 */ /* 0x000fe40000000000 */
[----:B------:R-:W-:Y:S02]  /*6e90*/  IMAD.MOV R84, RZ, RZ, -R84 ;  /* 0x000000ffff547224 */ /* 0x000fe400078e0a54 */
[----:B------:R-:W-:Y:S01]  /*6ea0*/  IMAD.MOV R89, RZ, RZ, -R89 ;  /* 0x000000ffff597224 */ /* 0x000fe200078e0a59 */
[----:B------:R-:W-:Y:S01]  /*6eb0*/  ISETP.GE.AND P6, PT, R85, RZ, PT ;  /* 0x000000ff5500720c */ /* 0x000fe20003fc6270 */
[C---:B------:R-:W-:Y:S01]  /*6ec0*/  IMAD R84, R0.reuse, R84, R93 ;  /* 0x0000005400547224 */ /* 0x040fe200078e025d */
[----:B------:R-:W-:Y:S01]  /*6ed0*/  IABS R85, R85 ;  /* 0x0000005500557213 */ /* 0x000fe20000000000 */
[----:B------:R-:W-:Y:S01]  /*6ee0*/  IMAD R89, R0, R89, R95 ;  /* 0x0000005900597224 */ /* 0x000fe200078e025f */
[----:B------:R-:W-:Y:S01]  /*6ef0*/  IABS R93, R98 ;  /* 0x00000062005d7213 */ /* 0x000fe20000000000 */
[--C-:B------:R-:W-:Y:S01]  /*6f00*/  @!P0 IMAD.IADD R87, R87, 0x1, -R0.reuse ;  /* 0x0000000157578824 */ /* 0x100fe200078e0a00 */
[----:B------:R-:W-:Y:S01]  /*6f10*/  IABS R95, R99 ;  /* 0x00000063005f7213 */ /* 0x000fe20000000000 */
[----:B------:R-:W-:Y:S01]  /*6f20*/  @!P5 IMAD.IADD R88, R88, 0x1, -R0 ;  /* 0x000000015858d824 */ /* 0x000fe200078e0a00 */
[----:B------:R-:W-:Y:S01]  /*6f30*/  ISETP.GE.AND P5, PT, R92, RZ, PT ;  /* 0x000000ff5c00720c */ /* 0x000fe20003fa6270 */
[----:B------:R-:W-:Y:S01]  /*6f40*/  IMAD.MOV.U32 R91, RZ, RZ, R85 ;  /* 0x000000ffff5b7224 */ /* 0x000fe200078e0055 */
[----:B------:R-:W-:Y:S01]  /*6f50*/  ISETP.GT.U32.AND P0, PT, R0, R89, PT ;  /* 0x000000590000720c */ /* 0x000fe20003f04070 */
[----:B------:R-:W-:Y:S01]  /*6f60*/  IMAD.HI.U32 R90, R6, R93, RZ ;  /* 0x0000005d065a7227 */ /* 0x000fe200078e00ff */
[----:B------:R-:W-:-:S03]  /*6f70*/  LOP3.LUT R92, R5, 0x48, RZ, 0xfc, !PT ;  /* 0x00000048055c7812 */ /* 0x000fc600078efcff */
[----:B------:R-:W-:-:S04]  /*6f80*/  IMAD.HI.U32 R85, R6, R91, RZ ;  /* 0x0000005b06557227 */ /* 0x000fc800078e00ff */
[----:B------:R-:W-:Y:S02]  /*6f90*/  IMAD.MOV R90, RZ, RZ, -R90 ;  /* 0x000000ffff5a7224 */ /* 0x000fe400078e0a5a */
[----:B------:R-:W-:Y:S02]  /*6fa0*/  IMAD.MOV R85, RZ, RZ, -R85 ;  /* 0x000000ffff557224 */ /* 0x000fe400078e0a55 */
[C---:B------:R-:W-:Y:S02]  /*6fb0*/  IMAD R90, R0.reuse, R90, R93 ;  /* 0x0000005a005a7224 */ /* 0x040fe400078e025d */
[C---:B------:R-:W-:Y:S02]  /*6fc0*/  IMAD R85, R0.reuse, R85, R91 ;  /* 0x0000005500557224 */ /* 0x040fe400078e025b */
[----:B------:R-:W-:Y:S02]  /*6fd0*/  @!P0 IMAD.IADD R89, R89, 0x1, -R0 ;  /* 0x0000000159598824 */ /* 0x000fe400078e0a00 */
[----:B------:R-:W-:Y:S01]  /*6fe0*/  @!P5 IMAD.MOV R87, RZ, RZ, -R87 ;  /* 0x000000ffff57d224 */ /* 0x000fe200078e0a57 */
[C---:B------:R-:W-:Y:S01]  /*6ff0*/  ISETP.GT.U32.AND P5, PT, R0.reuse, R90, PT ;  /* 0x0000005a0000720c */ /* 0x040fe20003fa4070 */
[----:B------:R-:W-:Y:S01]  /*7000*/  @!P1 IMAD.MOV R88, RZ, RZ, -R88 ;  /* 0x000000ffff589224 */ /* 0x000fe200078e0a58 */
[----:B------:R-:W-:Y:S01]  /*7010*/  ISETP.GT.U32.AND P4, PT, R0, R85, PT ;  /* 0x000000550000720c */ /* 0x000fe20003f84070 */
[----:B------:R-:W-:Y:S01]  /*7020*/  IMAD.HI.U32 R91, R6, R95, RZ ;  /* 0x0000005f065b7227 */ /* 0x000fe200078e00ff */
[----:B------:R-:W-:-:S03]  /*7030*/  ISETP.GT.U32.AND P1, PT, R0, R89, PT ;  /* 0x000000590000720c */ /* 0x000fc60003f24070 */
[----:B------:R-:W-:Y:S02]  /*7040*/  IMAD.MOV R91, RZ, RZ, -R91 ;  /* 0x000000ffff5b7224 */ /* 0x000fe400078e0a5b */
[----:B------:R-:W-:Y:S01]  /*7050*/  @!P3 IMAD.MOV R83, RZ, RZ, -R83 ;  /* 0x000000ffff53b224 */ /* 0x000fe200078e0a53 */
[C---:B------:R-:W-:Y:S01]  /*7060*/  ISETP.GT.U32.AND P3, PT, R0.reuse, R86, PT ;  /* 0x000000560000720c */ /* 0x040fe20003f64070 */
[----:B------:R-:W-:Y:S01]  /*7070*/  IMAD R91, R0, R91, R95 ;  /* 0x0000005b005b7224 */ /* 0x000fe200078e025f */
[----:B------:R-:W-:Y:S01]  /*7080*/  IABS R95, R92 ;  /* 0x0000005c005f7213 */ /* 0x000fe20000000000 */
[--C-:B------:R-:W-:Y:S02]  /*7090*/  @!P5 IMAD.IADD R90, R90, 0x1, -R0.reuse ;  /* 0x000000015a5ad824 */ /* 0x100fe400078e0a00 */
[--C-:B------:R-:W-:Y:S02]  /*70a0*/  @!P4 IMAD.IADD R85, R85, 0x1, -R0.reuse ;  /* 0x000000015555c824 */ /* 0x100fe400078e0a00 */
[----:B------:R-:W-:Y:S01]  /*70b0*/  @!P1 IMAD.IADD R89, R89, 0x1, -R0 ;  /* 0x0000000159599824 */ /* 0x000fe200078e0a00 */
[----:B------:R-:W-:Y:S01]  /*70c0*/  ISETP.GE.AND P1, PT, R92, RZ, PT ;  /* 0x000000ff5c00720c */ /* 0x000fe20003f26270 */
[----:B------:R-:W-:Y:S01]  /*70d0*/  IMAD.HI.U32 R92, R6, R95, RZ ;  /* 0x0000005f065c7227 */ /* 0x000fe200078e00ff */
[----:B------:R-:W-:-:S02]  /*70e0*/  ISETP.GT.U32.AND P5, PT, R0, R90, PT ;  /* 0x0000005a0000720c */ /* 0x000fc40003fa4070 */
[C---:B------:R-:W-:Y:S01]  /*70f0*/  ISETP.GT.U32.AND P4, PT, R0.reuse, R85, PT ;  /* 0x000000550000720c */ /* 0x040fe20003f84070 */
[----:B------:R-:W-:Y:S02]  /*7100*/  IMAD.MOV R92, RZ, RZ, -R92 ;  /* 0x000000ffff5c7224 */ /* 0x000fe400078e0a5c */
[----:B------:R-:W-:Y:S01]  /*7110*/  @!P2 IMAD.MOV R81, RZ, RZ, -R81 ;  /* 0x000000ffff51a224 */ /* 0x000fe200078e0a51 */
[C---:B------:R-:W-:Y:S01]  /*7120*/  ISETP.GT.U32.AND P2, PT, R0.reuse, R84, PT ;  /* 0x000000540000720c */ /* 0x040fe20003f44070 */
[----:B------:R-:W-:Y:S01]  /*7130*/  IMAD R92, R0, R92, R95 ;  /* 0x0000005c005c7224 */ /* 0x000fe200078e025f */
[C---:B------:R-:W-:Y:S01]  /*7140*/  LOP3.LUT R95, R5.reuse, 0x38, RZ, 0xfc, !PT ;  /* 0x00000038055f7812 */ /* 0x040fe200078efcff */
[--C-:B------:R-:W-:Y:S01]  /*7150*/  @!P3 IMAD.IADD R86, R86, 0x1, -R0.reuse ;  /* 0x000000015656b824 */ /* 0x100fe200078e0a00 */
[----:B------:R-:W-:Y:S02]  /*7160*/  ISETP.GE.AND P3, PT, R94, RZ, PT ;  /* 0x000000ff5e00720c */ /* 0x000fe40003f66270 */
[----:B------:R-:W-:Y:S01]  /*7170*/  LOP3.LUT R94, R5, 0x44, RZ, 0xfc, !PT ;  /* 0x00000044055e7812 */ /* 0x000fe200078efcff */
[--C-:B------:R-:W-:Y:S01]  /*7180*/  @!P5 IMAD.IADD R90, R90, 0x1, -R0.reuse ;  /* 0x000000015a5ad824 */ /* 0x100fe200078e0a00 */
[----:B------:R-:W-:Y:S01]  /*7190*/  ISETP.GT.U32.AND P5, PT, R0, R92, PT ;  /* 0x0000005c0000720c */ /* 0x000fe20003fa4070 */
[----:B------:R-:W-:Y:S01]  /*71a0*/  @!P4 IMAD.IADD R85, R85, 0x1, -R0 ;  /* 0x000000015555c824 */ /* 0x000fe200078e0a00 */
[----:B------:R-:W-:-:S02]  /*71b0*/  ISETP.GE.AND P4, PT, R96, RZ, PT ;  /* 0x000000ff6000720c */ /* 0x000fc40003f86270 */
[----:B------:R-:W-:Y:S01]  /*71c0*/  IABS R103, R95 ;  /* 0x0000005f00677213 */ /* 0x000fe20000000000 */
[----:B------:R-:W-:Y:S01]  /*71d0*/  @!P6 IMAD.MOV R85, RZ, RZ, -R85 ;  /* 0x000000ffff55e224 */ /* 0x000fe200078e0a55 */
[----:B------:R-:W-:Y:S01]  /*71e0*/  ISETP.GT.U32.AND P6, PT, R0, R91, PT ;  /* 0x0000005b0000720c */ /* 0x000fe20003fc4070 */
[----:B------:R-:W-:Y:S01]  /*71f0*/  @!P2 IMAD.IADD R84, R84, 0x1, -R0 ;  /* 0x000000015454a824 */ /* 0x000fe200078e0a00 */
[----:B------:R-:W-:Y:S01]  /*7200*/  ISETP.GE.AND P2, PT, R97, RZ, PT ;  /* 0x000000ff6100720c */ /* 0x000fe20003f46270 */
[----:B------:R-:W-:Y:S01]  /*7210*/  @!P3 IMAD.MOV R86, RZ, RZ, -R86 ;  /* 0x000000ffff56b224 */ /* 0x000fe200078e0a56 */
[----:B------:R-:W-:Y:S02]  /*7220*/  IABS R97, R94 ;  /* 0x0000005e00617213 */ /* 0x000fe40000000000 */
[----:B------:R-:W-:Y:S01]  /*7230*/  ISETP.GT.U32.AND P0, PT, R0, R84, PT ;  /* 0x000000540000720c */ /* 0x000fe20003f04070 */
[----:B------:R-:W-:Y:S01]  /*7240*/  @!P5 IMAD.IADD R92, R92, 0x1, -R0 ;  /* 0x000000015c5cd824 */ /* 0x000fe200078e0a00 */
[----:B------:R-:W-:Y:S01]  /*7250*/  ISETP.GE.AND P3, PT, R98, RZ, PT ;  /* 0x000000ff6200720c */ /* 0x000fe20003f66270 */
[----:B------:R-:W-:Y:S01]  /*7260*/  IMAD.HI.U32 R93, R6, R97, RZ ;  /* 0x00000061065d7227 */ /* 0x000fe200078e00ff */
[----:B------:R-:W-:-:S02]  /*7270*/  LOP3.LUT R96, R5, 0x34, RZ, 0xfc, !PT ;  /* 0x0000003405607812 */ /* 0x000fc400078efcff */
[----:B------:R-:W-:Y:S01]  /*7280*/  ISETP.GT.U32.AND P5, PT, R0, R92, PT ;  /* 0x0000005c0000720c */ /* 0x000fe20003fa4070 */
[--C-:B------:R-:W-:Y:S01]  /*7290*/  @!P6 IMAD.IADD R91, R91, 0x1, -R0.reuse ;  /* 0x000000015b5be824 */ /* 0x100fe200078e0a00 */
[----:B------:R-:W-:Y:S01]  /*72a0*/  ISETP.GE.AND P6, PT, R94, RZ, PT ;  /* 0x000000ff5e00720c */ /* 0x000fe20003fc6270 */
[----:B------:R-:W-:Y:S01]  /*72b0*/  IMAD.MOV R94, RZ, RZ, -R93 ;  /* 0x000000ffff5e7224 */ /* 0x000fe200078e0a5d */
[----:B------:R-:W-:Y:S01]  /*72c0*/  IABS R105, R96 ;  /* 0x0000006000697213 */ /* 0x000fe20000000000 */
[----:B------:R-:W-:Y:S02]  /*72d0*/  VIADD R93, R7, 0x3c ;  /* 0x0000003c075d7836 */ /* 0x000fe40000000000 */
[----:B------:R-:W-:Y:S02]  /*72e0*/  IMAD R94, R0, R94, R97 ;  /* 0x0000005e005e7224 */ /* 0x000fe400078e0261 */
[--C-:B------:R-:W-:Y:S01]  /*72f0*/  @!P0 IMAD.IADD R84, R84, 0x1, -R0.reuse ;  /* 0x0000000154548824 */ /* 0x100fe200078e0a00 */
[----:B------:R-:W-:Y:S01]  /*7300*/  IABS R101, R93 ;  /* 0x0000005d00657213 */ /* 0x000fe20000000000 */
[----:B------:R-:W-:Y:S01]  /*7310*/  @!P2 IMAD.MOV R89, RZ, RZ, -R89 ;  /* 0x000000ffff59a224 */ /* 0x000fe200078e0a59 */
[----:B------:R-:W-:Y:S01]  /*7320*/  ISETP.GE.AND P2, PT, R93, RZ, PT ;  /* 0x000000ff5d00720c */ /* 0x000fe20003f46270 */
[----:B------:R-:W-:Y:S01]  /*7330*/  @!P5 IMAD.IADD R92, R92, 0x1, -R0 ;  /* 0x000000015c5cd824 */ /* 0x000fe200078e0a00 */
[C---:B------:R-:W-:Y:S01]  /*7340*/  ISETP.GT.U32.AND P5, PT, R0.reuse, R94, PT ;  /* 0x0000005e0000720c */ /* 0x040fe20003fa4070 */
[----:B------:R-:W-:Y:S01]  /*7350*/  @!P4 IMAD.MOV R84, RZ, RZ, -R84 ;  /* 0x000000ffff54c224 */ /* 0x000fe200078e0a54 */
[----:B------:R-:W-:Y:S01]  /*7360*/  ISETP.GT.U32.AND P4, PT, R0, R91, PT ;  /* 0x0000005b0000720c */ /* 0x000fe20003f84070 */
[----:B------:R-:W-:Y:S01]  /*7370*/  @!P3 IMAD.MOV R90, RZ, RZ, -R90 ;  /* 0x000000ffff5ab224 */ /* 0x000fe200078e0a5a */
[----:B------:R-:W-:Y:S01]  /*7380*/  LOP3.LUT R93, R5, 0x40, RZ, 0xfc, !PT ;  /* 0x00000040055d7812 */ /* 0x000fe200078efcff */
[----:B------:R-:W-:Y:S01]  /*7390*/  IMAD.HI.U32 R97, R6, R105, RZ ;  /* 0x0000006906617227 */ /* 0x000fe200078e00ff */
[----:B------:R-:W-:-:S02]  /*73a0*/  ISETP.GE.AND P0, PT, R99, RZ, PT ;  /* 0x000000ff6300720c */ /* 0x000fc40003f06270 */
[----:B------:R-:W-:Y:S01]  /*73b0*/  IABS R99, R93 ;  /* 0x0000005d00637213 */ /* 0x000fe20000000000 */
[----:B------:R-:W-:Y:S01]  /*73c0*/  IMAD.MOV R102, RZ, RZ, -R97 ;  /* 0x000000ffff667224 */ /* 0x000fe200078e0a61 */
[----:B------:R-:W-:Y:S01]  /*73d0*/  ISETP.GE.AND P3, PT, R95, RZ, PT ;  /* 0x000000ff5f00720c */ /* 0x000fe20003f66270 */
[----:B------:R-:W-:Y:S01]  /*73e0*/  IMAD.HI.U32 R95, R6, R101, RZ ;  /* 0x00000065065f7227 */ /* 0x000fe200078e00ff */
[----:B------:R-:W-:-:S03]  /*73f0*/  LOP3.LUT R5, R5, 0x4, RZ, 0xfc, !PT ;  /* 0x0000000405057812 */ /* 0x000fc600078efcff */
[--C-:B------:R-:W-:Y:S02]  /*7400*/  @!P5 IMAD.IADD R94, R94, 0x1, -R0.reuse ;  /* 0x000000015e5ed824 */ /* 0x100fe400078e0a00 */
[----:B------:R-:W-:Y:S01]  /*7410*/  @!P4 IMAD.IADD R91, R91, 0x1, -R0 ;  /* 0x000000015b5bc824 */ /* 0x000fe200078e0a00 */
[----:B------:R-:W-:Y:S01]  /*7420*/  ISETP.GE.AND P4, PT, R93, RZ, PT ;  /* 0x000000ff5d00720c */ /* 0x000fe20003f86270 */
[----:B------:R-:W-:Y:S01]  /*7430*/  IMAD.HI.U32 R93, R6, R99, RZ ;  /* 0x00000063065d7227 */ /* 0x000fe200078e00ff */
[----:B------:R-:W-:-:S03]  /*7440*/  ISETP.GT.U32.AND P5, PT, R0, R94, PT ;  /* 0x0000005e0000720c */ /* 0x000fc60003fa4070 */
[----:B------:R-:W-:Y:S02]  /*7450*/  IMAD.MOV R93, RZ, RZ, -R93 ;  /* 0x000000ffff5d7224 */ /* 0x000fe400078e0a5d */
[----:B------:R-:W-:Y:S02]  /*7460*/  IMAD.MOV R100, RZ, RZ, -R95 ;  /* 0x000000ffff647224 */ /* 0x000fe400078e0a5f */
[C---:B------:R-:W-:Y:S02]  /*7470*/  IMAD R95, R0.reuse, R93, R99 ;  /* 0x0000005d005f7224 */ /* 0x040fe400078e0263 */
[----:B------:R-:W-:Y:S02]  /*7480*/  IMAD R93, R0, R100, R101 ;  /* 0x00000064005d7224 */ /* 0x000fe400078e0265 */
[----:B------:R-:W-:Y:S01]  /*7490*/  @!P0 IMAD.MOV R91, RZ, RZ, -R91 ;  /* 0x000000ffff5b8224 */ /* 0x000fe200078e0a5b */
[----:B------:R-:W-:Y:S01]  /*74a0*/  ISETP.GE.AND P0, PT, R96, RZ, PT ;  /* 0x000000ff6000720c */ /* 0x000fe20003f06270 */
[----:B------:R-:W-:Y:S01]  /*74b0*/  @!P5 IMAD.IADD R94, R94, 0x1, -R0 ;  /* 0x000000015e5ed824 */ /* 0x000fe200078e0a00 */
[----:B------:R-:W-:Y:S01]  /*74c0*/  ISETP.GT.U32.AND P5, PT, R0, R95, PT ;  /* 0x0000005f0000720c */ /* 0x000fe20003fa4070 */
[----:B------:R-:W-:-:S04]  /*74d0*/  IMAD.HI.U32 R96, R6, R103, RZ ;  /* 0x0000006706607227 */ /* 0x000fc800078e00ff */
[----:B------:R-:W-:Y:S01]  /*74e0*/  @!P6 IMAD.MOV R94, RZ, RZ, -R94 ;  /* 0x000000ffff5ee224 */ /* 0x000fe200078e0a5e */
[----:B------:R-:W-:Y:S01]  /*74f0*/  ISETP.GT.U32.AND P6, PT, R0, R93, PT ;  /* 0x0000005d0000720c */ /* 0x000fe20003fc4070 */
[----:B------:R-:W-:Y:S02]  /*7500*/  IMAD.MOV R96, RZ, RZ, -R96 ;  /* 0x000000ffff607224 */ /* 0x000fe400078e0a60 */
[----:B------:R-:W-:-:S04]  /*7510*/  IMAD.HI.U32 R98, R6, R107, RZ ;  /* 0x0000006b06627227 */ /* 0x000fc800078e00ff */
[--C-:B------:R-:W-:Y:S02]  /*7520*/  @!P5 IMAD.IADD R95, R95, 0x1, -R0.reuse ;  /* 0x000000015f5fd824 */ /* 0x100fe400078e0a00 */
[C---:B------:R-:W-:Y:S01]  /*7530*/  IMAD R97, R0.reuse, R96, R103 ;  /* 0x0000006000617224 */ /* 0x040fe200078e0267 */
[----:B------:R-:W-:Y:S01]  /*7540*/  IABS R103, R112 ;  /* 0x0000007000677213 */ /* 0x000fe20000000000 */
[C---:B------:R-:W-:Y:S01]  /*7550*/  IMAD R96, R0.reuse, R102, R105 ;  /* 0x0000006600607224 */ /* 0x040fe200078e0269 */
[C---:B------:R-:W-:Y:S01]  /*7560*/  ISETP.GT.U32.AND P5, PT, R0.reuse, R95, PT ;  /* 0x0000005f0000720c */ /* 0x040fe20003fa4070 */
[----:B------:R-:W-:Y:S01]  /*7570*/  @!P6 IMAD.IADD R93, R93, 0x1, -R0 ;  /* 0x000000015d5de824 */ /* 0x000fe200078e0a00 */
[----:B------:R-:W-:Y:S01]  /*7580*/  IABS R105, R114 ;  /* 0x0000007200697213 */ /* 0x000fe20000000000 */
[----:B------:R-:W-:Y:S02]  /*7590*/  VIADD R7, R7, 0x1c ;  /* 0x0000001c07077836 */ /* 0x000fe40000000000 */
[----:B------:R-:W-:Y:S01]  /*75a0*/  IMAD.MOV R98, RZ, RZ, -R98 ;  /* 0x000000ffff627224 */ /* 0x000fe200078e0a62 */
[C---:B------:R-:W-:Y:S01]  /*75b0*/  ISETP.GT.U32.AND P6, PT, R0.reuse, R93, PT ;  /* 0x0000005d0000720c */ /* 0x040fe20003fc4070 */
[----:B------:R-:W-:Y:S01]  /*75c0*/  @!P1 IMAD.MOV R92, RZ, RZ, -R92 ;  /* 0x000000ffff5c9224 */ /* 0x000fe200078e0a5c */
[----:B------:R-:W-:Y:S01]  /*75d0*/  ISETP.GE.AND P1, PT, R7, RZ, PT ;  /* 0x000000ff0700720c */ /* 0x000fe20003f26270 */
[----:B------:R-:W-:Y:S01]  /*75e0*/  IMAD R102, R0, R98, R107 ;  /* 0x0000006200667224 */ /* 0x000fe200078e026b */
[----:B------:R-:W-:Y:S01]  /*75f0*/  IABS R111, R7 ;  /* 0x00000007006f7213 */ /* 0x000fe20000000000 */
[----:B------:R-:W-:Y:S01]  /*7600*/  IMAD.HI.U32 R7, R6, R103, RZ ;  /* 0x0000006706077227 */ /* 0x000fe200078e00ff */
[----:B------:R-:W-:-:S03]  /*7610*/  IABS R107, R115 ;  /* 0x00000073006b7213 */ /* 0x000fc60000000000 */
[----:B------:R-:W-:Y:S01]  /*7620*/  @!P5 IMAD.IADD R95, R95, 0x1, -R0 ;  /* 0x000000015f5fd824 */ /* 0x000fe200078e0a00 */
[----:B------:R-:W-:Y:S01]  /*7630*/  ISETP.GT.U32.AND P5, PT, R0, R97, PT ;  /* 0x000000610000720c */ /* 0x000fe20003fa4070 */
[----:B------:R-:W-:-:S04]  /*7640*/  IMAD.HI.U32 R98, R6, R105, RZ ;  /* 0x0000006906627227 */ /* 0x000fc800078e00ff */
[----:B------:R-:W-:Y:S01]  /*7650*/  @!P6 IMAD.IADD R93, R93, 0x1, -R0 ;  /* 0x000000015d5de824 */ /* 0x000fe200078e0a00 */
[----:B------:R-:W-:Y:S01]  /*7660*/  ISETP.GT.U32.AND P6, PT, R0, R96, PT ;  /* 0x000000600000720c */ /* 0x000fe20003fc4070 */
[----:B------:R-:W-:Y:S02]  /*7670*/  IMAD.MOV R7, RZ, RZ, -R7 ;  /* 0x000000ffff077224 */ /* 0x000fe400078e0a07 */
[----:B------:R-:W-:-:S04]  /*7680*/  IMAD.HI.U32 R101, R6, R109, RZ ;  /* 0x0000006d06657227 */ /* 0x000fc800078e00ff */
[----:B------:R-:W-:Y:S02]  /*7690*/  @!P5 IMAD.IADD R97, R97, 0x1, -R0 ;  /* 0x000000016161d824 */ /* 0x000fe400078e0a00 */
[----:B------:R-:W-:-:S03]  /*76a0*/  IMAD.HI.U32 R99, R6, R107, RZ ;  /* 0x0000006b06637227 */ /* 0x000fc600078e00ff */
[----:B------:R-:W-:Y:S01]  /*76b0*/  ISETP.GT.U32.AND P5, PT, R0, R97, PT ;  /* 0x000000610000720c */ /* 0x000fe20003fa4070 */
[----:B------:R-:W-:Y:S02]  /*76c0*/  @!P6 IMAD.IADD R96, R96, 0x1, -R0 ;  /* 0x000000016060e824 */ /* 0x000fe400078e0a00 */
[----:B------:R-:W-:Y:S02]  /*76d0*/  IMAD.MOV R98, RZ, RZ, -R98 ;  /* 0x000000ffff627224 */ /* 0x000fe400078e0a62 */
[C---:B------:R-:W-:Y:S01]  /*76e0*/  IMAD R100, R0.reuse, R7, R103 ;  /* 0x0000000700647224 */ /* 0x040fe200078e0267 */
[C---:B------:R-:W-:Y:S01]  /*76f0*/  ISETP.GT.U32.AND P6, PT, R0.reuse, R96, PT ;  /* 0x000000600000720c */ /* 0x040fe20003fc4070 */
[----:B------:R-:W-:Y:S02]  /*7700*/  IMAD.MOV R103, RZ, RZ, -R101 ;  /* 0x000000ffff677224 */ /* 0x000fe400078e0a65 */
[----:B------:R-:W-:Y:S02]  /*7710*/  IMAD.MOV R99, RZ, RZ, -R99 ;  /* 0x000000ffff637224 */ /* 0x000fe400078e0a63 */
[C---:B------:R-:W-:Y:S01]  /*7720*/  IMAD R101, R0.reuse, R98, R105 ;  /* 0x0000006200657224 */ /* 0x040fe200078e0269 */
[----:B------:R-:W-:Y:S01]  /*7730*/  IABS R105, R118 ;  /* 0x0000007600697213 */ /* 0x000fe20000000000 */
[----:B------:R-:W-:Y:S01]  /*7740*/  @!P4 IMAD.MOV R95, RZ, RZ, -R95 ;  /* 0x000000ffff5fc224 */ /* 0x000fe200078e0a5f */
[C---:B------:R-:W-:Y:S01]  /*7750*/  ISETP.GT.U32.AND P4, PT, R0.reuse, R102, PT ;  /* 0x000000660000720c */ /* 0x040fe20003f84070 */
[C---:B------:R-:W-:Y:S01]  /*7760*/  IMAD R99, R0.reuse, R99, R107 ;  /* 0x0000006300637224 */ /* 0x040fe200078e026b */
[----:B------:R-:W-:Y:S01]  /*7770*/  IABS R107, R117 ;  /* 0x00000075006b7213 */ /* 0x000fe20000000000 */
[----:B------:R-:W-:Y:S01]  /*7780*/  @!P5 IMAD.IADD R97, R97, 0x1, -R0 ;  /* 0x000000016161d824 */ /* 0x000fe200078e0a00 */
[----:B------:R-:W-:Y:S01]  /*7790*/  ISETP.GT.U32.AND P5, PT, R0, R101, PT ;  /* 0x000000650000720c */ /* 0x000fe20003fa4070 */
[----:B------:R-:W-:-:S04]  /*77a0*/  IMAD.HI.U32 R7, R6, R111, RZ ;  /* 0x0000006f06077227 */ /* 0x000fc800078e00ff */
[--C-:B------:R-:W-:Y:S01]  /*77b0*/  @!P6 IMAD.IADD R96, R96, 0x1, -R0.reuse ;  /* 0x000000016060e824 */ /* 0x100fe200078e0a00 */
[C---:B------:R-:W-:Y:S01]  /*77c0*/  ISETP.GT.U32.AND P6, PT, R0.reuse, R99, PT ;  /* 0x000000630000720c */ /* 0x040fe20003fc4070 */
[----:B------:R-:W-:Y:S01]  /*77d0*/  IMAD R98, R0, R103, R109 ;  /* 0x0000006700627224 */ /* 0x000fe200078e026d */
[----:B------:R-:W-:Y:S01]  /*77e0*/  IABS R109, R119 ;  /* 0x00000077006d7213 */ /* 0x000fe20000000000 */
[----:B------:R-:W-:Y:S02]  /*77f0*/  IMAD.MOV R7, RZ, RZ, -R7 ;  /* 0x000000ffff077224 */ /* 0x000fe400078e0a07 */
[----:B------:R-:W-:Y:S01]  /*7800*/  @!P4 IMAD.IADD R102, R102, 0x1, -R0 ;  /* 0x000000016666c824 */ /* 0x000fe200078e0a00 */
[C---:B------:R-:W-:Y:S01]  /*7810*/  ISETP.GT.U32.AND P4, PT, R0.reuse, R98, PT ;  /* 0x000000620000720c */ /* 0x040fe20003f84070 */
[----:B------:R-:W-:Y:S01]  /*7820*/  IMAD R103, R0, R7, R111 ;  /* 0x0000000700677224 */ /* 0x000fe200078e026f */
[----:B------:R-:W-:Y:S01]  /*7830*/  IABS R111, R120 ;  /* 0x00000078006f7213 */ /* 0x000fe20000000000 */
[----:B------:R-:W-:-:S04]  /*7840*/  IMAD.HI.U32 R7, R6, R107, RZ ;  /* 0x0000006b06077227 */ /* 0x000fc800078e00ff */
[----:B------:R-:W-:Y:S01]  /*7850*/  @!P2 IMAD.MOV R93, RZ, RZ, -R93 ;  /* 0x000000ffff5da224 */ /* 0x000fe200078e0a5d */
[C---:B------:R-:W-:Y:S01]  /*7860*/  ISETP.GT.U32.AND P2, PT, R0.reuse, R100, PT ;  /* 0x000000640000720c */ /* 0x040fe20003f44070 */
[----:B------:R-:W-:Y:S01]  /*7870*/  @!P5 IMAD.IADD R101, R101, 0x1, -R0 ;  /* 0x000000016565d824 */ /* 0x000fe200078e0a00 */
[----:B------:R-:W-:Y:S01]  /*7880*/  ISETP.GT.U32.AND P5, PT, R0, R102, PT ;  /* 0x000000660000720c */ /* 0x000fe20003fa4070 */
[----:B------:R-:W-:Y:S02]  /*7890*/  IMAD.MOV R7, RZ, RZ, -R7 ;  /* 0x000000ffff077224 */ /* 0x000fe400078e0a07 */
[----:B------:R-:W-:-:S04]  /*78a0*/  IMAD.HI.U32 R104, R6, R105, RZ ;  /* 0x0000006906687227 */ /* 0x000fc800078e00ff */
[----:B------:R-:W-:Y:S01]  /*78b0*/  @!P6 IMAD.IADD R99, R99, 0x1, -R0 ;  /* 0x000000016363e824 */ /* 0x000fe200078e0a00 */
[C---:B------:R-:W-:Y:S01]  /*78c0*/  ISETP.GT.U32.AND P6, PT, R0.reuse, R101, PT ;  /* 0x000000650000720c */ /* 0x040fe20003fc4070 */
[----:B------:R-:W-:Y:S02]  /*78d0*/  IMAD R107, R0, R7, R107 ;  /* 0x00000007006b7224 */ /* 0x000fe400078e026b */
[----:B------:R-:W-:Y:S02]  /*78e0*/  IMAD.MOV R104, RZ, RZ, -R104 ;  /* 0x000000ffff687224 */ /* 0x000fe400078e0a68 */
[----:B------:R-:W-:-:S04]  /*78f0*/  IMAD.HI.U32 R7, R6, R109, RZ ;  /* 0x0000006d06077227 */ /* 0x000fc800078e00ff */
[----:B------:R-:W-:Y:S02]  /*7900*/  IMAD R106, R0, R104, R105 ;  /* 0x00000068006a7224 */ /* 0x000fe400078e0269 */
[----:B------:R-:W-:Y:S02]  /*7910*/  IMAD.MOV R7, RZ, RZ, -R7 ;  /* 0x000000ffff077224 */ /* 0x000fe400078e0a07 */
[----:B------:R-:W-:Y:S01]  /*7920*/  @!P4 IMAD.IADD R98, R98, 0x1, -R0 ;  /* 0x000000016262c824 */ /* 0x000fe200078e0a00 */
[----:B------:R-:W-:Y:S01]  /*7930*/  ISETP.GT.U32.AND P4, PT, R0, R99, PT ;  /* 0x000000630000720c */ /* 0x000fe20003f84070 */
[----:B------:R-:W-:-:S04]  /*7940*/  IMAD.HI.U32 R104, R6, R111, RZ ;  /* 0x0000006f06687227 */ /* 0x000fc800078e00ff */
[----:B------:R-:W-:Y:S01]  /*7950*/  @!P2 IMAD.IADD R100, R100, 0x1, -R0 ;  /* 0x000000016464a824 */ /* 0x000fe200078e0a00 */
[C---:B------:R-:W-:Y:S01]  /*7960*/  ISETP.GT.U32.AND P2, PT, R0.reuse, R103, PT ;  /* 0x000000670000720c */ /* 0x040fe20003f44070 */
[C---:B------:R-:W-:Y:S01]  /*7970*/  IMAD R108, R0.reuse, R7, R109 ;  /* 0x00000007006c7224 */ /* 0x040fe200078e026d */
[----:B------:R-:W-:Y:S01]  /*7980*/  SHF.R.S32.HI R109, RZ, 0x2, R153 ;  /* 0x00000002ff6d7819 */ /* 0x000fe20000011499 */
[----:B------:R-:W-:Y:S01]  /*7990*/  @!P0 IMAD.MOV R96, RZ, RZ, -R96 ;  /* 0x000000ffff608224 */ /* 0x000fe200078e0a60 */
[----:B------:R-:W-:Y:S01]  /*79a0*/  ISETP.GT.U32.AND P0, PT, R0, R98, PT ;  /* 0x000000620000720c */ /* 0x000fe20003f04070 */
[----:B------:R-:W-:Y:S01]  /*79b0*/  IMAD.MOV R105, RZ, RZ, -R104 ;  /* 0x000000ffff697224 */ /* 0x000fe200078e0a68 */
[----:B------:R-:W-:Y:S01]  /*79c0*/  SGXT R109, R109, 0x1 ;  /* 0x000000016d6d781a */ /* 0x000fe20000000200 */
[----:B------:R-:W-:-:S03]  /*79d0*/  IMAD.HI.U32 R104, R6, R113, RZ ;  /* 0x0000007106687227 */ /* 0x000fc600078e00ff */
[----:B------:R-:W-:Y:S01]  /*79e0*/  LOP3.LUT R109, R109, 0x90, RZ, 0xc0, !PT ;  /* 0x000000906d6d7812 */ /* 0x000fe200078ec0ff */
[----:B------:R-:W-:Y:S01]  /*79f0*/  @!P3 IMAD.MOV R97, RZ, RZ, -R97 ;  /* 0x000000ffff61b224 */ /* 0x000fe200078e0a61 */
[C---:B------:R-:W-:Y:S01]  /*7a00*/  ISETP.GT.U32.AND P3, PT, R0.reuse, R100, PT ;  /* 0x000000640000720c */ /* 0x040fe20003f64070 */
[----:B------:R-:W-:Y:S01]  /*7a10*/  @!P6 IMAD.IADD R101, R101, 0x1, -R0 ;  /* 0x000000016565e824 */ /* 0x000fe200078e0a00 */
[C---:B------:R-:W-:Y:S01]  /*7a20*/  ISETP.GT.U32.AND P6, PT, R0.reuse, R108, PT ;  /* 0x0000006c0000720c */ /* 0x040fe20003fc4070 */
[----:B------:R-:W-:Y:S01]  /*7a30*/  IMAD R7, R0, R105, R111 ;  /* 0x0000006900077224 */ /* 0x000fe200078e026f */
[----:B------:R-:W-:Y:S01]  /*7a40*/  IABS R105, R5 ;  /* 0x0000000500697213 */ /* 0x000fe20000000000 */
[----:B------:R-:W-:Y:S02]  /*7a50*/  IMAD.MOV R104, RZ, RZ, -R104 ;  /* 0x000000ffff687224 */ /* 0x000fe400078e0a68 */
[----:B------:R-:W-:Y:S01]  /*7a60*/  @!P5 IMAD.IADD R102, R102, 0x1, -R0 ;  /* 0x000000016666d824 */ /* 0x000fe200078e0a00 */
[C---:B------:R-:W-:Y:S01]  /*7a70*/  ISETP.GT.U32.AND P5, PT, R0.reuse, R107, PT ;  /* 0x0000006b0000720c */ /* 0x040fe20003fa4070 */
[----:B------:R-:W-:-:S02]  /*7a80*/  IMAD R104, R0, R104, R113 ;  /* 0x0000006800687224 */ /* 0x000fc400078e0271 */
[----:B------:R-:W-:Y:S01]  /*7a90*/  @!P4 IMAD.IADD R99, R99, 0x1, -R0 ;  /* 0x000000016363c824 */ /* 0x000fe200078e0a00 */
[----:B------:R-:W-:Y:S01]  /*7aa0*/  ISETP.GT.U32.AND P4, PT, R0, R7, PT ;  /* 0x000000070000720c */ /* 0x000fe20003f84070 */
[----:B------:R-:W-:-:S04]  /*7ab0*/  IMAD.HI.U32 R6, R6, R105, RZ ;  /* 0x0000006906067227 */ /* 0x000fc800078e00ff */
[--C-:B------:R-:W-:Y:S01]  /*7ac0*/  @!P0 IMAD.IADD R98, R98, 0x1, -R0.reuse ;  /* 0x0000000162628824 */ /* 0x100fe200078e0a00 */
[----:B------:R-:W-:Y:S01]  /*7ad0*/  ISETP.GT.U32.AND P0, PT, R0, R104, PT ;  /* 0x000000680000720c */ /* 0x000fe20003f04070 */
[----:B------:R-:W-:Y:S01]  /*7ae0*/  @!P3 IMAD.IADD R100, R100, 0x1, -R0 ;  /* 0x000000016464b824 */ /* 0x000fe200078e0a00 */
[----:B------:R-:W-:Y:S01]  /*7af0*/  ISETP.GT.U32.AND P3, PT, R0, R106, PT ;  /* 0x0000006a0000720c */ /* 0x000fe20003f64070 */
[----:B------:R-:W-:Y:S02]  /*7b00*/  IMAD.MOV R6, RZ, RZ, -R6 ;  /* 0x000000ffff067224 */ /* 0x000fe400078e0a06 */
[--C-:B------:R-:W-:Y:S01]  /*7b10*/  @!P6 IMAD.IADD R108, R108, 0x1, -R0.reuse ;  /* 0x000000016c6ce824 */ /* 0x100fe200078e0a00 */
[----:B------:R-:W-:Y:S01]  /*7b20*/  ISETP.GE.AND P6, PT, R114, RZ, PT ;  /* 0x000000ff7200720c */ /* 0x000fe20003fc6270 */
[----:B------:R-:W-:Y:S02]  /*7b30*/  IMAD R105, R0, R6, R105 ;  /* 0x0000000600697224 */ /* 0x000fe400078e0269 */
[----:B------:R-:W-:-:S02]  /*7b40*/  @!P2 IMAD.IADD R103, R103, 0x1, -R0 ;  /* 0x000000016767a824 */ /* 0x000fc400078e0a00 */
[--C-:B------:R-:W-:Y:S01]  /*7b50*/  @!P5 IMAD.IADD R107, R107, 0x1, -R0.reuse ;  /* 0x000000016b6bd824 */ /* 0x100fe200078e0a00 */
[----:B------:R-:W-:Y:S01]  /*7b60*/  ISETP.GT.U32.AND P5, PT, R0, R105, PT ;  /* 0x000000690000720c */ /* 0x000fe20003fa4070 */
[--C-:B------:R-:W-:Y:S01]  /*7b70*/  @!P4 IMAD.IADD R7, R7, 0x1, -R0.reuse ;  /* 0x000000010707c824 */ /* 0x100fe200078e0a00 */
[----:B------:R-:W-:Y:S01]  /*7b80*/  ISETP.GE.AND P4, PT, R115, RZ, PT ;  /* 0x000000ff7300720c */ /* 0x000fe20003f86270 */
[--C-:B------:R-:W-:Y:S01]  /*7b90*/  @!P0 IMAD.IADD R104, R104, 0x1, -R0.reuse ;  /* 0x0000000168688824 */ /* 0x100fe200078e0a00 */
[----:B------:R-:W-:Y:S01]  /*7ba0*/  ISETP.GT.U32.AND P2, PT, R0, R103, PT ;  /* 0x000000670000720c */ /* 0x000fe20003f44070 */
[----:B------:R-:W-:Y:S01]  /*7bb0*/  @!P3 IMAD.IADD R106, R106, 0x1, -R0 ;  /* 0x000000016a6ab824 */ /* 0x000fe200078e0a00 */
[----:B------:R-:W-:Y:S01]  /*7bc0*/  ISETP.GE.AND P0, PT, R116, RZ, PT ;  /* 0x000000ff7400720c */ /* 0x000fe20003f06270 */
[----:B------:R-:W-:Y:S01]  /*7bd0*/  @!P6 IMAD.MOV R101, RZ, RZ, -R101 ;  /* 0x000000ffff65e224 */ /* 0x000fe200078e0a65 */
[----:B------:R-:W-:Y:S01]  /*7be0*/  ISETP.GE.AND P3, PT, R112, RZ, PT ;  /* 0x000000ff7000720c */ /* 0x000fe20003f66270 */
[----:B------:R-:W-:Y:S01]  /*7bf0*/  IMAD.SHL.U32 R6, R153, 0x20, RZ ;  /* 0x0000002099067824 */ /* 0x000fe200078e00ff */
[----:B------:R-:W-:-:S02]  /*7c00*/  ISETP.GT.U32.AND P6, PT, R0, R104, PT ;  /* 0x000000680000720c */ /* 0x000fc40003fc4070 */
[----:B------:R-:W-:Y:S02]  /*7c10*/  CS2R R112, SRZ ;  /* 0x0000000000707805 */ /* 0x000fe4000001ff00 */
[----:B------:R-:W-:Y:S01]  /*7c20*/  CS2R R114, SRZ ;  /* 0x0000000000727805 */ /* 0x000fe2000001ff00 */
[--C-:B------:R-:W-:Y:S01]  /*7c30*/  @!P5 IMAD.IADD R105, R105, 0x1, -R0.reuse ;  /* 0x000000016969d824 */ /* 0x100fe200078e0a00 */
[C---:B------:R-:W-:Y:S01]  /*7c40*/  ISETP.GT.U32.AND P5, PT, R0.reuse, R108, PT ;  /* 0x0000006c0000720c */ /* 0x040fe20003fa4070 */
[----:B------:R-:W-:Y:S01]  /*7c50*/  @!P4 IMAD.MOV R99, RZ, RZ, -R99 ;  /* 0x000000ffff63c224 */ /* 0x000fe200078e0a63 */
[----:B------:R-:W-:Y:S01]  /*7c60*/  ISETP.GT.U32.AND P4, PT, R0, R7, PT ;  /* 0x000000070000720c */ /* 0x000fe20003f84070 */
[----:B------:R-:W-:Y:S01]  /*7c70*/  @!P2 IMAD.IADD R103, R103, 0x1, -R0 ;  /* 0x000000016767a824 */ /* 0x000fe200078e0a00 */
[----:B------:R-:W-:Y:S01]  /*7c80*/  ISETP.GE.AND P2, PT, R110, RZ, PT ;  /* 0x000000ff6e00720c */ /* 0x000fe20003f46270 */
[----:B------:R-:W-:Y:S01]  /*7c90*/  @!P0 IMAD.MOV R98, RZ, RZ, -R98 ;  /* 0x000000ffff628224 */ /* 0x000fe200078e0a62 */
[C---:B------:R-:W-:Y:S01]  /*7ca0*/  ISETP.GT.U32.AND P0, PT, R0.reuse, R105, PT ;  /* 0x000000690000720c */ /* 0x040fe20003f04070 */
[----:B------:R-:W-:Y:S01]  /*7cb0*/  @!P3 IMAD.MOV R100, RZ, RZ, -R100 ;  /* 0x000000ffff64b224 */ /* 0x000fe200078e0a64 */
[----:B------:R-:W-:Y:S01]  /*7cc0*/  ISETP.GT.U32.AND P3, PT, R0, R106, PT ;  /* 0x0000006a0000720c */ /* 0x000fe20003f64070 */
[--C-:B------:R-:W-:Y:S01]  /*7cd0*/  @!P6 IMAD.IADD R104, R104, 0x1, -R0.reuse ;  /* 0x000000016868e824 */ /* 0x100fe200078e0a00 */
[----:B------:R-:W-:Y:S01]  /*7ce0*/  ISETP.GE.AND P6, PT, R5, RZ, PT ;  /* 0x000000ff0500720c */ /* 0x000fe20003fc6270 */
[----:B------:R-:W-:Y:S01]  /*7cf0*/  @!P1 IMAD.MOV R103, RZ, RZ, -R103 ;  /* 0x000000ffff679224 */ /* 0x000fe200078e0a67 */
[----:B------:R-:W-:Y:S01]  /*7d00*/  LOP3.LUT R110, RZ, R3, RZ, 0x33, !PT ;  /* 0x00000003ff6e7212 */ /* 0x000fe200078e33ff */
[--C-:B------:R-:W-:Y:S01]  /*7d10*/  @!P5 IMAD.IADD R108, R108, 0x1, -R0.reuse ;  /* 0x000000016c6cd824 */ /* 0x100fe200078e0a00 */
[----:B------:R-:W-:Y:S01]  /*7d20*/  ISETP.GE.AND P5, PT, R120, RZ, PT ;  /* 0x000000ff7800720c */ /* 0x000fe20003fa6270 */
[----:B------:R-:W-:Y:S01]  /*7d30*/  @!P4 IMAD.IADD R7, R7, 0x1, -R0 ;  /* 0x000000010707c824 */ /* 0x000fe200078e0a00 */
[----:B------:R-:W-:Y:S01]  /*7d40*/  ISETP.GE.AND P4, PT, R121, RZ, PT ;  /* 0x000000ff7900720c */ /* 0x000fe20003f86270 */
[----:B------:R-:W-:Y:S01]  /*7d50*/  @!P2 IMAD.MOV R102, RZ, RZ, -R102 ;  /* 0x000000ffff66a224 */ /* 0x000fe200078e0a66 */
[----:B------:R-:W-:Y:S01]  /*7d60*/  ISETP.GT.U32.AND P2, PT, R0, R107, PT ;  /* 0x0000006b0000720c */ /* 0x000fe20003f44070 */
[--C-:B------:R-:W-:Y:S01]  /*7d70*/  @!P0 IMAD.IADD R105, R105, 0x1, -R0.reuse ;  /* 0x0000000169698824 */ /* 0x100fe200078e0a00 */
[----:B------:R-:W-:Y:S01]  /*7d80*/  ISETP.NE.AND P0, PT, R3, RZ, PT ;  /* 0x000000ff0300720c */ /* 0x000fe20003f05270 */
[----:B------:R-:W-:Y:S01]  /*7d90*/  @!P3 IMAD.IADD R106, R106, 0x1, -R0 ;  /* 0x000000016a6ab824 */ /* 0x000fe200078e0a00 */
[----:B------:R-:W-:Y:S01]  /*7da0*/  ISETP.GE.AND P3, PT, R119, RZ, PT ;  /* 0x000000ff7700720c */ /* 0x000fe20003f66270 */
[----:B------:R-:W-:Y:S01]  /*7db0*/  @!P6 IMAD.MOV R105, RZ, RZ, -R105 ;  /* 0x000000ffff69e224 */ /* 0x000fe200078e0a69 */
[----:B------:R-:W-:Y:S01]  /*7dc0*/  ISETP.GE.AND P1, PT, R117, RZ, PT ;  /* 0x000000ff7500720c */ /* 0x000fe20003f26270 */
[----:B------:R-:W-:Y:S01]  /*7dd0*/  IMAD.MOV.U32 R3, RZ, RZ, R7 ;  /* 0x000000ffff037224 */ /* 0x000fe200078e0007 */
[----:B------:R-:W-:-:S02]  /*7de0*/  LOP3.LUT R152, R109, 0xf60, R6, 0xf8, !PT ;  /* 0x00000f606d987812 */ /* 0x000fc400078ef806 */
[----:B------:R-:W-:Y:S02]  /*7df0*/  CS2R R116, SRZ ;  /* 0x0000000000747805 */ /* 0x000fe4000001ff00 */
[C---:B------:R-:W-:Y:S01]  /*7e00*/  SEL R105, R110.reuse, R105, !P0 ;  /* 0x000000696e697207 */ /* 0x040fe20004000000 */
[----:B------:R-:W-:Y:S01]  /*7e10*/  @!P5 IMAD.MOV R3, RZ, RZ, -R3 ;  /* 0x000000ffff03d224 */ /* 0x000fe200078e0a03 */
[C---:B------:R-:W-:Y:S01]  /*7e20*/  SEL R6, R110.reuse, R80, !P0 ;  /* 0x000000506e067207 */ /* 0x040fe20004000000 */
[----:B------:R-:W-:Y:S01]  /*7e30*/  @!P4 IMAD.MOV R104, RZ, RZ, -R104 ;  /* 0x000000ffff68c224 */ /* 0x000fe200078e0a68 */
[----:B------:R-:W-:Y:S01]  /*7e40*/  SEL R2, R110, R2, !P0 ;  /* 0x000000026e027207 */ /* 0x000fe20004000000 */
[----:B------:R-:W-:Y:S01]  /*7e50*/  @!P2 IMAD.IADD R107, R107, 0x1, -R0 ;  /* 0x000000016b6ba824 */ /* 0x000fe200078e0a00 */
[----:B------:R-:W-:Y:S01]  /*7e60*/  ISETP.GE.AND P2, PT, R118, RZ, PT ;  /* 0x000000ff7600720c */ /* 0x000fe20003f46270 */
[----:B------:R-:W-:Y:S01]  /*7e70*/  IMAD R105, R105, UR4, RZ ;  /* 0x0000000469697c24 */ /* 0x000fe2000f8e02ff */
[C---:B------:R-:W-:Y:S01]  /*7e80*/  SEL R3, R110.reuse, R3, !P0 ;  /* 0x000000036e037207 */ /* 0x040fe20004000000 */
[----:B------:R-:W-:Y:S01]  /*7e90*/  @!P3 IMAD.MOV R108, RZ, RZ, -R108 ;  /* 0x000000ffff6cb224 */ /* 0x000fe200078e0a6c */
[C---:B------:R-:W-:Y:S01]  /*7ea0*/  SEL R104, R110.reuse, R104, !P0 ;  /* 0x000000686e687207 */ /* 0x040fe20004000000 */
[----:B------:R-:W-:Y:S01]  /*7eb0*/  @!P1 IMAD.MOV R107, RZ, RZ, -R107 ;  /* 0x000000ffff6b9224 */ /* 0x000fe200078e0a6b */
[----:B------:R-:W-:Y:S01]  /*7ec0*/  IADD3 R80, P4, R105, UR10, RZ ;  /* 0x0000000a69507c10 */ /* 0x000fe2000ff9e0ff */
[----:B------:R-:W-:Y:S01]  /*7ed0*/  IMAD R3, R3, UR4, RZ ;  /* 0x0000000403037c24 */ /* 0x000fe2000f8e02ff */
[----:B------:R-:W-:Y:S01]  /*7ee0*/  SEL R108, R110, R108, !P0 ;  /* 0x0000006c6e6c7207 */ /* 0x000fe20004000000 */
[----:B------:R-:W-:Y:S01]  /*7ef0*/  IMAD R104, R104, UR4, RZ ;  /* 0x0000000468687c24 */ /* 0x000fe2000f8e02ff */
[C---:B------:R-:W-:Y:S01]  /*7f00*/  SEL R7, R110.reuse, R8, !P0 ;  /* 0x000000086e077207 */ /* 0x040fe20004000000 */
[----:B------:R0:W-:Y:S01]  /*7f10*/  STL [R1+0x920], R80 ;  /* 0x0009205001007387 */ /* 0x0001e20000100800 */
[----:B------:R-:W-:Y:S01]  /*7f20*/  SEL R8, R110, R22, !P0 ;  /* 0x000000166e087207 */ /* 0x000fe20004000000 */
[----:B------:R-:W-:Y:S01]  /*7f30*/  IMAD R22, R2, UR4, RZ ;  /* 0x0000000402167c24 */ /* 0x000fe2000f8e02ff */
[----:B------:R-:W-:Y:S01]  /*7f40*/  IADD3 R2, P3, R104, UR8, RZ ;  /* 0x0000000868027c10 */ /* 0x000fe2000ff7e0ff */
[----:B------:R-:W-:Y:S01]  /*7f50*/  @!P2 IMAD.MOV R106, RZ, RZ, -R106 ;  /* 0x000000ffff6aa224 */ /* 0x000fe200078e0a6a */
[----:B------:R-:W-:Y:S01]  /*7f60*/  SEL R5, R110, R82, !P0 ;  /* 0x000000526e057207 */ /* 0x000fe20004000000 */
[----:B------:R-:W-:Y:S01]  /*7f70*/  IMAD R108, R108, UR4, RZ ;  /* 0x000000046c6c7c24 */ /* 0x000fe2000f8e02ff */
[----:B------:R-:W-:Y:S01]  /*7f80*/  SEL R0, R110, R78, !P0 ;  /* 0x0000004e6e007207 */ /* 0x000fe20004000000 */
[----:B------:R-:W-:Y:S01]  /*7f90*/  STL [R1+0x918], R2 ;  /* 0x0009180201007387 */ /* 0x000fe20000100800 */
[----:B------:R-:W-:Y:S01]  /*7fa0*/  SHF.R.S32.HI R82, RZ, 0x1f, R104 ;  /* 0x0000001fff527819 */ /* 0x000fe20000011468 */
[----:B------:R-:W-:Y:S01]  /*7fb0*/  IMAD R7, R7, UR4, RZ ;  /* 0x0000000407077c24 */ /* 0x000fe2000f8e02ff */
[----:B0-----:R-:W-:Y:S01]  /*7fc0*/  SHF.R.S32.HI R80, RZ, 0x1f, R3 ;  /* 0x0000001fff507819 */ /* 0x001fe20000011403 */
[----:B------:R-:W-:Y:S01]  /*7fd0*/  IMAD R8, R8, UR4, RZ ;  /* 0x0000000408087c24 */ /* 0x000fe2000f8e02ff */
[----:B------:R-:W-:Y:S01]  /*7fe0*/  IADD3 R3, P2, R3, UR6, RZ ;  /* 0x0000000603037c10 */ /* 0x000fe2000ff5e0ff */
[----:B------:R-:W-:Y:S01]  /*7ff0*/  IMAD R6, R6, UR4, RZ ;  /* 0x0000000406067c24 */ /* 0x000fe2000f8e02ff */
[----:B------:R-:W-:Y:S01]  /*8000*/  SEL R201, R110, R201, !P0 ;  /* 0x000000c96ec97207 */ /* 0x000fe20004000000 */
[----:B------:R-:W-:Y:S01]  /*8010*/  IMAD R0, R0, UR4, RZ ;  /* 0x0000000400007c24 */ /* 0x000fe2000f8e02ff */
[C---:B------:R-:W-:Y:S01]  /*8020*/  SEL R203, R110.reuse, R203, !P0 ;  /* 0x000000cb6ecb7207 */ /* 0x040fe20004000000 */
[----:B------:R0:W-:Y:S01]  /*8030*/  STL [R1+0x910], R3 ;  /* 0x0009100301007387 */ /* 0x0001e20000100800 */
[C---:B------:R-:W-:Y:S01]  /*8040*/  SEL R205, R110.reuse, R205, !P0 ;  /* 0x000000cd6ecd7207 */ /* 0x040fe20004000000 */
[----:B------:R-:W-:Y:S01]  /*8050*/  IMAD R201, R201, UR4, RZ ;  /* 0x00000004c9c97c24 */ /* 0x000fe2000f8e02ff */
        /* <DEDUP_REMOVED lines=52> */
[----:B------:R-:W-:Y:S01]  /*83a0*/  SEL R74, R110, R74, !P0 ;  /* 0x0000004a6e4a7207 */ /* 0x000fe20004000000 */
        /* <DEDUP_REMOVED lines=177> */
[----:B------:R-:W-:Y:S01]  /*8ec0*/  IADD3 R104, P1, R108, UR14, RZ ;  /* 0x0000000e6c687c10 */ /* 0x000fe2000ff3e0ff */
[----:B------:R-:W-:Y:S01]  /*8ed0*/  IMAD R107, R107, UR4, RZ ;  /* 0x000000046b6b7c24 */ /* 0x000fe2000f8e02ff */
[----:B------:R-:W-:Y:S01]  /*8ee0*/  SHF.R.S32.HI R83, RZ, 0x1f, R105 ;  /* 0x0000001fff537819 */ /* 0x000fe20000011469 */
[----:B------:R-:W-:Y:S01]  /*8ef0*/  IMAD R106, R106, UR4, RZ ;  /* 0x000000046a6a7c24 */ /* 0x000fe2000f8e02ff */
[----:B0-----:R-:W-:Y:S01]  /*8f00*/  IADD3 R3, P0, R22, UR12, RZ ;  /* 0x0000000c16037c10 */ /* 0x001fe2000ff1e0ff */
[----:B------:R0:W-:Y:S01]  /*8f10*/  STL [R1+0x908], R104 ;  /* 0x0009086801007387 */ /* 0x0001e20000100800 */
[----:B------:R-:W-:Y:S01]  /*8f20*/  IADD3.X R83, R83, UR13, RZ, P4, !PT ;  /* 0x0000000d53537c10 */ /* 0x000fe2000a7fe4ff */
[----:B------:R-:W-:Y:S01]  /*8f30*/  ULDC.64 UR12, c[0x0][0x218] ;  /* 0x00008600000c7ab9 */ /* 0x000fe20000000a00 */
[----:B------:R-:W-:Y:S01]  /*8f40*/  IADD3.X R82, R82, UR11, RZ, P3, !PT ;  /* 0x0000000b52527c10 */ /* 0x000fe20009ffe4ff */
[----:B------:R1:W-:Y:S01]  /*8f50*/  STL [R1+0x928], R3 ;  /* 0x0009280301007387 */ /* 0x0003e20000100800 */
[----:B------:R-:W-:Y:S01]  /*8f60*/  SHF.R.S32.HI R2, RZ, 0x1f, R108 ;  /* 0x0000001fff027819 */ /* 0x000fe2000001146c */
[----:B------:R-:W-:Y:S01]  /*8f70*/  ULDC.64 UR10, c[0x0][0x218] ;  /* 0x00008600000a7ab9 */ /* 0x000fe20000000a00 */
[----:B------:R-:W-:Y:S01]  /*8f80*/  SHF.R.S32.HI R204, RZ, 0x1f, R205 ;  /* 0x0000001fffcc7819 */ /* 0x000fe200000114cd */
[----:B------:R2:W-:Y:S01]  /*8f90*/  STL [R1+0x91c], R83 ;  /* 0x00091c5301007387 */ /* 0x0005e20000100800 */
[----:B------:R-:W-:Y:S01]  /*8fa0*/  IADD3.X R2, R2, UR7, RZ, P1, !PT ;  /* 0x0000000702027c10 */ /* 0x000fe20008ffe4ff */
[----:B------:R-:W-:Y:S01]  /*8fb0*/  ULDC.64 UR6, c[0x0][0x218] ;  /* 0x0000860000067ab9 */ /* 0x000fe20000000a00 */
[----:B------:R-:W-:Y:S01]  /*8fc0*/  SHF.R.S32.HI R216, RZ, 0x1f, R217 ;  /* 0x0000001fffd87819 */ /* 0x000fe200000114d9 */
[----:B------:R3:W-:Y:S01]  /*8fd0*/  STL [R1+0x914], R82 ;  /* 0x0009145201007387 */ /* 0x0007e20000100800 */
[----:B------:R-:W-:-:S02]  /*8fe0*/  SHF.R.S32.HI R206, RZ, 0x1f, R207 ;  /* 0x0000001fffce7819 */ /* 0x000fc400000114cf */
[----:B0-----:R-:W-:Y:S02]  /*8ff0*/  CS2R R104, SRZ ;  /* 0x0000000000687805 */ /* 0x001fe4000001ff00 */
[----:B-1----:R-:W-:Y:S01]  /*9000*/  IADD3.X R3, R80, UR9, RZ, P2, !PT ;  /* 0x0000000950037c10 */ /* 0x002fe200097fe4ff */
[----:B------:R-:W-:Y:S01]  /*9010*/  ULDC.64 UR8, c[0x0][0x218] ;  /* 0x0000860000087ab9 */ /* 0x000fe20000000a00 */
[----:B------:R-:W-:Y:S02]  /*9020*/  SHF.R.S32.HI R80, RZ, 0x1f, R107 ;  /* 0x0000001fff507819 */ /* 0x000fe4000001146b */
[----:B------:R-:W-:Y:S02]  /*9030*/  CS2R R108, SRZ ;  /* 0x00000000006c7805 */ /* 0x000fe4000001ff00 */
[----:B--2---:R-:W-:Y:S01]  /*9040*/  IADD3 R83, P1, R98, UR12, RZ ;  /* 0x0000000c62537c10 */ /* 0x004fe2000ff3e0ff */
[----:B------:R0:W-:Y:S01]  /*9050*/  STL [R1+0x90c], R3 ;  /* 0x00090c0301007387 */ /* 0x0001e20000100800 */
[----:B------:R-:W-:-:S02]  /*9060*/  SHF.R.S32.HI R228, RZ, 0x1f, R229 ;  /* 0x0000001fffe47819 */ /* 0x000fc400000114e5 */
[----:B------:R-:W-:Y:S02]  /*9070*/  CS2R R110, SRZ ;  /* 0x00000000006e7805 */ /* 0x000fe4000001ff00 */
[----:B---3--:R-:W-:Y:S01]  /*9080*/  SHF.R.S32.HI R82, RZ, 0x1f, R106 ;  /* 0x0000001fff527819 */ /* 0x008fe2000001146a */
[----:B------:R1:W-:Y:S01]  /*9090*/  STL [R1+0x904], R2 ;  /* 0x0009040201007387 */ /* 0x0003e20000100800 */
[----:B------:R-:W-:Y:S02]  /*90a0*/  SHF.R.S32.HI R218, RZ, 0x1f, R219 ;  /* 0x0000001fffda7819 */ /* 0x000fe400000114db */
[----:B------:R-:W-:Y:S02]  /*90b0*/  CS2R R118, SRZ ;  /* 0x0000000000767805 */ /* 0x000fe4000001ff00 */
[----:B------:R-:W-:Y:S02]  /*90c0*/  SHF.R.S32.HI R208, RZ, 0x1f, R209 ;  /* 0x0000001fffd07819 */ /* 0x000fe400000114d1 */
[----:B------:R-:W-:-:S02]  /*90d0*/  CS2R R120, SRZ ;  /* 0x0000000000787805 */ /* 0x000fc4000001ff00 */
[----:B------:R-:W-:Y:S02]  /*90e0*/  SHF.R.S32.HI R240, RZ, 0x1f, R241 ;  /* 0x0000001ffff07819 */ /* 0x000fe400000114f1 */
[----:B0-----:R-:W-:Y:S02]  /*90f0*/  IADD3 R3, P4, R106, UR10, RZ ;  /* 0x0000000a6a037c10 */ /* 0x001fe4000ff9e0ff */
[----:B------:R-:W-:Y:S02]  /*9100*/  SHF.R.S32.HI R230, RZ, 0x1f, R231 ;  /* 0x0000001fffe67819 */ /* 0x000fe400000114e7 */
[----:B-1----:R-:W-:Y:S01]  /*9110*/  IADD3 R2, P3, R107, UR8, RZ ;  /* 0x000000086b027c10 */ /* 0x002fe2000ff7e0ff */
[----:B------:R0:W-:Y:S01]  /*9120*/  STL [R1+0x900], R3 ;  /* 0x0009000301007387 */ /* 0x0001e20000100800 */
[----:B------:R-:W-:Y:S01]  /*9130*/  IADD3.X R82, R82, UR15, RZ, P4, !PT ;  /* 0x0000000f52527c10 */ /* 0x000fe2000a7fe4ff */
[----:B------:R-:W-:Y:S01]  /*9140*/  ULDC.64 UR14, c[0x0][0x218] ;  /* 0x00008600000e7ab9 */ /* 0x000fe20000000a00 */
[----:B------:R-:W-:Y:S01]  /*9150*/  IADD3.X R80, R80, UR11, RZ, P3, !PT ;  /* 0x0000000b50507c10 */ /* 0x000fe20009ffe4ff */
[----:B------:R1:W-:Y:S01]  /*9160*/  STL [R1+0x8f8], R2 ;  /* 0x0008f80201007387 */ /* 0x0003e20000100800 */
[----:B------:R-:W-:Y:S01]  /*9170*/  ULDC.64 UR10, c[0x0][0x218] ;  /* 0x00008600000a7ab9 */ /* 0x000fe20000000a00 */
[----:B------:R-:W-:-:S02]  /*9180*/  SHF.R.S32.HI R220, RZ, 0x1f, R221 ;  /* 0x0000001fffdc7819 */ /* 0x000fc400000114dd */
[----:B------:R-:W-:Y:S02]  /*9190*/  CS2R R106, SRZ ;  /* 0x00000000006a7805 */ /* 0x000fe4000001ff00 */
[----:B------:R-:W-:Y:S02]  /*91a0*/  SHF.R.S32.HI R210, RZ, 0x1f, R211 ;  /* 0x0000001fffd27819 */ /* 0x000fe400000114d3 */
[----:B0-----:R-:W-:Y:S02]  /*91b0*/  SHF.R.S32.HI R3, RZ, 0x1f, R103 ;  /* 0x0000001fff037819 */ /* 0x001fe40000011467 */
[----:B------:R-:W-:Y:S02]  /*91c0*/  IADD3 R103, P2, R103, UR6, RZ ;  /* 0x0000000667677c10 */ /* 0x000fe4000ff5e0ff */
[----:B-1----:R-:W-:Y:S02]  /*91d0*/  SHF.R.S32.HI R2, RZ, 0x1f, R98 ;  /* 0x0000001fff027819 */ /* 0x002fe40000011462 */
[----:B------:R-:W-:Y:S01]  /*91e0*/  IADD3.X R3, R3, UR9, RZ, P2, !PT ;  /* 0x0000000903037c10 */ /* 0x000fe200097fe4ff */
[----:B------:R-:W-:Y:S01]  /*91f0*/  STL [R1+0x8f0], R103 ;  /* 0x0008f06701007387 */ /* 0x000fe20000100800 */
[----:B------:R-:W-:Y:S01]  /*9200*/  IADD3.X R2, R2, UR7, RZ, P1, !PT ;  /* 0x0000000702027c10 */ /* 0x000fe20008ffe4ff */
[----:B------:R-:W-:Y:S01]  /*9210*/  ULDC.64 UR8, c[0x0][0x218] ;  /* 0x0000860000087ab9 */ /* 0x000fe20000000a00 */
[----:B------:R-:W-:Y:S01]  /*9220*/  ULDC.64 UR6, c[0x0][0x218] ;  /* 0x0000860000067ab9 */ /* 0x000fe20000000a00 */
[----:B------:R0:W-:Y:S01]  /*9230*/  STL [R1+0x8e8], R83 ;  /* 0x0008e85301007387 */ /* 0x0001e20000100800 */
[----:B------:R-:W-:-:S02]  /*9240*/  IADD3 R98, P2, R100, UR6, RZ ;  /* 0x0000000664627c10 */ /* 0x000fc4000ff5e0ff */
[----:B------:R-:W-:Y:S01]  /*9250*/  SHF.R.S32.HI R200, RZ, 0x1f, R201 ;  /* 0x0000001fffc87819 */ /* 0x000fe200000114c9 */
[----:B------:R1:W-:Y:S01]  /*9260*/  STL [R1+0x8fc], R82 ;  /* 0x0008fc5201007387 */ /* 0x0003e20000100800 */
[----:B------:R-:W-:Y:S02]  /*9270*/  SHF.R.S32.HI R242, RZ, 0x1f, R243 ;  /* 0x0000001ffff27819 */ /* 0x000fe400000114f3 */
[----:B------:R-:W-:Y:S01]  /*9280*/  SHF.R.S32.HI R232, RZ, 0x1f, R233 ;  /* 0x0000001fffe87819 */ /* 0x000fe200000114e9 */
[----:B------:R2:W-:Y:S01]  /*9290*/  STL [R1+0x8f4], R80 ;  /* 0x0008f45001007387 */ /* 0x0005e20000100800 */
[----:B------:R-:W-:Y:S02]  /*92a0*/  SHF.R.S32.HI R222, RZ, 0x1f, R223 ;  /* 0x0000001fffde7819 */ /* 0x000fe400000114df */
[----:B0-----:R-:W-:Y:S01]  /*92b0*/  IADD3 R83, P1, R102, UR14, RZ ;  /* 0x0000000e66537c10 */ /* 0x001fe2000ff3e0ff */
[----:B------:R0:W-:Y:S01]  /*92c0*/  STL [R1+0x8ec], R3 ;  /* 0x0008ec0301007387 */ /* 0x0001e20000100800 */
[----:B------:R-:W-:-:S02]  /*92d0*/  SHF.R.S32.HI R212, RZ, 0x1f, R213 ;  /* 0x0000001fffd47819 */ /* 0x000fc400000114d5 */
[----:B-1----:R-:W-:Y:S01]  /*92e0*/  SHF.R.S32.HI R82, RZ, 0x1f, R99 ;  /* 0x0000001fff527819 */ /* 0x002fe20000011463 */
[----:B------:R1:W-:Y:S01]  /*92f0*/  STL [R1+0x8e4], R2 ;  /* 0x0008e40201007387 */ /* 0x0003e20000100800 */
[----:B------:R-:W-:Y:S02]  /*9300*/  SHF.R.S32.HI R202, RZ, 0x1f, R203 ;  /* 0x0000001fffca7819 */ /* 0x000fe400000114cb */
[----:B--2---:R-:W-:Y:S02]  /*9310*/  SHF.R.S32.HI R80, RZ, 0x1f, R101 ;  /* 0x0000001fff507819 */ /* 0x004fe40000011465 */
[----:B------:R-:W-:Y:S02]  /*9320*/  SHF.R.S32.HI R244, RZ, 0x1f, R245 ;  /* 0x0000001ffff47819 */ /* 0x000fe400000114f5 */
[----:B0-----:R-:W-:Y:S02]  /*9330*/  IADD3 R3, P4, R99, UR10, RZ ;  /* 0x0000000a63037c10 */ /* 0x001fe4000ff9e0ff */
[----:B------:R-:W-:-:S02]  /*9340*/  SHF.R.S32.HI R234, RZ, 0x1f, R235 ;  /* 0x0000001fffea7819 */ /* 0x000fc400000114eb */
[----:B-1----:R-:W-:Y:S01]  /*9350*/  IADD3 R2, P3, R101, UR8, RZ ;  /* 0x0000000865027c10 */ /* 0x002fe2000ff7e0ff */
[----:B------:R0:W-:Y:S01]  /*9360*/  STL [R1+0x8e0], R3 ;  /* 0x0008e00301007387 */ /* 0x0001e20000100800 */
[----:B------:R-:W-:Y:S01]  /*9370*/  IADD3.X R82, R82, UR13, RZ, P4, !PT ;  /* 0x0000000d52527c10 */ /* 0x000fe2000a7fe4ff */
[----:B------:R-:W-:Y:S01]  /*9380*/  ULDC.64 UR12, c[0x0][0x218] ;  /* 0x00008600000c7ab9 */ /* 0x000fe20000000a00 */
[----:B------:R-:W-:Y:S01]  /*9390*/  IADD3.X R80, R80, UR11, RZ, P3, !PT ;  /* 0x0000000b50507c10 */ /* 0x000fe20009ffe4ff */
[----:B------:R1:W-:Y:S01]  /*93a0*/  STL [R1+0x8d8], R2 ;  /* 0x0008d80201007387 */ /* 0x0003e20000100800 */
[----:B------:R-:W-:Y:S01]  /*93b0*/  ULDC.64 UR10, c[0x0][0x218] ;  /* 0x00008600000a7ab9 */ /* 0x000fe20000000a00 */
[----:B------:R-:W-:Y:S02]  /*93c0*/  SHF.R.S32.HI R224, RZ, 0x1f, R225 ;  /* 0x0000001fffe07819 */ /* 0x000fe400000114e1 */
[----:B------:R-:W-:Y:S01]  /*93d0*/  STL [R1+0x8d0], R98 ;  /* 0x0008d06201007387 */ /* 0x000fe20000100800 */
[----:B------:R-:W-:-:S02]  /*93e0*/  SHF.R.S32.HI R214, RZ, 0x1f, R215 ;  /* 0x0000001fffd67819 */ /* 0x000fc400000114d7 */
[----:B0-----:R-:W-:Y:S01]  /*93f0*/  SHF.R.S32.HI R3, RZ, 0x1f, R100 ;  /* 0x0000001fff037819 */ /* 0x001fe20000011464 */
[----:B------:R0:W-:Y:S01]  /*9400*/  STL [R1+0x8c8], R83 ;  /* 0x0008c85301007387 */ /* 0x0001e20000100800 */
[----:B------:R-:W-:Y:S02]  /*9410*/  SHF.R.S32.HI R246, RZ, 0x1f, R247 ;  /* 0x0000001ffff67819 */ /* 0x000fe400000114f7 */
[----:B------:R-:W-:Y:S02]  /*9420*/  CS2R R100, SRZ ;  /* 0x0000000000647805 */ /* 0x000fe4000001ff00 */
[----:B-1----:R-:W-:Y:S01]  /*9430*/  SHF.R.S32.HI R2, RZ, 0x1f, R102 ;  /* 0x0000001fff027819 */ /* 0x002fe20000011466 */
[----:B------:R1:W-:Y:S01]  /*9440*/  STL [R1+0x8dc], R82 ;  /* 0x0008dc5201007387 */ /* 0x0003e20000100800 */
[----:B------:R-:W-:Y:S01]  /*9450*/  IADD3.X R3, R3, UR9, RZ, P2, !PT ;  /* 0x0000000903037c10 */ /* 0x000fe200097fe4ff */
[----:B------:R-:W-:Y:S01]  /*9460*/  ULDC.64 UR8, c[0x0][0x218] ;  /* 0x0000860000087ab9 */ /* 0x000fe20000000a00 */
[----:B------:R-:W-:Y:S01]  /*9470*/  IADD3.X R2, R2, UR7, RZ, P1, !PT ;  /* 0x0000000702027c10 */ /* 0x000fe20008ffe4ff */
[----:B------:R2:W-:Y:S01]  /*9480*/  STL [R1+0x8d4], R80 ;  /* 0x0008d45001007387 */ /* 0x0005e20000100800 */
[----:B------:R-:W-:Y:S01]  /*9490*/  ULDC.64 UR6, c[0x0][0x218] ;  /* 0x0000860000067ab9 */ /* 0x000fe20000000a00 */
[----:B0-----:R-:W-:-:S02]  /*94a0*/  IADD3 R83, P1, R95, UR12, RZ ;  /* 0x0000000c5f537c10 */ /* 0x001fc4000ff3e0ff */
[----:B------:R-:W-:Y:S01]  /*94b0*/  CS2R R98, SRZ ;  /* 0x0000000000627805 */ /* 0x000fe2000001ff00 */
[----:B------:R0:W-:Y:S01]  /*94c0*/  STL [R1+0x8cc], R3 ;  /* 0x0008cc0301007387 */ /* 0x0001e20000100800 */
[----:B------:R-:W-:Y:S02]  /*94d0*/  SHF.R.S32.HI R236, RZ, 0x1f, R237 ;  /* 0x0000001fffec7819 */ /* 0x000fe400000114ed */
[----:B------:R-:W-:Y:S02]  /*94e0*/  CS2R R102, SRZ ;  /* 0x0000000000667805 */ /* 0x000fe4000001ff00 */
[----:B-1----:R-:W-:Y:S01]  /*94f0*/  SHF.R.S32.HI R82, RZ, 0x1f, R96 ;  /* 0x0000001fff527819 */ /* 0x002fe20000011460 */
[----:B------:R1:W-:Y:S01]  /*9500*/  STL [R1+0x8c4], R2 ;  /* 0x0008c40201007387 */ /* 0x0003e20000100800 */
[----:B------:R-:W-:Y:S02]  /*9510*/  SHF.R.S32.HI R226, RZ, 0x1f, R227 ;  /* 0x0000001fffe27819 */ /* 0x000fe400000114e3 */
[----:B--2---:R-:W-:-:S02]  /*9520*/  SHF.R.S32.HI R80, RZ, 0x1f, R97 ;  /* 0x0000001fff507819 */ /* 0x004fc40000011461 */
        /* <DEDUP_REMOVED lines=22> */
[----:B------:R-:W-:-:S03]  /*9690*/  SHF.R.S32.HI R22, RZ, 0x1f, R22 ;  /* 0x0000001fff167819 */ /* 0x000fc60000011416 */
[----:B------:R1:W-:Y:S04]  /*96a0*/  STL [R1+0x8bc], R82 ;  /* 0x0008bc5201007387 */ /* 0x0003e80000100800 */
[----:B------:R2:W-:Y:S01]  /*96b0*/  STL [R1+0x8b4], R80 ;  /* 0x0008b45001007387 */ /* 0x0005e20000100800 */
[----:B0-----:R-:W-:-:S03]  /*96c0*/  IADD3 R83, P1, R90, UR14, RZ ;  /* 0x0000000e5a537c10 */ /* 0x001fc6000ff3e0ff */
[----:B------:R0:W-:Y:S01]  /*96d0*/  STL [R1+0x8ac], R3 ;  /* 0x0008ac0301007387 */ /* 0x0001e20000100800 */
[----:B-1----:R-:W-:-:S03]  /*96e0*/  SHF.R.S32.HI R82, RZ, 0x1f, R94 ;  /* 0x0000001fff527819 */ /* 0x002fc6000001145e */
[----:B------:R1:W-:Y:S01]  /*96f0*/  STL [R1+0x8a4], R2 ;  /* 0x0008a40201007387 */ /* 0x0003e20000100800 */
[----:B--2---:R-:W-:Y:S02]  /*9700*/  SHF.R.S32.HI R80, RZ, 0x1f, R92 ;  /* 0x0000001fff507819 */ /* 0x004fe4000001145c */
[----:B0-----:R-:W-:Y:S02]  /*9710*/  IADD3 R3, P4, R94, UR10, RZ ;  /* 0x0000000a5e037c10 */ /* 0x001fe4000ff9e0ff */
[----:B------:R-:W-:Y:S02]  /*9720*/  CS2R R94, SRZ ;  /* 0x00000000005e7805 */ /* 0x000fe4000001ff00 */
[----:B-1----:R-:W-:Y:S01]  /*9730*/  IADD3 R2, P3, R92, UR8, RZ ;  /* 0x000000085c027c10 */ /* 0x002fe2000ff7e0ff */
[----:B------:R0:W-:Y:S01]  /*9740*/  STL [R1+0x8a0], R3 ;  /* 0x0008a00301007387 */ /* 0x0001e20000100800 */
[----:B------:R-:W-:Y:S01]  /*9750*/  IADD3.X R82, R82, UR13, RZ, P4, !PT ;  /* 0x0000000d52527c10 */ /* 0x000fe2000a7fe4ff */
[----:B------:R-:W-:Y:S01]  /*9760*/  ULDC.64 UR12, c[0x0][0x218] ;  /* 0x00008600000c7ab9 */ /* 0x000fe20000000a00 */
[----:B------:R-:W-:Y:S01]  /*9770*/  IADD3.X R80, R80, UR11, RZ, P3, !PT ;  /* 0x0000000b50507c10 */ /* 0x000fe20009ffe4ff */
[----:B------:R1:W-:Y:S01]  /*9780*/  STL [R1+0x898], R2 ;  /* 0x0008980201007387 */ /* 0x0003e20000100800 */
[----:B------:R-:W-:Y:S01]  /*9790*/  ULDC.64 UR10, c[0x0][0x218] ;  /* 0x00008600000a7ab9 */ /* 0x000fe20000000a00 */
[----:B------:R-:W-:-:S02]  /*97a0*/  CS2R R92, SRZ ;  /* 0x00000000005c7805 */ /* 0x000fc4000001ff00 */
[----:B0-----:R-:W-:Y:S02]  /*97b0*/  SHF.R.S32.HI R3, RZ, 0x1f, R91 ;  /* 0x0000001fff037819 */ /* 0x001fe4000001145b */
[----:B------:R-:W-:Y:S02]  /*97c0*/  IADD3 R91, P2, R91, UR6, RZ ;  /* 0x000000065b5b7c10 */ /* 0x000fe4000ff5e0ff */
[----:B-1----:R-:W-:Y:S02]  /*97d0*/  SHF.R.S32.HI R2, RZ, 0x1f, R90 ;  /* 0x0000001fff027819 */ /* 0x002fe4000001145a */
[----:B------:R-:W-:Y:S01]  /*97e0*/  IADD3.X R3, R3, UR9, RZ, P2, !PT ;  /* 0x0000000903037c10 */ /* 0x000fe200097fe4ff */
[----:B------:R0:W-:Y:S01]  /*97f0*/  STL [R1+0x890], R91 ;  /* 0x0008905b01007387 */ /* 0x0001e20000100800 */
[----:B------:R-:W-:Y:S01]  /*9800*/  IADD3.X R2, R2, UR7, RZ, P1, !PT ;  /* 0x0000000702027c10 */ /* 0x000fe20008ffe4ff */
[----:B------:R-:W-:Y:S01]  /*9810*/  ULDC.64 UR8, c[0x0][0x218] ;  /* 0x0000860000087ab9 */ /* 0x000fe20000000a00 */
[----:B------:R-:W-:Y:S01]  /*9820*/  ULDC.64 UR6, c[0x0][0x218] ;  /* 0x0000860000067ab9 */ /* 0x000fe20000000a00 */
[----:B------:R1:W-:Y:S04]  /*9830*/  STL [R1+0x888], R83 ;  /* 0x0008885301007387 */ /* 0x0003e80000100800 */
[----:B------:R2:W-:Y:S01]  /*9840*/  STL [R1+0x89c], R82 ;  /* 0x00089c5201007387 */ /* 0x0005e20000100800 */
[----:B0-----:R-:W-:-:S03]  /*9850*/  CS2R R90, SRZ ;  /* 0x00000000005a7805 */ /* 0x001fc6000001ff00 */
[----:B------:R0:W-:Y:S01]  /*9860*/  STL [R1+0x894], R80 ;  /* 0x0008945001007387 */ /* 0x0001e20000100800 */
[----:B-1----:R-:W-:Y:S01]  /*9870*/  IADD3 R83, P1, R86, UR6, RZ ;  /* 0x0000000656537c10 */ /* 0x002fe2000ff3e0ff */
[----:B------:R-:W-:Y:S02]  /*9880*/  ULDC UR6, c[0x0][0x234] ;  /* 0x00008d0000067ab9 */ /* 0x000fe40000000800 */
[----:B------:R1:W-:Y:S01]  /*9890*/  STL [R1+0x88c], R3 ;  /* 0x00088c0301007387 */ /* 0x0003e20000100800 */
[----:B--2---:R-:W-:-:S03]  /*98a0*/  SHF.R.S32.HI R82, RZ, 0x1f, R89 ;  /* 0x0000001fff527819 */ /* 0x004fc60000011459 */
[----:B------:R2:W-:Y:S01]  /*98b0*/  STL [R1+0x884], R2 ;  /* 0x0008840201007387 */ /* 0x0005e20000100800 */
[----:B0-----:R-:W-:Y:S02]  /*98c0*/  SHF.R.S32.HI R80, RZ, 0x1f, R84 ;  /* 0x0000001fff507819 */ /* 0x001fe40000011454 */
[----:B-1----:R-:W-:Y:S02]  /*98d0*/  IADD3 R3, P4, R89, UR12, RZ ;  /* 0x0000000c59037c10 */ /* 0x002fe4000ff9e0ff */
[----:B--2---:R-:W-:-:S03]  /*98e0*/  IADD3 R2, P3, R84, UR10, RZ ;  /* 0x0000000a54027c10 */ /* 0x004fc6000ff7e0ff */
[----:B------:R0:W-:Y:S01]  /*98f0*/  STL [R1+0x880], R3 ;  /* 0x0008800301007387 */ /* 0x0001e20000100800 */
[----:B------:R-:W-:Y:S02]  /*9900*/  IADD3 R84, P2, R85, UR8, RZ ;  /* 0x0000000855547c10 */ /* 0x000fe4000ff5e0ff */
[----:B------:R-:W-:Y:S01]  /*9910*/  IADD3.X R82, R82, UR15, RZ, P4, !PT ;  /* 0x0000000f52527c10 */ /* 0x000fe2000a7fe4ff */
[----:B------:R1:W-:Y:S01]  /*9920*/  STL [R1+0x878], R2 ;  /* 0x0008780201007387 */ /* 0x0003e20000100800 */
[----:B------:R-:W-:Y:S01]  /*9930*/  IADD3.X R80, R80, UR13, RZ, P3, !PT ;  /* 0x0000000d50507c10 */ /* 0x000fe20009ffe4ff */
[----:B------:R-:W-:Y:S01]  /*9940*/  ULDC.64 UR14, c[0x0][0x218] ;  /* 0x00008600000e7ab9 */ /* 0x000fe20000000a00 */
[----:B------:R-:W-:Y:S01]  /*9950*/  ULDC.64 UR12, c[0x0][0x218] ;  /* 0x00008600000c7ab9 */ /* 0x000fe20000000a00 */
[----:B------:R-:W-:Y:S01]  /*9960*/  STL [R1+0x870], R84 ;  /* 0x0008705401007387 */ /* 0x000fe20000100800 */
[----:B------:R-:W-:Y:S02]  /*9970*/  IADD3 R209, P6, R209, UR12, RZ ;  /* 0x0000000cd1d17c10 */ /* 0x000fe4000ffde0ff */
[----:B0-----:R-:W-:Y:S01]  /*9980*/  SHF.R.S32.HI R3, RZ, 0x1f, R85 ;  /* 0x0000001fff037819 */ /* 0x001fe20000011455 */
[----:B------:R0:W-:Y:S01]  /*9990*/  STL [R1+0x868], R83 ;  /* 0x0008685301007387 */ /* 0x0001e20000100800 */
[----:B------:R-:W-:-:S02]  /*99a0*/  IADD3.X R208, R208, UR13, RZ, P6, !PT ;  /* 0x0000000dd0d07c10 */ /* 0x000fc4000b7fe4ff */
[----:B-1----:R-:W-:Y:S01]  /*99b0*/  SHF.R.S32.HI R2, RZ, 0x1f, R86 ;  /* 0x0000001fff027819 */ /* 0x002fe20000011456 */
[----:B------:R1:W-:Y:S01]  /*99c0*/  STL [R1+0x87c], R82 ;  /* 0x00087c5201007387 */ /* 0x0003e20000100800 */
[----:B------:R-:W-:Y:S01]  /*99d0*/  IADD3.X R3, R3, UR11, RZ, P2, !PT ;  /* 0x0000000b03037c10 */ /* 0x000fe200097fe4ff */
[----:B------:R-:W-:Y:S01]  /*99e0*/  ULDC.64 UR10, c[0x0][0x218] ;  /* 0x00008600000a7ab9 */ /* 0x000fe20000000a00 */
[----:B------:R-:W-:Y:S01]  /*99f0*/  IADD3.X R2, R2, UR9, RZ, P1, !PT ;  /* 0x0000000902027c10 */ /* 0x000fe20008ffe4ff */
[----:B------:R2:W-:Y:S01]  /*9a00*/  STL [R1+0x874], R80 ;  /* 0x0008745001007387 */ /* 0x0005e20000100800 */
[----:B------:R-:W-:Y:S01]  /*9a10*/  ULDC.64 UR8, c[0x0][0x210] ;  /* 0x0000840000087ab9 */ /* 0x000fe20000000a00 */
[----:B0-----:R-:W-:Y:S02]  /*9a20*/  IADD3 R83, P3, R88, UR10, RZ ;  /* 0x0000000a58537c10 */ /* 0x001fe4000ff7e0ff */
[----:B------:R-:W-:Y:S01]  /*9a30*/  CS2R R84, SRZ ;  /* 0x0000000000547805 */ /* 0x000fe2000001ff00 */
[----:B------:R0:W-:Y:S01]  /*9a40*/  STL [R1+0x86c], R3 ;  /* 0x00086c0301007387 */ /* 0x0001e20000100800 */
[----:B------:R-:W-:Y:S01]  /*9a50*/  IADD3 R221, P6, R221, UR12, RZ ;  /* 0x0000000cdddd7c10 */ /* 0x000fe2000ffde0ff */
[----:B------:R-:W-:Y:S01]  /*9a60*/  UMOV UR10, 0xfffffe00 ;  /* 0xfffffe00000a7882 */ /* 0x000fe20000000000 */
[----:B-1----:R-:W-:Y:S01]  /*9a70*/  IADD3 R82, P2, R81, UR12, RZ ;  /* 0x0000000c51527c10 */ /* 0x002fe2000ff5e0ff */
[----:B------:R1:W-:Y:S01]  /*9a80*/  STL [R1+0x864], R2 ;  /* 0x0008640201007387 */ /* 0x0003e20000100800 */
[----:B------:R-:W-:-:S02]  /*9a90*/  IADD3.X R220, R220, UR13, RZ, P6, !PT ;  /* 0x0000000ddcdc7c10 */ /* 0x000fc4000b7fe4ff */
[----:B--2---:R-:W-:Y:S02]  /*9aa0*/  SHF.R.S32.HI R80, RZ, 0x1f, R88 ;  /* 0x0000001fff507819 */ /* 0x004fe40000011458 */
[----:B------:R-:W-:Y:S02]  /*9ab0*/  CS2R R88, SRZ ;  /* 0x0000000000587805 */ /* 0x000fe4000001ff00 */
[----:B------:R-:W-:Y:S02]  /*9ac0*/  IADD3 R233, P6, R233, UR12, RZ ;  /* 0x0000000ce9e97c10 */ /* 0x000fe4000ffde0ff */
[----:B0-----:R-:W-:Y:S02]  /*9ad0*/  SHF.R.S32.HI R3, RZ, 0x1f, R87 ;  /* 0x0000001fff037819 */ /* 0x001fe40000011457 */
[----:B------:R-:W-:Y:S01]  /*9ae0*/  IADD3.X R80, R80, UR15, RZ, P3, !PT ;  /* 0x0000000f50507c10 */ /* 0x000fe20009ffe4ff */
[----:B-1----:R-:W-:Y:S01]  /*9af0*/  IMAD R2, R11, UR6, RZ ;  /* 0x000000060b027c24 */ /* 0x002fe2000f8e02ff */
[----:B------:R-:W-:Y:S01]  /*9b00*/  IADD3 R11, P1, R87, UR14, RZ ;  /* 0x0000000e570b7c10 */ /* 0x000fe2000ff3e0ff */
[----:B------:R-:W-:Y:S01]  /*9b10*/  ULDC UR14, c[0x0][0x21c] ;  /* 0x00008700000e7ab9 */ /* 0x000fe20000000800 */
[----:B------:R-:W-:Y:S01]  /*9b20*/  IADD3 R205, P3, R205, UR12, RZ ;  /* 0x0000000ccdcd7c10 */ /* 0x000fe2000ff7e0ff */
[----:B------:R-:W-:Y:S01]  /*9b30*/  USHF.R.U32.HI UR6, URZ, 0x4, UR5 ;  /* 0x000000043f067899 */ /* 0x000fe20008011605 */
[----:B------:R-:W-:Y:S01]  /*9b40*/  IADD3 R203, P4, R203, UR12, RZ ;  /* 0x0000000ccbcb7c10 */ /* 0x000fe2000ff9e0ff */
[----:B------:R0:W-:Y:S01]  /*9b50*/  STL [R1+0x860], R11 ;  /* 0x0008600b01007387 */ /* 0x0001e20000100800 */
[----:B------:R-:W-:Y:S01]  /*9b60*/  IADD3.X R204, R204, UR13, RZ, P3, !PT ;  /* 0x0000000dcccc7c10 */ /* 0x000fe20009ffe4ff */
[----:B------:R-:W-:Y:S01]  /*9b70*/  USGXT.U32 UR6, UR6, 0xe ;  /* 0x0000000e0606789a */ /* 0x000fe20008000000 */
[----:B------:R-:W-:Y:S01]  /*9b80*/  IADD3 R217, P3, R217, UR12, RZ ;  /* 0x0000000cd9d97c10 */ /* 0x000fe2000ff7e0ff */
[----:B------:R-:W-:Y:S01]  /*9b90*/  STL [R1+0x858], R83 ;  /* 0x0008585301007387 */ /* 0x000fe20000100800 */
[----:B------:R-:W-:-:S02]  /*9ba0*/  IADD3.X R232, R232, UR13, RZ, P6, !PT ;  /* 0x0000000de8e87c10 */ /* 0x000fc4000b7fe4ff */
[----:B------:R-:W-:Y:S02]  /*9bb0*/  CS2R R86, SRZ ;  /* 0x0000000000567805 */ /* 0x000fe4000001ff00 */
[----:B------:R-:W-:Y:S01]  /*9bc0*/  IADD3.X R216, R216, UR13, RZ, P3, !PT ;  /* 0x0000000dd8d87c10 */ /* 0x000fe20009ffe4ff */
[----:B------:R1:W-:Y:S01]  /*9bd0*/  STL [R1+0x850], R82 ;  /* 0x0008505201007387 */ /* 0x0003e20000100800 */
[----:B------:R-:W-:Y:S01]  /*9be0*/  IADD3 R229, P3, R229, UR12, RZ ;  /* 0x0000000ce5e57c10 */ /* 0x000fe2000ff7e0ff */
[----:B------:R-:W-:Y:S01]  /*9bf0*/  UMOV UR15, 0xc0000010 ;  /* 0xc0000010000f7882 */ /* 0x000fe20000000000 */
[----:B0-----:R-:W-:Y:S02]  /*9c00*/  SHF.R.S32.HI R11, RZ, 0x1f, R81 ;  /* 0x0000001fff0b7819 */ /* 0x001fe40000011451 */
[----:B------:R-:W-:Y:S01]  /*9c10*/  IADD3.X R81, R3, UR7, RZ, P1, !PT ;  /* 0x0000000703517c10 */ /* 0x000fe20008ffe4ff */
[----:B------:R-:W-:Y:S01]  /*9c20*/  UMOV UR7, URZ ;  /* 0x0000003f00077c82 */ /* 0x000fe20008000000 */
[----:B------:R-:W-:Y:S01]  /*9c30*/  IADD3.X R11, R11, UR11, RZ, P2, !PT ;  /* 0x0000000b0b0b7c10 */ /* 0x000fe200097fe4ff */
[----:B------:R-:W-:Y:S01]  /*9c40*/  UMOV UR11, 0x3fffffef ;  /* 0x3fffffef000b7882 */ /* 0x000fe20000000000 */
[----:B------:R-:W-:Y:S01]  /*9c50*/  IADD3 R207, P2, R207, UR12, RZ ;  /* 0x0000000ccfcf7c10 */ /* 0x000fe2000ff5e0ff */
[----:B------:R-:W-:Y:S01]  /*9c60*/  STL [R1+0x85c], R81 ;  /* 0x00085c5101007387 */ /* 0x000fe20000100800 */
[----:B------:R-:W-:-:S02]  /*9c70*/  IADD3 R3, P1, R2, UR8, RZ ;  /* 0x0000000802037c10 */ /* 0x000fc4000ff3e0ff */
[----:B-1----:R-:W-:Y:S02]  /*9c80*/  CS2R R82, SRZ ;  /* 0x0000000000527805 */ /* 0x002fe4000001ff00 */
[----:B------:R-:W-:Y:S01]  /*9c90*/  IADD3.X R206, R206, UR13, RZ, P2, !PT ;  /* 0x0000000dcece7c10 */ /* 0x000fe200097fe4ff */
[----:B------:R0:W-:Y:S01]  /*9ca0*/  STL [R1+0x854], R80 ;  /* 0x0008545001007387 */ /* 0x0001e20000100800 */
[----:B------:R-:W-:Y:S01]  /*9cb0*/  IADD3 R219, P2, R219, UR12, RZ ;  /* 0x0000000cdbdb7c10 */ /* 0x000fe2000ff5e0ff */
[----:B------:R-:W-:Y:S01]  /*9cc0*/  UIADD3.64 UR10, UR6, -UR10, URZ ;  /* 0x8000000a060a7297 */ /* 0x000fe2000fffe03f */
[----:B------:R-:W-:Y:S01]  /*9cd0*/  IADD3.X R228, R228, UR13, RZ, P3, !PT ;  /* 0x0000000de4e47c10 */ /* 0x000fe20009ffe4ff */
[----:B------:R1:W-:Y:S01]  /*9ce0*/  STL [R1+0x84c], R11 ;  /* 0x00084c0b01007387 */ /* 0x0003e20000100800 */
[----:B------:R-:W-:Y:S02]  /*9cf0*/  IADD3.X R218, R218, UR13, RZ, P2, !PT ;  /* 0x0000000ddada7c10 */ /* 0x000fe400097fe4ff */
[----:B------:R-:W-:-:S02]  /*9d00*/  IADD3 R241, P3, R241, UR12, RZ ;  /* 0x0000000cf1f17c10 */ /* 0x000fc4000ff7e0ff */
[----:B------:R-:W-:Y:S02]  /*9d10*/  IADD3 R231, P2, R231, UR12, RZ ;  /* 0x0000000ce7e77c10 */ /* 0x000fe4000ff5e0ff */
[----:B0-----:R-:W-:Y:S02]  /*9d20*/  CS2R R80, SRZ ;  /* 0x0000000000507805 */ /* 0x001fe4000001ff00 */
[----:B------:R-:W-:Y:S01]  /*9d30*/  LEA.HI.X.SX32 R2, R2, UR9, 0x1, P1 ;  /* 0x0000000902027c11 */ /* 0x000fe200088f0eff */
[----:B------:R-:W-:Y:S01]  /*9d40*/  UMOV UR9, URZ ;  /* 0x0000003f00097c82 */ /* 0x000fe20008000000 */
[----:B------:R-:W-:Y:S01]  /*9d50*/  IADD3 R201, P1, R201, UR12, RZ ;  /* 0x0000000cc9c97c10 */ /* 0x000fe2000ff3e0ff */
[----:B-1----:R-:W-:Y:S01]  /*9d60*/  IMAD R11, R79, UR4, RZ ;  /* 0x000000044f0b7c24 */ /* 0x002fe2000f8e02ff */
[----:B------:R-:W-:Y:S01]  /*9d70*/  SHF.R.S32.HI R79, RZ, 0x1f, R78 ;  /* 0x0000001fff4f7819 */ /* 0x000fe2000001144e */
[----:B------:R-:W-:Y:S01]  /*9d80*/  UIADD3 UR4, UR5, 0x4000, URZ ;  /* 0x0000400005047890 */ /* 0x000fe2000fffe03f */
[----:B------:R-:W-:-:S02]  /*9d90*/  IADD3 R78, P5, R78, UR12, RZ ;  /* 0x0000000c4e4e7c10 */ /* 0x000fc4000ffbe0ff */
[----:B------:R-:W-:Y:S01]  /*9da0*/  IADD3.X R240, R240, UR13, RZ, P3, !PT ;  /* 0x0000000df0f07c10 */ /* 0x000fe20009ffe4ff */
[----:B------:R-:W-:Y:S01]  /*9db0*/  USHF.R.U32.HI UR4, URZ, 0x4, UR4 ;  /* 0x000000043f047899 */ /* 0x000fe20008011604 */
[----:B------:R-:W-:Y:S01]  /*9dc0*/  IADD3.X R230, R230, UR13, RZ, P2, !PT ;  /* 0x0000000de6e67c10 */ /* 0x000fe200097fe4ff */
[----:B------:R0:W-:Y:S01]  /*9dd0*/  STL [R1+0x848], R78 ;  /* 0x0008484e01007387 */ /* 0x0001e20000100800 */
[----:B------:R-:W-:Y:S01]  /*9de0*/  IADD3 R243, P2, R243, UR12, RZ ;  /* 0x0000000cf3f37c10 */ /* 0x000fe2000ff5e0ff */
[----:B------:R-:W-:Y:S01]  /*9df0*/  USGXT.U32 UR8, UR4, 0xe ;  /* 0x0000000e0408789a */ /* 0x000fe20008000000 */
[----:B------:R-:W-:Y:S02]  /*9e00*/  IADD3.X R200, R200, UR13, RZ, P1, !PT ;  /* 0x0000000dc8c87c10 */ /* 0x000fe40008ffe4ff */
[----:B------:R-:W-:Y:S01]  /*9e10*/  IADD3 R213, P1, R213, UR12, RZ ;  /* 0x0000000cd5d57c10 */ /* 0x000fe2000ff3e0ff */
[----:B------:R-:W-:Y:S01]  /*9e20*/  UIADD3.64 UR16, UR8, -UR16, URZ ;  /* 0x8000001008107297 */ /* 0x000fe2000fffe03f */
[----:B------:R-:W-:Y:S01]  /*9e30*/  IADD3.X R242, R242, UR13, RZ, P2, !PT ;  /* 0x0000000df2f27c10 */ /* 0x000fe200097fe4ff */
[----:B------:R-:W-:Y:S01]  /*9e40*/  ULDC UR4, c[0x0][0x238] ;  /* 0x00008e0000047ab9 */ /* 0x000fe20000000800 */
[----:B------:R-:W-:-:S02]  /*9e50*/  IADD3 R245, P6, R245, UR12, RZ ;  /* 0x0000000cf5f57c10 */ /* 0x000fc4000ffde0ff */
[----:B0-----:R-:W-:Y:S02]  /*9e60*/  IADD3.X R78, R79, UR13, RZ, P5, !PT ;  /* 0x0000000d4f4e7c10 */ /* 0x001fe4000affe4ff */
[----:B------:R-:W-:Y:S02]  /*9e70*/  IADD3 R211, P5, R211, UR12, RZ ;  /* 0x0000000cd3d37c10 */ /* 0x000fe4000ffbe0ff */
[----:B------:R-:W-:Y:S01]  /*9e80*/  IADD3.X R212, R212, UR13, RZ, P1, !PT ;  /* 0x0000000dd4d47c10 */ /* 0x000fe20008ffe4ff */
[----:B------:R0:W-:Y:S01]  /*9e90*/  STL [R1+0x844], R78 ;  /* 0x0008444e01007387 */ /* 0x0001e20000100800 */
[----:B------:R-:W-:Y:S02]  /*9ea0*/  IADD3.X R210, R210, UR13, RZ, P5, !PT ;  /* 0x0000000dd2d27c10 */ /* 0x000fe4000affe4ff */
[----:B------:R-:W-:Y:S02]  /*9eb0*/  IADD3 R223, P5, R223, UR12, RZ ;  /* 0x0000000cdfdf7c10 */ /* 0x000fe4000ffbe0ff */
[----:B------:R-:W-:-:S02]  /*9ec0*/  IADD3.X R202, R202, UR13, RZ, P4, !PT ;  /* 0x0000000dcaca7c10 */ /* 0x000fc4000a7fe4ff */
[----:B------:R-:W-:Y:S02]  /*9ed0*/  IADD3.X R222, R222, UR13, RZ, P5, !PT ;  /* 0x0000000ddede7c10 */ /* 0x000fe4000affe4ff */
[----:B------:R-:W-:Y:S02]  /*9ee0*/  IADD3 R235, P5, R235, UR12, RZ ;  /* 0x0000000cebeb7c10 */ /* 0x000fe4000ffbe0ff */
[----:B0-----:R-:W-:Y:S02]  /*9ef0*/  IADD3 R78, P3, R77, UR12, RZ ;  /* 0x0000000c4d4e7c10 */ /* 0x001fe4000ff7e0ff */
[----:B------:R-:W-:Y:S02]  /*9f00*/  IADD3 R225, P1, R225, UR12, RZ ;  /* 0x0000000ce1e17c10 */ /* 0x000fe4000ff3e0ff */
[----:B------:R-:W-:Y:S01]  /*9f10*/  IADD3 R215, P4, R215, UR12, RZ ;  /* 0x0000000cd7d77c10 */ /* 0x000fe2000ff9e0ff */
[----:B------:R0:W-:Y:S01]  /*9f20*/  STL [R1+0x600], R78 ;  /* 0x0006004e01007387 */ /* 0x0001e20000100800 */
[----:B------:R-:W-:-:S02]  /*9f30*/  IADD3.X R244, R244, UR13, RZ, P6, !PT ;  /* 0x0000000df4f47c10 */ /* 0x000fc4000b7fe4ff */
[----:B------:R-:W-:Y:S02]  /*9f40*/  IADD3.X R234, R234, UR13, RZ, P5, !PT ;  /* 0x0000000deaea7c10 */ /* 0x000fe4000affe4ff */
[----:B------:R-:W-:Y:S02]  /*9f50*/  IADD3.X R224, R224, UR13, RZ, P1, !PT ;  /* 0x0000000de0e07c10 */ /* 0x000fe40008ffe4ff */
[----:B------:R-:W-:Y:S02]  /*9f60*/  IADD3 R247, P5, R247, UR12, RZ ;  /* 0x0000000cf7f77c10 */ /* 0x000fe4000ffbe0ff */
[----:B------:R-:W-:Y:S02]  /*9f70*/  IADD3.X R214, R214, UR13, RZ, P4, !PT ;  /* 0x0000000dd6d67c10 */ /* 0x000fe4000a7fe4ff */
[----:B0-----:R-:W-:Y:S02]  /*9f80*/  IADD3 R78, P2, R76, UR12, RZ ;  /* 0x0000000c4c4e7c10 */ /* 0x001fe4000ff5e0ff */
[----:B------:R-:W-:-:S02]  /*9f90*/  IADD3 R237, P1, R237, UR12, RZ ;  /* 0x0000000ceded7c10 */ /* 0x000fc4000ff3e0ff */
[----:B------:R-:W-:Y:S01]  /*9fa0*/  IADD3 R227, P4, R227, UR12, RZ ;  /* 0x0000000ce3e37c10 */ /* 0x000fe2000ff9e0ff */
[----:B------:R0:W-:Y:S01]  /*9fb0*/  STL [R1+0x608], R78 ;  /* 0x0006084e01007387 */ /* 0x0001e20000100800 */
[----:B------:R-:W-:Y:S02]  /*9fc0*/  IADD3.X R246, R246, UR13, RZ, P5, !PT ;  /* 0x0000000df6f67c10 */ /* 0x000fe4000affe4ff */
[----:B------:R-:W-:Y:S02]  /*9fd0*/  IADD3.X R236, R236, UR13, RZ, P1, !PT ;  /* 0x0000000decec7c10 */ /* 0x000fe40008ffe4ff */
[----:B------:R-:W-:Y:S02]  /*9fe0*/  IADD3.X R226, R226, UR13, RZ, P4, !PT ;  /* 0x0000000de2e27c10 */ /* 0x000fe4000a7fe4ff */
[----:B------:R-:W-:Y:S02]  /*9ff0*/  IADD3 R249, P1, R249, UR12, RZ ;  /* 0x0000000cf9f97c10 */ /* 0x000fe4000ff3e0ff */
[----:B------:R-:W-:-:S02]  /*a000*/  IADD3 R239, P4, R239, UR12, RZ ;  /* 0x0000000cefef7c10 */ /* 0x000fc4000ff9e0ff */
[----:B0-----:R-:W-:Y:S02]  /*a010*/  IADD3 R78, P6, R75, UR12, RZ ;  /* 0x0000000c4b4e7c10 */ /* 0x001fe4000ffde0ff */
[----:B------:R-:W-:Y:S02]  /*a020*/  IADD3.X R248, R248, UR13, RZ, P1, !PT ;  /* 0x0000000df8f87c10 */ /* 0x000fe40008ffe4ff */
[----:B------:R-:W-:Y:S01]  /*a030*/  IADD3.X R238, R238, UR13, RZ, P4, !PT ;  /* 0x0000000deeee7c10 */ /* 0x000fe2000a7fe4ff */
[----:B------:R0:W-:Y:S01]  /*a040*/  STL [R1+0x610], R78 ;  /* 0x0006104e01007387 */ /* 0x0001e20000100800 */
[----:B------:R-:W-:Y:S02]  /*a050*/  IADD3 R251, P4, R251, UR12, RZ ;  /* 0x0000000cfbfb7c10 */ /* 0x000fe4000ff9e0ff */
[----:B------:R-:W-:Y:S02]  /*a060*/  SHF.R.S32.HI R77, RZ, 0x1f, R76 ;  /* 0x0000001fff4d7819 */ /* 0x000fe4000001144c */
[----:B------:R-:W-:-:S02]  /*a070*/  IADD3.X R250, R250, UR13, RZ, P4, !PT ;  /* 0x0000000dfafa7c10 */ /* 0x000fc4000a7fe4ff */
[----:B------:R-:W-:Y:S02]  /*a080*/  IADD3.X R252, R252, UR13, RZ, P3, !PT ;  /* 0x0000000dfcfc7c10 */ /* 0x000fe40009ffe4ff */
[----:B------:R-:W-:Y:S02]  /*a090*/  IADD3.X R77, R77, UR13, RZ, P2, !PT ;  /* 0x0000000d4d4d7c10 */ /* 0x000fe400097fe4ff */
[----:B0-----:R-:W-:Y:S02]  /*a0a0*/  IADD3 R78, P5, R74, UR12, RZ ;  /* 0x0000000c4a4e7c10 */ /* 0x001fe4000ffbe0ff */
[----:B------:R-:W-:Y:S02]  /*a0b0*/  SHF.R.S32.HI R76, RZ, 0x1f, R75 ;  /* 0x0000001fff4c7819 */ /* 0x000fe4000001144b */
[----:B------:R-:W-:Y:S01]  /*a0c0*/  SHF.R.S32.HI R75, RZ, 0x1f, R74 ;  /* 0x0000001fff4b7819 */ /* 0x000fe2000001144a */
[----:B------:R0:W-:Y:S01]  /*a0d0*/  STL [R1+0x618], R78 ;  /* 0x0006184e01007387 */ /* 0x0001e20000100800 */
[----:B------:R-:W-:-:S02]  /*a0e0*/  SHF.R.S32.HI R74, RZ, 0x1f, R73 ;  /* 0x0000001fff4a7819 */ /* 0x000fc40000011449 */
[----:B------:R-:W-:Y:S02]  /*a0f0*/  IADD3.X R75, R75, UR13, RZ, P5, !PT ;  /* 0x0000000d4b4b7c10 */ /* 0x000fe4000affe4ff */
[----:B0-----:R-:W-:Y:S02]  /*a100*/  IADD3 R78, P1, R73, UR12, RZ ;  /* 0x0000000c494e7c10 */ /* 0x001fe4000ff3e0ff */
[----:B------:R-:W-:-:S03]  /*a110*/  SHF.R.S32.HI R73, RZ, 0x1f, R72 ;  /* 0x0000001fff497819 */ /* 0x000fc60000011448 */
[----:B------:R0:W-:Y:S02]  /*a120*/  STL [R1+0x620], R78 ;  /* 0x0006204e01007387 */ /* 0x0001e40000100800 */
[----:B0-----:R-:W-:Y:S02]  /*a130*/  IADD3 R78, P4, R72, UR12, RZ ;  /* 0x0000000c484e7c10 */ /* 0x001fe4000ff9e0ff */
[----:B------:R-:W-:Y:S02]  /*a140*/  SHF.R.S32.HI R72, RZ, 0x1f, R71 ;  /* 0x0000001fff487819 */ /* 0x000fe40000011447 */
[----:B------:R-:W-:Y:S01]  /*a150*/  IADD3.X R73, R73, UR13, RZ, P4, !PT ;  /* 0x0000000d49497c10 */ /* 0x000fe2000a7fe4ff */
[----:B------:R0:W-:Y:S02]  /*a160*/  STL [R1+0x628], R78 ;  /* 0x0006284e01007387 */ /* 0x0001e40000100800 */
[----:B0-----:R-:W-:Y:S02]  /*a170*/  IADD3 R78, P3, R71, UR12, RZ ;  /* 0x0000000c474e7c10 */ /* 0x001fe4000ff7e0ff */
[----:B------:R-:W-:-:S03]  /*a180*/  SHF.R.S32.HI R71, RZ, 0x1f, R70 ;  /* 0x0000001fff477819 */ /* 0x000fc60000011446 */
[----:B------:R0:W-:Y:S04]  /*a190*/  STL [R1+0x630], R78 ;  /* 0x0006304e01007387 */ /* 0x0001e80000100800 */
[----:B------:R1:W-:Y:S01]  /*a1a0*/  STL [R1+0x604], R77 ;  /* 0x0006044d01007387 */ /* 0x0003e20000100800 */
[----:B0-----:R-:W-:Y:S02]  /*a1b0*/  IADD3 R78, P2, R70, UR12, RZ ;  /* 0x0000000c464e7c10 */ /* 0x001fe4000ff5e0ff */
[----:B------:R-:W-:Y:S02]  /*a1c0*/  SHF.R.S32.HI R70, RZ, 0x1f, R69 ;  /* 0x0000001fff467819 */ /* 0x000fe40000011445 */
[----:B-1----:R-:W-:Y:S01]  /*a1d0*/  IADD3.X R77, R76, UR13, RZ, P6, !PT ;  /* 0x0000000d4c4d7c10 */ /* 0x002fe2000b7fe4ff */
[----:B------:R0:W-:Y:S01]  /*a1e0*/  STL [R1+0x638], R78 ;  /* 0x0006384e01007387 */ /* 0x0001e20000100800 */
[----:B------:R-:W-:-:S02]  /*a1f0*/  IADD3 R76, P6, R69, UR12, RZ ;  /* 0x0000000c454c7c10 */ /* 0x000fc4000ffde0ff */
[----:B------:R-:W-:Y:S01]  /*a200*/  IADD3.X R71, R71, UR13, RZ, P2, !PT ;  /* 0x0000000d47477c10 */ /* 0x000fe200097fe4ff */
[----:B------:R-:W-:Y:S01]  /*a210*/  STL [R1+0x60c], R77 ;  /* 0x00060c4d01007387 */ /* 0x000fe20000100800 */
[----:B------:R-:W-:-:S03]  /*a220*/  SHF.R.S32.HI R69, RZ, 0x1f, R68 ;  /* 0x0000001fff457819 */ /* 0x000fc60000011444 */
[----:B------:R1:W-:Y:S01]  /*a230*/  STL [R1+0x640], R76 ;  /* 0x0006404c01007387 */ /* 0x0003e20000100800 */
[----:B0-----:R-:W-:-:S03]  /*a240*/  CS2R R78, SRZ ;  /* 0x00000000004e7805 */ /* 0x001fc6000001ff00 */
[----:B------:R0:W-:Y:S01]  /*a250*/  STL [R1+0x614], R75 ;  /* 0x0006144b01007387 */ /* 0x0001e20000100800 */
[----:B-1----:R-:W-:Y:S02]  /*a260*/  IADD3 R76, P5, R68, UR12, RZ ;  /* 0x0000000c444c7c10 */ /* 0x002fe4000ffbe0ff */
[----:B------:R-:W-:Y:S02]  /*a270*/  SHF.R.S32.HI R68, RZ, 0x1f, R67 ;  /* 0x0000001fff447819 */ /* 0x000fe40000011443 */
[----:B0-----:R-:W-:Y:S01]  /*a280*/  IADD3.X R75, R74, UR13, RZ, P1, !PT ;  /* 0x0000000d4a4b7c10 */ /* 0x001fe20008ffe4ff */
[----:B------:R0:W-:Y:S01]  /*a290*/  STL [R1+0x648], R76 ;  /* 0x0006484c01007387 */ /* 0x0001e20000100800 */
[----:B------:R-:W-:Y:S02]  /*a2a0*/  IADD3 R74, P1, R67, UR12, RZ ;  /* 0x0000000c434a7c10 */ /* 0x000fe4000ff3e0ff */
        /* <DEDUP_REMOVED lines=295> */
[----:B------:R-:W-:Y:S01]  /*b520*/  STL [R1+0x7f8], R21 ;  /* 0x0007f81501007387 */ /* 0x000fe20000100800 */
[----:B------:R-:W-:Y:S02]  /*b530*/  IADD3 R19, P1, R18, UR12, RZ ;  /* 0x0000000c12137c10 */ /* 0x000fe4000ff3e0ff */
[----:B------:R-:W-:Y:S01]  /*b540*/  IADD3.X R9, R9, UR13, RZ, P5, !PT ;  /* 0x0000000d09097c10 */ /* 0x000fe2000affe4ff */
[----:B------:R-:W-:Y:S01]  /*b550*/  STL [R1+0x7cc], R20 ;  /* 0x0007cc1401007387 */ /* 0x000fe20000100800 */
[----:B------:R-:W-:-:S03]  /*b560*/  SHF.R.S32.HI R18, RZ, 0x1f, R16 ;  /* 0x0000001fff127819 */ /* 0x000fc60000011410 */
[----:B------:R0:W-:Y:S04]  /*b570*/  STL [R1+0x800], R19 ;  /* 0x0008001301007387 */ /* 0x0001e80000100800 */
[----:B------:R1:W-:Y:S01]  /*b580*/  STL [R1+0x7d4], R17 ;  /* 0x0007d41101007387 */ /* 0x0003e20000100800 */
[----:B0-----:R-:W-:Y:S02]  /*b590*/  IADD3 R19, P4, R16, UR12, RZ ;  /* 0x0000000c10137c10 */ /* 0x001fe4000ff9e0ff */
[----:B------:R-:W-:Y:S02]  /*b5a0*/  SHF.R.S32.HI R16, RZ, 0x1f, R14 ;  /* 0x0000001fff107819 */ /* 0x000fe4000001140e */
[----:B-1----:R-:W-:Y:S01]  /*b5b0*/  IADD3.X R17, R15, UR13, RZ, P3, !PT ;  /* 0x0000000d0f117c10 */ /* 0x002fe20009ffe4ff */
[----:B------:R-:W-:Y:S01]  /*b5c0*/  STL [R1+0x808], R19 ;  /* 0x0008081301007387 */ /* 0x000fe20000100800 */
[----:B------:R-:W-:-:S02]  /*b5d0*/  IADD3 R15, P3, R14, UR12, RZ ;  /* 0x0000000c0e0f7c10 */ /* 0x000fc4000ff7e0ff */
[----:B------:R-:W-:Y:S01]  /*b5e0*/  SHF.R.S32.HI R14, RZ, 0x1f, R12 ;  /* 0x0000001fff0e7819 */ /* 0x000fe2000001140c */
[----:B------:R-:W-:Y:S04]  /*b5f0*/  STL [R1+0x7dc], R17 ;  /* 0x0007dc1101007387 */ /* 0x000fe80000100800 */
[----:B------:R0:W-:Y:S04]  /*b600*/  STL [R1+0x810], R15 ;  /* 0x0008100f01007387 */ /* 0x0001e80000100800 */
[----:B------:R1:W-:Y:S01]  /*b610*/  STL [R1+0x7e4], R13 ;  /* 0x0007e40d01007387 */ /* 0x0003e20000100800 */
[----:B0-----:R-:W-:-:S02]  /*b620*/  IADD3 R15, P2, R12, UR12, RZ ;  /* 0x0000000c0c0f7c10 */ /* 0x001fc4000ff5e0ff */
[----:B------:R-:W-:Y:S02]  /*b630*/  SHF.R.S32.HI R12, RZ, 0x1f, R10 ;  /* 0x0000001fff0c7819 */ /* 0x000fe4000001140a */
[----:B-1----:R-:W-:Y:S01]  /*b640*/  IADD3.X R13, R11, UR13, RZ, P6, !PT ;  /* 0x0000000d0b0d7c10 */ /* 0x002fe2000b7fe4ff */
[----:B------:R-:W-:Y:S01]  /*b650*/  STL [R1+0x818], R15 ;  /* 0x0008180f01007387 */ /* 0x000fe20000100800 */
[----:B------:R-:W-:Y:S02]  /*b660*/  IADD3 R11, P6, R10, UR12, RZ ;  /* 0x0000000c0a0b7c10 */ /* 0x000fe4000ffde0ff */
[----:B------:R-:W-:Y:S01]  /*b670*/  SHF.R.S32.HI R10, RZ, 0x1f, R8 ;  /* 0x0000001fff0a7819 */ /* 0x000fe20000011408 */
[----:B------:R-:W-:Y:S04]  /*b680*/  STL [R1+0x7ec], R13 ;  /* 0x0007ec0d01007387 */ /* 0x000fe80000100800 */
[----:B------:R0:W-:Y:S04]  /*b690*/  STL [R1+0x820], R11 ;  /* 0x0008200b01007387 */ /* 0x0001e80000100800 */
[----:B------:R1:W-:Y:S01]  /*b6a0*/  STL [R1+0x7f4], R9 ;  /* 0x0007f40901007387 */ /* 0x0003e20000100800 */
[----:B0-----:R-:W-:-:S02]  /*b6b0*/  IADD3 R11, P5, R8, UR12, RZ ;  /* 0x0000000c080b7c10 */ /* 0x001fc4000ffbe0ff */
[----:B------:R-:W-:Y:S02]  /*b6c0*/  SHF.R.S32.HI R8, RZ, 0x1f, R6 ;  /* 0x0000001fff087819 */ /* 0x000fe40000011406 */
[----:B-1----:R-:W-:Y:S01]  /*b6d0*/  IADD3.X R9, R7, UR13, RZ, P1, !PT ;  /* 0x0000000d07097c10 */ /* 0x002fe20008ffe4ff */
[----:B------:R0:W-:Y:S01]  /*b6e0*/  STL [R1+0x828], R11 ;  /* 0x0008280b01007387 */ /* 0x0001e20000100800 */
[----:B------:R-:W-:Y:S02]  /*b6f0*/  IADD3 R7, P1, R6, UR12, RZ ;  /* 0x0000000c06077c10 */ /* 0x000fe4000ff3e0ff */
[----:B------:R-:W-:Y:S01]  /*b700*/  SHF.R.S32.HI R6, RZ, 0x1f, R0 ;  /* 0x0000001fff067819 */ /* 0x000fe20000011400 */
[----:B------:R1:W-:Y:S04]  /*b710*/  STL [R1+0x7fc], R9 ;  /* 0x0007fc0901007387 */ /* 0x0003e80000100800 */
[----:B------:R2:W-:Y:S01]  /*b720*/  STL [R1+0x830], R7 ;  /* 0x0008300701007387 */ /* 0x0005e20000100800 */
[----:B0-----:R-:W-:-:S02]  /*b730*/  IADD3.X R11, R16, UR13, RZ, P3, !PT ;  /* 0x0000000d100b7c10 */ /* 0x001fc40009ffe4ff */
[----:B-1----:R-:W-:Y:S02]  /*b740*/  IADD3.X R9, R18, UR13, RZ, P4, !PT ;  /* 0x0000000d12097c10 */ /* 0x002fe4000a7fe4ff */
[----:B--2---:R-:W-:-:S03]  /*b750*/  IADD3 R7, P4, R0, UR12, RZ ;  /* 0x0000000c00077c10 */ /* 0x004fc6000ff9e0ff */
[----:B------:R0:W-:Y:S01]  /*b760*/  STL [R1+0x804], R9 ;  /* 0x0008040901007387 */ /* 0x0001e20000100800 */
[----:B------:R-:W-:-:S03]  /*b770*/  SHF.R.S32.HI R0, RZ, 0x1f, R5 ;  /* 0x0000001fff007819 */ /* 0x000fc60000011405 */
[----:B------:R1:W-:Y:S04]  /*b780*/  STL [R1+0x838], R7 ;  /* 0x0008380701007387 */ /* 0x0003e80000100800 */
[----:B------:R-:W-:Y:S01]  /*b790*/  STL [R1+0x80c], R11 ;  /* 0x00080c0b01007387 */ /* 0x000fe20000100800 */
[----:B0-----:R-:W-:Y:S01]  /*b7a0*/  IADD3 R9, P3, R5, UR12, RZ ;  /* 0x0000000c05097c10 */ /* 0x001fe2000ff7e0ff */
[----:B------:R-:W-:Y:S01]  /*b7b0*/  ULDC UR12, c[0x0][0x23c] ;  /* 0x00008f00000c7ab9 */ /* 0x000fe20000000800 */
[----:B------:R-:W-:Y:S01]  /*b7c0*/  IADD3.X R5, R12, UR13, RZ, P6, !PT ;  /* 0x0000000d0c057c10 */ /* 0x000fe2000b7fe4ff */
[----:B------:R-:W-:Y:S01]  /*b7d0*/  USHF.L.U32 UR24, UR12, 0x5, URZ ;  /* 0x000000050c187899 */ /* 0x000fe2000800063f */
[----:B-1----:R-:W-:Y:S01]  /*b7e0*/  IADD3.X R7, R14, UR13, RZ, P2, !PT ;  /* 0x0000000d0e077c10 */ /* 0x002fe200097fe4ff */
[----:B------:R0:W-:Y:S01]  /*b7f0*/  STL [R1+0x840], R9 ;  /* 0x0008400901007387 */ /* 0x0001e20000100800 */
[----:B------:R-:W-:Y:S01]  /*b800*/  IADD3.X R0, R0, UR13, RZ, P3, !PT ;  /* 0x0000000d00007c10 */ /* 0x000fe20009ffe4ff */
[----:B------:R-:W-:-:S02]  /*b810*/  USHF.R.S32.HI UR25, URZ, 0x1f, UR24 ;  /* 0x0000001f3f197899 */ /* 0x000fc40008011418 */
[----:B------:R1:W-:Y:S04]  /*b820*/  STL [R1+0x814], R7 ;  /* 0x0008140701007387 */ /* 0x0003e80000100800 */
[----:B------:R2:W-:Y:S01]  /*b830*/  STL [R1+0x81c], R5 ;  /* 0x00081c0501007387 */ /* 0x0005e20000100800 */
[----:B0-----:R-:W-:Y:S02]  /*b840*/  IADD3.X R9, R10, UR13, RZ, P5, !PT ;  /* 0x0000000d0a097c10 */ /* 0x001fe4000affe4ff */
[----:B-1----:R-:W-:-:S03]  /*b850*/  IADD3.X R7, R8, UR13, RZ, P1, !PT ;  /* 0x0000000d08077c10 */ /* 0x002fc60008ffe4ff */
[----:B------:R-:W-:Y:S01]  /*b860*/  STL [R1+0x824], R9 ;  /* 0x0008240901007387 */ /* 0x000fe20000100800 */
[----:B------:R-:W-:Y:S02]  /*b870*/  LOP3.LUT R8, R152, 0x10, RZ, 0x3c, !PT ;  /* 0x0000001098087812 */ /* 0x000fe400078e3cff */
[----:B--2---:R-:W-:Y:S01]  /*b880*/  IADD3.X R5, R6, UR13, RZ, P4, !PT ;  /* 0x0000000d06057c10 */ /* 0x004fe2000a7fe4ff */
[----:B------:R0:W-:Y:S01]  /*b890*/  STL [R1+0x82c], R7 ;  /* 0x00082c0701007387 */ /* 0x0001e20000100800 */
[----:B------:R-:W-:Y:S01]  /*b8a0*/  LOP3.LUT R6, R153, 0x1f, RZ, 0xc0, !PT ;  /* 0x0000001f99067812 */ /* 0x000fe200078ec0ff */
[----:B------:R-:W-:Y:S02]  /*b8b0*/  ULDC UR13, c[0x0][0x230] ;  /* 0x00008c00000d7ab9 */ /* 0x000fe40000000800 */
[----:B------:R1:W-:Y:S04]  /*b8c0*/  STL [R1+0x834], R5 ;  /* 0x0008340501007387 */ /* 0x0003e80000100800 */
[----:B------:R2:W-:Y:S01]  /*b8d0*/  STL [R1+0x83c], R0 ;  /* 0x00083c0001007387 */ /* 0x0005e20000100800 */
[----:B0-----:R-:W-:-:S03]  /*b8e0*/  LOP3.LUT R7, R196, 0x10, RZ, 0x3c, !PT ;  /* 0x00000010c4077812 */ /* 0x001fc600078e3cff */
[----:B------:R-:W-:Y:S01]  /*b8f0*/  STL [R1+0x400], RZ ;  /* 0x000400ff01007387 */ /* 0x000fe20000100800 */
[----:B-1----:R-:W-:Y:S01]  /*b900*/  IMAD R5, R6, UR12, RZ ;  /* 0x0000000c06057c24 */ /* 0x002fe2000f8e02ff */
[----:B------:R-:W-:Y:S02]  /*b910*/  UMOV UR12, UR8 ;  /* 0x00000008000c7c82 */ /* 0x000fe40008000000 */
[----:B------:R-:W-:Y:S01]  /*b920*/  STL [R1+0x404], RZ ;  /* 0x000404ff01007387 */ /* 0x000fe20000100800 */
[----:B--2---:R-:W-:Y:S01]  /*b930*/  IADD3.X R0, R22, UR14, RZ, P0, !PT ;  /* 0x0000000e16007c10 */ /* 0x004fe200087fe4ff */
[----:B------:R-:W-:Y:S02]  /*b940*/  UMOV UR14, UR6 ;  /* 0x00000006000e7c82 */ /* 0x000fe40008000000 */
[----:B------:R-:W-:Y:S01]  /*b950*/  STL [R1+0x408], RZ ;  /* 0x000408ff01007387 */ /* 0x000fe20000100800 */
[----:B------:R-:W-:-:S03]  /*b960*/  SHF.R.S32.HI R197, RZ, 0x1f, R5 ;  /* 0x0000001fffc57819 */ /* 0x000fc60000011405 */
[----:B------:R-:W-:Y:S04]  /*b970*/  STL [R1+0x40c], RZ ;  /* 0x00040cff01007387 */ /* 0x000fe80000100800 */
        /* <DEDUP_REMOVED lines=252> */
[----:B------:R-:W-:Y:S04]  /*c940*/  STL [R1], RZ ;  /* 0x000000ff01007387 */ /* 0x000fe80000100800 */
        /* <DEDUP_REMOVED lines=127> */
[----:B------:R0:W-:Y:S04]  /*d140*/  STL [R1+0x924], R0 ;  /* 0x0009240001007387 */ /* 0x0001e80000100800 */
[----:B------:R1:W-:Y:S01]  /*d150*/  STL [R1+0x9b4], R8 ;  /* 0x0009b40801007387 */ /* 0x0003e20000100800 */
[----:B0-----:R-:W-:Y:S01]  /*d160*/  IMAD.U32 R0, RZ, RZ, UR13 ;  /* 0x0000000dff007e24 */ /* 0x001fe2000f8e00ff */
[----:B------:R-:W-:-:S06]  /*d170*/  UMOV UR13, 0xc0000010 ;  /* 0xc0000010000d7882 */ /* 0x000fcc0000000000 */
.L_x_1:
[----:B------:R0:W-:Y:S01]  /*d180*/  STL [R1+0x12d0], R217 ;  /* 0x0012d0d901007387 */ /* 0x0001e20000100800 */
[----:B------:R-:W-:Y:S02]  /*d190*/  ISETP.GT.AND P1, PT, R0, 0x1, PT ;  /* 0x000000010000780c */ /* 0x000fe40003f24270 */
[----:B-1----:R-:W-:Y:S01]  /*d1a0*/  IADD3 R8, P0, R3, UR4, RZ ;  /* 0x0000000403087c10 */ /* 0x002fe2000ff1e0ff */
[----:B------:R1:W-:Y:S01]  /*d1b0*/  STL [R1+0x12cc], R216 ;  /* 0x0012ccd801007387 */ /* 0x0003e20000100800 */
[----:B------:R-:W-:-:S03]  /*d1c0*/  PRMT R169, RZ, 0x7610, R169 ;  /* 0x00007610ffa97816 */ /* 0x000fc600000000a9 */
[----:B------:R2:W-:Y:S01]  /*d1d0*/  STL [R1+0x12c8], R213 ;  /* 0x0012c8d501007387 */ /* 0x0005e20000100800 */
[----:B0-----:R-:W0:Y:S01]  /*d1e0*/  LDC R217, c[0x0][0x238] ;  /* 0x00008e00ffd97b82 */ /* 0x001e220000000800 */
[----:B------:R-:W-:Y:S02]  /*d1f0*/  PRMT R168, RZ, 0x7610, R168 ;  /* 0x00007610ffa87816 */ /* 0x000fe400000000a8 */
[----:B------:R-:W-:Y:S01]  /*d200*/  STL [R1+0x12c4], R212 ;  /* 0x0012c4d401007387 */ /* 0x000fe20000100800 */
[----:B------:R-:W-:Y:S02]  /*d210*/  PRMT R167, RZ, 0x7610, R167 ;  /* 0x00007610ffa77816 */ /* 0x000fe400000000a7 */
[----:B------:R-:W-:Y:S01]  /*d220*/  PRMT R166, RZ, 0x7610, R166 ;  /* 0x00007610ffa67816 */ /* 0x000fe200000000a6 */
[----:B------:R-:W-:Y:S01]  /*d230*/  STL [R1+0x12c0], R209 ;  /* 0x0012c0d101007387 */ /* 0x000fe20000100800 */
[----:B-1----:R-:W2:Y:S01]  /*d240*/  LDC R216, c[0x0][0x238] ;  /* 0x00008e00ffd87b82 */ /* 0x002ea20000000800 */
[----:B------:R-:W-:-:S02]  /*d250*/  PRMT R165, RZ, 0x7610, R165 ;  /* 0x00007610ffa57816 */ /* 0x000fc400000000a5 */
[----:B------:R-:W-:Y:S04]  /*d260*/  STL [R1+0x12bc], R208 ;  /* 0x0012bcd001007387 */ /* 0x000fe80000100800 */
[----:B------:R-:W-:Y:S04]  /*d270*/  STL [R1+0x12b8], R205 ;  /* 0x0012b8cd01007387 */ /* 0x000fe80000100800 */
[----:B------:R-:W-:Y:S04]  /*d280*/  STL [R1+0x12b4], R204 ;  /* 0x0012b4cc01007387 */ /* 0x000fe80000100800 */
[----:B------:R-:W-:Y:S01]  /*d290*/  STL [R1+0x12b0], R199 ;  /* 0x0012b0c701007387 */ /* 0x000fe20000100800 */
[----:B0-----:R-:W-:-:S03]  /*d2a0*/  LEA.HI.X.SX32 R9, R217, R2, 0x1, P0 ;  /* 0x00000002d9097211 */ /* 0x001fc600000f0eff */
[----:B------:R-:W-:Y:S04]  /*d2b0*/  STL [R1+0x1038], R133 ;  /* 0x0010388501007387 */ /* 0x000fe80000100800 */
[----:B------:R0:W3:Y:S01]  /*d2c0*/  @P1 LDG.E.U8 R169, desc[UR32][R8.64] ;  /* 0x0000002008a91981 */ /* 0x0000e2000c1e1100 */
[----:B--2---:R-:W-:Y:S02]  /*d2d0*/  IMAD.SHL.U32 R213, R216, 0x2, RZ ;  /* 0x00000002d8d57824 */ /* 0x004fe400078e00ff */
[----:B------:R-:W1:Y:S01]  /*d2e0*/  LDC R216, c[0x0][0x238] ;  /* 0x00008e00ffd87b82 */ /* 0x000e620000000800 */
[----:B------:R-:W-:Y:S01]  /*d2f0*/  STL [R1+0x1034], R134 ;  /* 0x0010348601007387 */ /* 0x000fe20000100800 */
[----:B------:R-:W-:-:S03]  /*d300*/  ISETP.GT.AND P1, PT, R0, 0x2, PT ;  /* 0x000000020000780c */ /* 0x000fc60003f24270 */
[----:B------:R-:W-:Y:S01]  /*d310*/  STL [R1+0x1030], R135 ;  /* 0x0010308701007387 */ /* 0x000fe20000100800 */
[----:B0-----:R-:W-:-:S03]  /*d320*/  IADD3 R8, P0, R213, R3, RZ ;  /* 0x00000003d5087210 */ /* 0x001fc60007f1e0ff */
[----:B------:R-:W-:Y:S01]  /*d330*/  STL [R1+0x102c], R136 ;  /* 0x00102c8801007387 */ /* 0x000fe20000100800 */
[----:B------:R-:W-:-:S03]  /*d340*/  LEA.HI.X.SX32 R9, R213, R2, 0x1, P0 ;  /* 0x00000002d5097211 */ /* 0x000fc600000f0eff */
[----:B------:R-:W-:Y:S04]  /*d350*/  STL [R1+0x1028], R137 ;  /* 0x0010288901007387 */ /* 0x000fe80000100800 */
[----:B------:R0:W2:Y:S01]  /*d360*/  @P1 LDG.E.U8 R168, desc[UR32][R8.64] ;  /* 0x0000002008a81981 */ /* 0x0000a2000c1e1100 */
[----:B-1----:R-:W-:-:S03]  /*d370*/  IMAD R213, R216, 0x3, RZ ;  /* 0x00000003d8d57824 */ /* 0x002fc600078e02ff */
[----:B------:R-:W-:Y:S01]  /*d380*/  STL [R1+0x1024], R138 ;  /* 0x0010248a01007387 */ /* 0x000fe20000100800 */
[----:B------:R-:W1:Y:S01]  /*d390*/  LDC R216, c[0x0][0x238] ;  /* 0x00008e00ffd87b82 */ /* 0x000e620000000800 */
[C---:B0-----:R-:W-:Y:S02]  /*d3a0*/  IADD3 R8, P0, R213.reuse, R3, RZ ;  /* 0x00000003d5087210 */ /* 0x041fe40007f1e0ff */
[----:B------:R-:W-:Y:S02]  /*d3b0*/  STL [R1+0x1020], R139 ;  /* 0x0010208b01007387 */ /* 0x000fe40000100800 */
[----:B------:R-:W-:Y:S02]  /*d3c0*/  LEA.HI.X.SX32 R9, R213, R2, 0x1, P0 ;  /* 0x00000002d5097211 */ /* 0x000fe400000f0eff */
[----:B------:R-:W-:Y:S01]  /*d3d0*/  STL [R1+0x101c], R140 ;  /* 0x00101c8c01007387 */ /* 0x000fe20000100800 */
[----:B------:R-:W-:-:S03]  /*d3e0*/  ISETP.GT.AND P1, PT, R0, 0x3, PT ;  /* 0x000000030000780c */ /* 0x000fc60003f24270 */
[----:B------:R-:W-:Y:S04]  /*d3f0*/  STL [R1+0x1018], R141 ;  /* 0x0010188d01007387 */ /* 0x000fe80000100800 */
[----:B------:R-:W-:Y:S04]  /*d400*/  STL [R1+0x1014], R142 ;  /* 0x0010148e01007387 */ /* 0x000fe80000100800 */
[----:B------:R-:W-:Y:S01]  /*d410*/  STL [R1+0x1010], R143 ;  /* 0x0010108f01007387 */ /* 0x000fe20000100800 */
[----:B-1----:R-:W-:-:S03]  /*d420*/  IMAD.SHL.U32 R213, R216, 0x4, RZ ;  /* 0x00000004d8d57824 */ /* 0x002fc600078e00ff */
[----:B------:R0:W4:Y:S01]  /*d430*/  @P1 LDG.E.U8 R167, desc[UR32][R8.64] ;  /* 0x0000002008a71981 */ /* 0x000122000c1e1100 */
[----:B------:R-:W1:Y:S03]  /*d440*/  LDC R216, c[0x0][0x238] ;  /* 0x00008e00ffd87b82 */ /* 0x000e660000000800 */
[----:B------:R-:W-:Y:S01]  /*d450*/  STL [R1+0x100c], R144 ;  /* 0x00100c9001007387 */ /* 0x000fe20000100800 */
[----:B0-----:R-:W-:-:S03]  /*d460*/  IADD3 R8, P0, R213, R3, RZ ;  /* 0x00000003d5087210 */ /* 0x001fc60007f1e0ff */
[----:B------:R-:W-:Y:S01]  /*d470*/  STL [R1+0x1008], R145 ;  /* 0x0010089101007387 */ /* 0x000fe20000100800 */
[----:B------:R-:W-:-:S03]  /*d480*/  LEA.HI.X.SX32 R9, R213, R2, 0x1, P0 ;  /* 0x00000002d5097211 */ /* 0x000fc600000f0eff */
[----:B------:R-:W-:Y:S01]  /*d490*/  STL [R1+0x1004], R146 ;  /* 0x0010049201007387 */ /* 0x000fe20000100800 */
[----:B------:R-:W-:-:S03]  /*d4a0*/  ISETP.GT.AND P1, PT, R0, 0x4, PT ;  /* 0x000000040000780c */ /* 0x000fc60003f24270 */
[----:B------:R-:W-:Y:S04]  /*d4b0*/  STL [R1+0x1000], R147 ;  /* 0x0010009301007387 */ /* 0x000fe80000100800 */
[----:B------:R-:W-:Y:S01]  /*d4c0*/  STL [R1+0xffc], R148 ;  /* 0x000ffc9401007387 */ /* 0x000fe20000100800 */
[----:B-1----:R-:W-:Y:S02]  /*d4d0*/  IMAD R213, R216, 0x5, RZ ;  /* 0x00000005d8d57824 */ /* 0x002fe400078e02ff */
[----:B------:R-:W0:Y:S01]  /*d4e0*/  LDC R216, c[0x0][0x238] ;  /* 0x00008e00ffd87b82 */ /* 0x000e220000000800 */
[----:B------:R-:W-:Y:S04]  /*d4f0*/  STL [R1+0xff8], R149 ;  /* 0x000ff89501007387 */ /* 0x000fe80000100800 */
[----:B------:R1:W3:Y:S01]  /*d500*/  @P1 LDG.E.U8 R166, desc[UR32][R8.64] ;  /* 0x0000002008a61981 */ /* 0x0002e2000c1e1100 */
[----:B------:R-:W-:-:S03]  /*d510*/  PRMT R164, RZ, 0x7610, R164 ;  /* 0x00007610ffa47816 */ /* 0x000fc600000000a4 */
[----:B------:R-:W-:Y:S01]  /*d520*/  STL [R1+0xff4], R150 ;  /* 0x000ff49601007387 */ /* 0x000fe20000100800 */
[----:B-1----:R-:W-:-:S03]  /*d530*/  IADD3 R8, P0, R213, R3, RZ ;  /* 0x00000003d5087210 */ /* 0x002fc60007f1e0ff */
[----:B------:R-:W-:Y:S01]  /*d540*/  STL [R1+0xff0], R151 ;  /* 0x000ff09701007387 */ /* 0x000fe20000100800 */
[----:B------:R-:W-:-:S03]  /*d550*/  LEA.HI.X.SX32 R9, R213, R2, 0x1, P0 ;  /* 0x00000002d5097211 */ /* 0x000fc600000f0eff */
[----:B-----5:R1:W-:Y:S01]  /*d560*/  STL [R1+0xf40], R4 ;  /* 0x000f400401007387 */ /* 0x0203e20000100800 */
[----:B0-----:R-:W-:Y:S02]  /*d570*/  IMAD R213, R216, 0x6, RZ ;  /* 0x00000006d8d57824 */ /* 0x001fe400078e02ff */
[----:B------:R-:W0:Y:S01]  /*d580*/  LDC R216, c[0x0][0x238] ;  /* 0x00008e00ffd87b82 */ /* 0x000e220000000800 */
[----:B------:R-:W-:-:S13]  /*d590*/  ISETP.GT.AND P1, PT, R0, 0x5, PT ;  /* 0x000000050000780c */ /* 0x000fda0003f24270 */
[----:B------:R1:W3:Y:S02]  /*d5a0*/  @P1 LDG.E.U8 R165, desc[UR32][R8.64] ;  /* 0x0000002008a51981 */ /* 0x0002e4000c1e1100 */
[----:B-1----:R-:W-:-:S04]  /*d5b0*/  IADD3 R8, P0, R213, R3, RZ ;  /* 0x00000003d5087210 */ /* 0x002fc80007f1e0ff */
[----:B------:R-:W-:Y:S01]  /*d5c0*/  LEA.HI.X.SX32 R9, R213, R2, 0x1, P0 ;  /* 0x00000002d5097211 */ /* 0x000fe200000f0eff */
[----:B0-----:R-:W-:Y:S02]  /*d5d0*/  IMAD R213, R216, 0x7, RZ ;  /* 0x00000007d8d57824 */ /* 0x001fe400078e02ff */
[----:B------:R-:W0:Y:S01]  /*d5e0*/  LDC R216, c[0x0][0x238] ;  /* 0x00008e00ffd87b82 */ /* 0x000e220000000800 */
[----:B------:R-:W-:Y:S02]  /*d5f0*/  ISETP.GT.AND P1, PT, R0, 0x6, PT ;  /* 0x000000060000780c */ /* 0x000fe40003f24270 */
[----:B------:R-:W-:-:S11]  /*d600*/  PRMT R163, RZ, 0x7610, R163 ;  /* 0x00007610ffa37816 */ /* 0x000fd600000000a3 */
[----:B------:R1:W3:Y:S01]  /*d610*/  @P1 LDG.E.U8 R164, desc[UR32][R8.64] ;  /* 0x0000002008a41981 */ /* 0x0002e2000c1e1100 */
[----:B------:R-:W-:Y:S01]  /*d620*/  ISETP.GT.AND P1, PT, R0, 0x7, PT ;  /* 0x000000070000780c */ /* 0x000fe20003f24270 */
[----:B0-----:R-:W-:Y:S02]  /*d630*/  IMAD.SHL.U32 R4, R216, 0x8, RZ ;  /* 0x00000008d8047824 */ /* 0x001fe400078e00ff */
[----:B------:R-:W0:Y:S01]  /*d640*/  LDC R216, c[0x0][0x238] ;  /* 0x00008e00ffd87b82 */ /* 0x000e220000000800 */
[----:B-1----:R-:W-:-:S04]  /*d650*/  IADD3 R8, P0, R213, R3, RZ ;  /* 0x00000003d5087210 */ /* 0x002fc80007f1e0ff */
[----:B------:R-:W-:-:S05]  /*d660*/  LEA.HI.X.SX32 R9, R213, R2, 0x1, P0 ;  /* 0x00000002d5097211 */ /* 0x000fca00000f0eff */
[----:B------:R1:W3:Y:S02]  /*d670*/  @P1 LDG.E.U8 R163, desc[UR32][R8.64] ;  /* 0x0000002008a31981 */ /* 0x0002e4000c1e1100 */
[----:B-1----:R-:W-:-:S04]  /*d680*/  IADD3 R8, P0, R4, R3, RZ ;  /* 0x0000000304087210 */ /* 0x002fc80007f1e0ff */
[----:B------:R-:W-:Y:S01]  /*d690*/  LEA.HI.X.SX32 R9, R4, R2, 0x1, P0 ;  /* 0x0000000204097211 */ /* 0x000fe200000f0eff */
[----:B0-----:R-:W-:Y:S02]  /*d6a0*/  IMAD R4, R216, 0x9, RZ ;  /* 0x00000009d8047824 */ /* 0x001fe400078e02ff */
[----:B------:R-:W0:Y:S01]  /*d6b0*/  LDC R216, c[0x0][0x238] ;  /* 0x00008e00ffd87b82 */ /* 0x000e220000000800 */
[----:B------:R-:W-:Y:S02]  /*d6c0*/  ISETP.GT.AND P1, PT, R0, 0x8, PT ;  /* 0x000000080000780c */ /* 0x000fe40003f24270 */
[----:B------:R-:W-:-:S11]  /*d6d0*/  PRMT R162, RZ, 0x7610, R162 ;  /* 0x00007610ffa27816 */ /* 0x000fd600000000a2 */
        /* <DEDUP_REMOVED lines=45> */
[----:B0-----:R-:W-:Y:S02]  /*d9b0*/  IMAD.SHL.U32 R4, R216, 0x10, RZ ;  /* 0x00000010d8047824 */ /* 0x001fe400078e00ff */
        /* <DEDUP_REMOVED lines=85> */
[C---:B------:R-:W-:Y:S02]  /*df10*/  ISETP.GT.AND P1, PT, R0.reuse, 0x1b, PT ;  /* 0x0000001b0000780c */ /* 0x040fe40003f24270 */
[----:B------:R-:W-:Y:S02]  /*df20*/  PRMT R16, RZ, 0x7610, R16 ;  /* 0x00007610ff107816 */ /* 0x000fe40000000010 */
[C---:B------:R-:W-:Y:S02]  /*df30*/  ISETP.GT.AND P2, PT, R0.reuse, 0x1c, PT ;  /* 0x0000001c0000780c */ /* 0x040fe40003f44270 */
[----:B------:R-:W-:-:S07]  /*df40*/  ISETP.GT.AND P0, PT, R0, RZ, PT ;  /* 0x000000ff0000720c */ /* 0x000fce0003f04270 */
[----:B------:R1:W3:Y:S01]  /*df50*/  @P1 LDG.E.U8 R16, desc[UR32][R8.64] ;  /* 0x0000002008101981 */ /* 0x0002e2000c1e1100 */
[----:B------:R-:W-:Y:S02]  /*df60*/  PRMT R15, RZ, 0x7610, R15 ;  /* 0x00007610ff0f7816 */ /* 0x000fe4000000000f */
[----:B-1----:R-:W-:-:S04]  /*df70*/  IADD3 R8, P1, R4, R3, RZ ;  /* 0x0000000304087210 */ /* 0x002fc80007f3e0ff */
[----:B------:R-:W-:Y:S01]  /*df80*/  LEA.HI.X.SX32 R9, R4, R2, 0x1, P1 ;  /* 0x0000000204097211 */ /* 0x000fe200008f0eff */
[----:B0-----:R-:W-:Y:S02]  /*df90*/  IMAD R4, R216, 0x1d, RZ ;  /* 0x0000001dd8047824 */ /* 0x001fe400078e02ff */
[----:B------:R-:W0:Y:S01]  /*dfa0*/  LDC R216, c[0x0][0x238] ;  /* 0x00008e00ffd87b82 */ /* 0x000e220000000800 */
[----:B------:R-:W-:Y:S01]  /*dfb0*/  PRMT R10, RZ, 0x7610, R10 ;  /* 0x00007610ff0a7816 */ /* 0x000fe2000000000a */
[----:B------:R1:W3:Y:S01]  /*dfc0*/  @P2 LDG.E.U8 R15, desc[UR32][R8.64] ;  /* 0x00000020080f2981 */ /* 0x0002e2000c1e1100 */
[----:B------:R-:W-:Y:S01]  /*dfd0*/  ISETP.GT.AND P1, PT, R0, 0x1d, PT ;  /* 0x0000001d0000780c */ /* 0x000fe20003f24270 */
[----:B-1----:R-:W-:Y:S02]  /*dfe0*/  @P0 IMAD.MOV.U32 R8, RZ, RZ, R3 ;  /* 0x000000ffff080224 */ /* 0x002fe400078e0003 */
[----:B------:R-:W-:Y:S01]  /*dff0*/  @P0 IMAD.MOV.U32 R9, RZ, RZ, R2 ;  /* 0x000000ffff090224 */ /* 0x000fe200078e0002 */
[----:B------:R-:W-:-:S04]  /*e000*/  PRMT R14, RZ, 0x7610, R14 ;  /* 0x00007610ff0e7816 */ /* 0x000fc8000000000e */
[----:B------:R1:W3:Y:S02]  /*e010*/  @P0 LDG.E.U8 R10, desc[UR32][R8.64] ;  /* 0x00000020080a0981 */ /* 0x0002e4000c1e1100 */
[----:B-1----:R-:W-:-:S04]  /*e020*/  IADD3 R8, P0, R4, R3, RZ ;  /* 0x0000000304087210 */ /* 0x002fc80007f1e0ff */
[----:B------:R-:W-:Y:S01]  /*e030*/  LEA.HI.X.SX32 R9, R4, R2, 0x1, P0 ;  /* 0x0000000204097211 */ /* 0x000fe200000f0eff */
[----:B0-----:R-:W-:-:S04]  /*e040*/  IMAD R4, R216, 0x1e, RZ ;  /* 0x0000001ed8047824 */ /* 0x001fc800078e02ff */
[----:B------:R0:W3:Y:S01]  /*e050*/  @P1 LDG.E.U8 R14, desc[UR32][R8.64] ;  /* 0x00000020080e1981 */ /* 0x0000e2000c1e1100 */
[----:B------:R-:W-:Y:S02]  /*e060*/  ISETP.GT.AND P1, PT, R0, 0x1e, PT ;  /* 0x0000001e0000780c */ /* 0x000fe40003f24270 */
[----:B------:R-:W-:Y:S02]  /*e070*/  PRMT R13, RZ, 0x7610, R13 ;  /* 0x00007610ff0d7816 */ /* 0x000fe4000000000d */
[----:B0-----:R-:W-:-:S04]  /*e080*/  IADD3 R8, P0, R4, R3, RZ ;  /* 0x0000000304087210 */ /* 0x001fc80007f1e0ff */
[----:B------:R-:W-:Y:S01]  /*e090*/  LEA.HI.X.SX32 R9, R4, R2, 0x1, P0 ;  /* 0x0000000204097211 */ /* 0x000fe200000f0eff */
[----:B------:R-:W-:-:S04]  /*e0a0*/  IMAD R4, R217, 0x1f, RZ ;  /* 0x0000001fd9047824 */ /* 0x000fc800078e02ff */
[----:B------:R0:W3:Y:S01]  /*e0b0*/  @P1 LDG.E.U8 R13, desc[UR32][R8.64] ;  /* 0x00000020080d1981 */ /* 0x0000e2000c1e1100 */
[----:B------:R-:W-:Y:S02]  /*e0c0*/  ISETP.GT.AND P1, PT, R0, 0x1f, PT ;  /* 0x0000001f0000780c */ /* 0x000fe40003f24270 */
[----:B------:R-:W-:Y:S02]  /*e0d0*/  PRMT R12, RZ, 0x7610, R12 ;  /* 0x00007610ff0c7816 */ /* 0x000fe4000000000c */
[----:B0-----:R-:W-:-:S04]  /*e0e0*/  IADD3 R8, P0, R4, R3, RZ ;  /* 0x0000000304087210 */ /* 0x001fc80007f1e0ff */
[----:B------:R-:W-:-:S05]  /*e0f0*/  LEA.HI.X.SX32 R9, R4, R2, 0x1, P0 ;  /* 0x0000000204097211 */ /* 0x000fca00000f0eff */
[----:B------:R0:W3:Y:S04]  /*e100*/  @P1 LDG.E.U8 R12, desc[UR32][R8.64] ;  /* 0x00000020080c1981 */ /* 0x0000e8000c1e1100 */
[----:B------:R-:W-:Y:S04]  /*e110*/  STL [R1+0xf54], R3 ;  /* 0x000f540301007387 */ /* 0x000fe80000100800 */
[----:B------:R1:W-:Y:S04]  /*e120*/  STL [R1+0xf48], R2 ;  /* 0x000f480201007387 */ /* 0x0003e80000100800 */
[----:B------:R-:W3:Y:S01]  /*e130*/  LDL R133, [R1+0x928] ;  /* 0x0009280001857983 */ /* 0x000ee20000100800 */
[----:B------:R-:W2:Y:S03]  /*e140*/  S2R R217, SR_TID.X ;  /* 0x0000000000d97919 */ /* 0x000ea60000002100 */
[----:B-1----:R-:W3:Y:S04]  /*e150*/  LDL R2, [R1+0x9b4] ;  /* 0x0009b40001027983 */ /* 0x002ee80000100800 */
[----:B------:R-:W3:Y:S04]  /*e160*/  LDL R137, [R1+0x918] ;  /* 0x0009180001897983 */ /* 0x000ee80000100800 */
[----:B------:R-:W3:Y:S04]  /*e170*/  LDL R136, [R1+0x914] ;  /* 0x0009140001887983 */ /* 0x000ee80000100800 */
[----:B------:R-:W3:Y:S01]  /*e180*/  LDL R135, [R1+0x908] ;  /* 0x0009080001877983 */ /* 0x000ee20000100800 */
[----:B--2---:R-:W-:Y:S01]  /*e190*/  SHF.R.S32.HI R3, RZ, 0x2, R217 ;  /* 0x00000002ff037819 */ /* 0x004fe200000114d9 */
[----:B------:R-:W-:-:S03]  /*e1a0*/  IMAD.SHL.U32 R4, R217, 0x20, RZ ;  /* 0x00000020d9047824 */ /* 0x000fc600078e00ff */
[----:B------:R-:W-:-:S04]  /*e1b0*/  SGXT R3, R3, 0x1 ;  /* 0x000000010303781a */ /* 0x000fc80000000200 */
[----:B------:R-:W-:-:S04]  /*e1c0*/  LOP3.LUT R3, R3, 0x90, RZ, 0xc0, !PT ;  /* 0x0000009003037812 */ /* 0x000fc800078ec0ff */
[----:B------:R-:W-:Y:S02]  /*e1d0*/  LOP3.LUT R3, R3, 0xf60, R4, 0xf8, !PT ;  /* 0x00000f6003037812 */ /* 0x000fe400078ef804 */
[----:B------:R-:W2:Y:S01]  /*e1e0*/  LDL.LU R4, [R1+0x924] ;  /* 0x0009240001047983 */ /* 0x000ea20000300800 */
[----:B------:R-:W-:Y:S02]  /*e1f0*/  LOP3.LUT R168, R168, 0xffff, RZ, 0xc0, !PT ;  /* 0x0000ffffa8a87812 */ /* 0x000fe400078ec0ff */
[----:B----4-:R-:W-:Y:S01]  /*e200*/  LOP3.LUT R167, R167, 0xffff, RZ, 0xc0, !PT ;  /* 0x0000ffffa7a77812 */ /* 0x010fe200078ec0ff */
[----:B------:R-:W4:Y:S01]  /*e210*/  LDL R134, [R1+0x8f8] ;  /* 0x0008f80001867983 */ /* 0x000f220000100800 */
[----:B---3--:R-:W-:Y:S02]  /*e220*/  LOP3.LUT R166, R166, 0xffff, RZ, 0xc0, !PT ;  /* 0x0000ffffa6a67812 */ /* 0x008fe400078ec0ff */
[----:B------:R-:W-:Y:S02]  /*e230*/  LOP3.LUT R165, R165, 0xffff, RZ, 0xc0, !PT ;  /* 0x0000ffffa5a57812 */ /* 0x000fe400078ec0ff */
[----:B------:R-:W-:-:S02]  /*e240*/  LOP3.LUT R164, R164, 0xffff, RZ, 0xc0, !PT ;  /* 0x0000ffffa4a47812 */ /* 0x000fc400078ec0ff */
[----:B------:R-:W-:Y:S02]  /*e250*/  LOP3.LUT R163, R163, 0xffff, RZ, 0xc0, !PT ;  /* 0x0000ffffa3a37812 */ /* 0x000fe400078ec0ff */
[----:B------:R-:W-:Y:S02]  /*e260*/  LOP3.LUT R162, R162, 0xffff, RZ, 0xc0, !PT ;  /* 0x0000ffffa2a27812 */ /* 0x000fe400078ec0ff */
[----:B------:R-:W-:Y:S02]  /*e270*/  LOP3.LUT R161, R161, 0xffff, RZ, 0xc0, !PT ;  /* 0x0000ffffa1a17812 */ /* 0x000fe400078ec0ff */
[----:B------:R-:W-:Y:S02]  /*e280*/  LOP3.LUT R160, R160, 0xffff, RZ, 0xc0, !PT ;  /* 0x0000ffffa0a07812 */ /* 0x000fe400078ec0ff */
[----:B------:R-:W-:Y:S02]  /*e290*/  LOP3.LUT R159, R159, 0xffff, RZ, 0xc0, !PT ;  /* 0x0000ffff9f9f7812 */ /* 0x000fe400078ec0ff */
[----:B------:R-:W-:-:S02]  /*e2a0*/  LOP3.LUT R158, R158, 0xffff, RZ, 0xc0, !PT ;  /* 0x0000ffff9e9e7812 */ /* 0x000fc400078ec0ff */
[----:B------:R-:W-:Y:S02]  /*e2b0*/  LOP3.LUT R157, R157, 0xffff, RZ, 0xc0, !PT ;  /* 0x0000ffff9d9d7812 */ /* 0x000fe400078ec0ff */
[----:B------:R-:W-:Y:S02]  /*e2c0*/  LOP3.LUT R156, R156, 0xffff, RZ, 0xc0, !PT ;  /* 0x0000ffff9c9c7812 */ /* 0x000fe400078ec0ff */
[----:B------:R-:W-:Y:S02]  /*e2d0*/  LOP3.LUT R11, R11, 0xffff, RZ, 0xc0, !PT ;  /* 0x0000ffff0b0b7812 */ /* 0x000fe400078ec0ff */
[----:B------:R-:W-:Y:S02]  /*e2e0*/  LOP3.LUT R169, R169, 0xffff, RZ, 0xc0, !PT ;  /* 0x0000ffffa9a97812 */ /* 0x000fe400078ec0ff */
[----:B------:R-:W-:Y:S02]  /*e2f0*/  PRMT R167, R168, 0x3340, R167 ;  /* 0x00003340a8a77816 */ /* 0x000fe400000000a7 */
[----:B------:R-:W-:-:S02]  /*e300*/  PRMT R165, R166, 0x3340, R165 ;  /* 0x00003340a6a57816 */ /* 0x000fc400000000a5 */
[----:B0-----:R-:W-:Y:S02]  /*e310*/  PRMT R9, R164, 0x3340, R163 ;  /* 0x00003340a4097816 */ /* 0x001fe400000000a3 */
[----:B------:R-:W-:Y:S02]  /*e320*/  PRMT R161, R162, 0x3340, R161 ;  /* 0x00003340a2a17816 */ /* 0x000fe400000000a1 */
[----:B------:R-:W-:Y:S02]  /*e330*/  PRMT R159, R160, 0x3340, R159 ;  /* 0x00003340a09f7816 */ /* 0x000fe4000000009f */
[----:B------:R-:W-:Y:S02]  /*e340*/  PRMT R157, R158, 0x3340, R157 ;  /* 0x000033409e9d7816 */ /* 0x000fe4000000009d */
[----:B------:R-:W-:Y:S02]  /*e350*/  PRMT R11, R156, 0x3340, R11 ;  /* 0x000033409c0b7816 */ /* 0x000fe4000000000b */
[----:B------:R-:W-:-:S02]  /*e360*/  PRMT R9, R165, 0x5410, R9 ;  /* 0x00005410a5097816 */ /* 0x000fc40000000009 */
[----:B------:R-:W-:Y:S02]  /*e370*/  PRMT R11, R157, 0x5410, R11 ;  /* 0x000054109d0b7816 */ /* 0x000fe4000000000b */
        /* <DEDUP_REMOVED lines=11> */
[----:B------:R-:W-:-:S04]  /*e430*/  LOP3.LUT R18, R18, 0xffff, RZ, 0xc0, !PT ;  /* 0x0000ffff12127812 */ /* 0x000fc800078ec0ff */
[----:B------:R-:W-:Y:S02]  /*e440*/  PRMT R18, R19, 0x3340, R18 ;  /* 0x0000334013127816 */ /* 0x000fe40000000012 */
[----:B------:R-:W-:Y:S02]  /*e450*/  LOP3.LUT R17, R17, 0xffff, RZ, 0xc0, !PT ;  /* 0x0000ffff11117812 */ /* 0x000fe400078ec0ff */
[----:B------:R-:W-:Y:S02]  /*e460*/  LOP3.LUT R16, R16, 0xffff, RZ, 0xc0, !PT ;  /* 0x0000ffff10107812 */ /* 0x000fe400078ec0ff */
[----:B------:R-:W-:Y:S02]  /*e470*/  LOP3.LUT R15, R15, 0xffff, RZ, 0xc0, !PT ;  /* 0x0000ffff0f0f7812 */ /* 0x000fe400078ec0ff */
[----:B------:R-:W-:-:S04]  /*e480*/  LOP3.LUT R10, R10, 0xffff, RZ, 0xc0, !PT ;  /* 0x0000ffff0a0a7812 */ /* 0x000fc800078ec0ff */
[----:B------:R-:W-:Y:S02]  /*e490*/  PRMT R8, R10, 0x3340, R169 ;  /* 0x000033400a087816 */ /* 0x000fe400000000a9 */
[----:B------:R-:W-:Y:S02]  /*e4a0*/  PRMT R10, R161, 0x5410, R159 ;  /* 0x00005410a10a7816 */ /* 0x000fe4000000009f */
[----:B------:R-:W-:Y:S01]  /*e4b0*/  PRMT R8, R8, 0x5410, R167 ;  /* 0x0000541008087816 */ /* 0x000fe200000000a7 */
[----:B------:R-:W-:Y:S01]  /*e4c0*/  BAR.SYNC.DEFER_BLOCKING 0x0 ;  /* 0x0000000000007b1d */ /* 0x000fe20000010000 */
[----:B------:R-:W-:-:S04]  /*e4d0*/  LOP3.LUT R14, R14, 0xffff, RZ, 0xc0, !PT ;  /* 0x0000ffff0e0e7812 */ /* 0x000fc800078ec0ff */
[----:B------:R-:W-:Y:S01]  /*e4e0*/  PRMT R14, R15, 0x3340, R14 ;  /* 0x000033400f0e7816 */ /* 0x000fe2000000000e */
[----:B------:R0:W-:Y:S01]  /*e4f0*/  STS.128 [R3+UR5+0x4000], R8 ;  /* 0x0040000803007988 */ /* 0x0001e20008000c05 */
[----:B------:R-:W-:Y:S02]  /*e500*/  LOP3.LUT R13, R13, 0xffff, RZ, 0xc0, !PT ;  /* 0x0000ffff0d0d7812 */ /* 0x000fe400078ec0ff */
[----:B0-----:R-:W-:Y:S01]  /*e510*/  PRMT R8, R153, 0x3340, R152 ;  /* 0x0000334099087816 */ /* 0x001fe20000000098 */
[----:B------:R-:W3:Y:S01]  /*e520*/  LDL R3, [R1+0x8f4] ;  /* 0x0008f40001037983 */ /* 0x000ee20000100800 */
[----:B------:R-:W-:Y:S02]  /*e530*/  PRMT R9, R21, 0x3340, R20 ;  /* 0x0000334015097816 */ /* 0x000fe40000000014 */
[----:B------:R-:W-:Y:S02]  /*e540*/  PRMT R10, R17, 0x3340, R16 ;  /* 0x00003340110a7816 */ /* 0x000fe40000000010 */
[----:B------:R-:W-:-:S04]  /*e550*/  LOP3.LUT R12, R12, 0xffff, RZ, 0xc0, !PT ;  /* 0x0000ffff0c0c7812 */ /* 0x000fc800078ec0ff */
[----:B------:R-:W-:Y:S02]  /*e560*/  PRMT R11, R13, 0x3340, R12 ;  /* 0x000033400d0b7816 */ /* 0x000fe4000000000c */
[----:B------:R-:W-:Y:S02]  /*e570*/  PRMT R8, R154, 0x5410, R8 ;  /* 0x000054109a087816 */ /* 0x000fe40000000008 */
[----:B------:R-:W-:Y:S02]  /*e580*/  PRMT R9, R22, 0x5410, R9 ;  /* 0x0000541016097816 */ /* 0x000fe40000000009 */
[----:B------:R-:W-:Y:S02]  /*e590*/  PRMT R10, R18, 0x5410, R10 ;  /* 0x00005410120a7816 */ /* 0x000fe4000000000a */
[----:B------:R-:W-:-:S05]  /*e5a0*/  PRMT R11, R14, 0x5410, R11 ;  /* 0x000054100e0b7816 */ /* 0x000fca000000000b */
[----:B------:R0:W-:Y:S04]  /*e5b0*/  STS.128 [R2+UR5+0x4000], R8 ;  /* 0x0040000802007988 */ /* 0x0001e80008000c05 */
[----:B0-----:R-:W4:Y:S01]  /*e5c0*/  LDL.LU R2, [R1+0x904] ;  /* 0x0009040001027983 */ /* 0x001f220000300800 */
[----:B------:R-:W-:Y:S02]  /*e5d0*/  IADD3 R8, P1, R5, R201, RZ ;  /* 0x000000c905087210 */ /* 0x000fe40007f3e0ff */
[----:B------:R-:W-:Y:S01]  /*e5e0*/  ISETP.GE.AND P0, PT, R6, R0, PT ;  /* 0x000000000600720c */ /* 0x000fe20003f06270 */
[----:B------:R0:W-:Y:S02]  /*e5f0*/  STL [R1+0xf44], R6 ;  /* 0x000f440601007387 */ /* 0x0001e40000100800 */
[----:B------:R-:W-:Y:S01]  /*e600*/  IMAD.X R9, R197, 0x1, R200, P1 ;  /* 0x00000001c5097824 */ /* 0x000fe200008e06c8 */
[----:B------:R-:W-:Y:S01]  /*e610*/  IADD3 R14, P1, R5, R133, RZ ;  /* 0x00000085050e7210 */ /* 0x000fe20007f3e0ff */
[----:B0-----:R-:W3:Y:S04]  /*e620*/  LDL.LU R6, [R1+0x91c] ;  /* 0x00091c0001067983 */ /* 0x001ee80000300800 */
[----:B------:R-:W3:Y:S04]  /*e630*/  LDL R133, [R1+0x8e8] ;  /* 0x0008e80001857983 */ /* 0x000ee80000100800 */
[----:B------:R-:W3:Y:S04]  /*e640*/  LDL R143, [R1+0x8e4] ;  /* 0x0008e400018f7983 */ /* 0x000ee80000100800 */
[----:B------:R-:W3:Y:S01]  /*e650*/  LDL R138, [R1+0x8d8] ;  /* 0x0008d800018a7983 */ /* 0x000ee20000100800 */
[----:B--2---:R-:W-:Y:S01]  /*e660*/  IMAD.X R15, R197, 0x1, R4, P1 ;  /* 0x00000001c50f7824 */ /* 0x004fe200008e0604 */
[----:B------:R-:W-:-:S02]  /*e670*/  IADD3 R12, P1, R5, R137, RZ ;  /* 0x00000089050c7210 */ /* 0x000fc40007f3e0ff */
[----:B------:R0:W-:Y:S04]  /*e680*/  STL [R1+0xf4c], R4 ;  /* 0x000f4c0401007387 */ /* 0x0001e80000100800 */
[----:B------:R-:W2:Y:S01]  /*e690*/  LDL R137, [R1+0x8d4] ;  /* 0x0008d40001897983 */ /* 0x000ea20000100800 */
[----:B------:R-:W-:-:S03]  /*e6a0*/  IMAD.X R13, R197, 0x1, R136, P1 ;  /* 0x00000001c50d7824 */ /* 0x000fc600008e0688 */
[----:B------:R-:W2:Y:S01]  /*e6b0*/  LDL R136, [R1+0x8c8] ;  /* 0x0008c80001887983 */ /* 0x000ea20000100800 */
[----:B------:R-:W-:-:S03]  /*e6c0*/  PRMT R198, RZ, 0x7610, R198 ;  /* 0x00007610ffc67816 */ /* 0x000fc600000000c6 */
[----:B------:R-:W2:Y:S04]  /*e6d0*/  LDL R142, [R1+0x8c4] ;  /* 0x0008c400018e7983 */ /* 0x000ea80000100800 */
[----:B------:R1:W2:Y:S04]  /*e6e0*/  @!P0 LDG.E.U8 R198, desc[UR32][R8.64] ;  /* 0x0000002008c68981 */ /* 0x0002a8000c1e1100 */
[----:B0-----:R-:W2:Y:S04]  /*e6f0*/  LDL.LU R4, [R1+0x8fc] ;  /* 0x0008fc0001047983 */ /* 0x001ea80000300800 */
[----:B------:R-:W2:Y:S01]  /*e700*/  LDL R141, [R1+0x8b4] ;  /* 0x0008b400018d7983 */ /* 0x000ea20000100800 */
[----:B-1----:R-:W-:-:S03]  /*e710*/  IADD3 R8, P1, R5, R135, RZ ;  /* 0x0000008705087210 */ /* 0x002fc60007f3e0ff */
[----:B------:R-:W2:Y:S01]  /*e720*/  LDL R135, [R1+0x8b8] ;  /* 0x0008b80001877983 */ /* 0x000ea20000100800 */
[----:B------:R-:W-:Y:S02]  /*e730*/  PRMT R19, RZ, 0x7610, R19 ;  /* 0x00007610ff137816 */ /* 0x000fe40000000013 */
[----:B------:R-:W-:Y:S01]  /*e740*/  PRMT R18, RZ, 0x7610, R18 ;  /* 0x00007610ff127816 */ /* 0x000fe20000000012 */
[----:B----4-:R-:W-:Y:S01]  /*e750*/  IMAD.X R9, R197, 0x1, R2, P1 ;  /* 0x00000001c5097824 */ /* 0x010fe200008e0602 */
[----:B------:R0:W-:Y:S04]  /*e760*/  STL [R1+0xf50], R2 ;  /* 0x000f500201007387 */ /* 0x0001e80000100800 */
[----:B------:R-:W4:Y:S04]  /*e770*/  LDL R140, [R1+0x8a8] ;  /* 0x0008a800018c7983 */ /* 0x000f280000100800 */
[----:B------:R1:W4:Y:S04]  /*e780*/  @!P0 LDG.E.U8 R19, desc[UR32][R8.64] ;  /* 0x0000002008138981 */ /* 0x000328000c1e1100 */
[----:B------:R-:W4:Y:S01]  /*e790*/  LDL R139, [R1+0x898] ;  /* 0x00089800018b7983 */ /* 0x000f220000100800 */
[----:B-1----:R-:W-:-:S03]  /*e7a0*/  IADD3 R8, P1, R5, R134, RZ ;  /* 0x0000008605087210 */ /* 0x002fc60007f3e0ff */
[----:B------:R-:W4:Y:S02]  /*e7b0*/  LDL R134, [R1+0x8a4] ;  /* 0x0008a40001867983 */ /* 0x000f240000100800 */
[----:B---3--:R-:W-:Y:S02]  /*e7c0*/  IMAD.X R9, R197, 0x1, R3, P1 ;  /* 0x00000001c5097824 */ /* 0x008fe400008e0603 */
[----:B------:R-:W3:Y:S04]  /*e7d0*/  LDL.LU R3, [R1+0x920] ;  /* 0x0009200001037983 */ /* 0x000ee80000300800 */
[----:B------:R1:W3:Y:S04]  /*e7e0*/  @!P0 LDG.E.U8 R18, desc[UR32][R8.64] ;  /* 0x0000002008128981 */ /* 0x0002e8000c1e1100 */
[----:B0-----:R-:W3:Y:S01]  /*e7f0*/  LDL.LU R2, [R1+0x8ec] ;  /* 0x0008ec0001027983 */ /* 0x001ee20000300800 */
[----:B------:R-:W-:-:S02]  /*e800*/  PRMT R17, RZ, 0x7610, R17 ;  /* 0x00007610ff117816 */ /* 0x000fc40000000011 */
[----:B------:R-:W-:Y:S01]  /*e810*/  PRMT R16, RZ, 0x7610, R16 ;  /* 0x00007610ff107816 */ /* 0x000fe20000000010 */
[----:B------:R-:W3:Y:S01]  /*e820*/  LDL R144, [R1+0x7d8] ;  /* 0x0007d80001907983 */ /* 0x000ee20000100800 */
[----:B-1----:R-:W-:-:S03]  /*e830*/  IADD3 R8, P1, R5, R133, RZ ;  /* 0x0000008505087210 */ /* 0x002fc60007f3e0ff */
[----:B------:R-:W3:Y:S02]  /*e840*/  LDL R133, [R1+0x894] ;  /* 0x0008940001857983 */ /* 0x000ee40000100800 */
[----:B------:R-:W-:Y:S02]  /*e850*/  IMAD.X R9, R197, 0x1, R143, P1 ;  /* 0x00000001c5097824 */ /* 0x000fe400008e068f */
[----:B------:R-:W3:Y:S04]  /*e860*/  LDL R143, [R1+0x888] ;  /* 0x00088800018f7983 */ /* 0x000ee80000100800 */
[----:B------:R0:W3:Y:S02]  /*e870*/  @!P0 LDG.E.U8 R17, desc[UR32][R8.64] ;  /* 0x0000002008118981 */ /* 0x0000e4000c1e1100 */
[----:B0-----:R-:W-:-:S02]  /*e880*/  IADD3 R8, P1, R5, R138, RZ ;  /* 0x0000008a05087210 */ /* 0x001fc40007f3e0ff */
[----:B------:R-:W3:Y:S03]  /*e890*/  LDL R138, [R1+0x884] ;  /* 0x00088400018a7983 */ /* 0x000ee60000100800 */
[----:B--2---:R-:W-:Y:S02]  /*e8a0*/  IMAD.X R9, R197, 0x1, R137, P1 ;  /* 0x00000001c5097824 */ /* 0x004fe400008e0689 */
[----:B------:R-:W2:Y:S01]  /*e8b0*/  LDL R137, [R1+0x878] ;  /* 0x0008780001897983 */ /* 0x000ea20000100800 */
[----:B------:R-:W-:-:S03]  /*e8c0*/  PRMT R21, RZ, 0x7610, R21 ;  /* 0x00007610ff157816 */ /* 0x000fc60000000015 */
[----:B------:R0:W2:Y:S04]  /*e8d0*/  @!P0 LDG.E.U8 R16, desc[UR32][R8.64] ;  /* 0x0000002008108981 */ /* 0x0000a8000c1e1100 */
[----:B------:R1:W2:Y:S01]  /*e8e0*/  @!P0 LDG.E.U8 R21, desc[UR32][R14.64] ;  /* 0x000000200e158981 */ /* 0x0002a2000c1e1100 */
[----:B0-----:R-:W-:-:S03]  /*e8f0*/  IADD3 R8, P1, R5, R136, RZ ;  /* 0x0000008805087210 */ /* 0x001fc60007f3e0ff */
[----:B------:R-:W2:Y:S01]  /*e900*/  LDL R136, [R1+0x874] ;  /* 0x0008740001887983 */ /* 0x000ea20000100800 */
[----:B-1----:R-:W-:Y:S01]  /*e910*/  PRMT R15, RZ, 0x7610, R15 ;  /* 0x00007610ff0f7816 */ /* 0x002fe2000000000f */
[----:B------:R-:W-:Y:S02]  /*e920*/  IMAD.X R9, R197, 0x1, R142, P1 ;  /* 0x00000001c5097824 */ /* 0x000fe400008e068e */
[----:B------:R-:W2:Y:S04]  /*e930*/  LDL R142, [R1+0x868] ;  /* 0x00086800018e7983 */ /* 0x000ea80000100800 */
[----:B------:R0:W2:Y:S01]  /*e940*/  @!P0 LDG.E.U8 R15, desc[UR32][R8.64] ;  /* 0x00000020080f8981 */ /* 0x0000a2000c1e1100 */
[----:B------:R-:W-:Y:S02]  /*e950*/  PRMT R14, RZ, 0x7610, R14 ;  /* 0x00007610ff0e7816 */ /* 0x000fe4000000000e */
[----:B0-----:R-:W-:-:S02]  /*e960*/  IADD3 R8, P1, R5, R135, RZ ;  /* 0x0000008705087210 */ /* 0x001fc40007f3e0ff */
[----:B------:R-:W2:Y:S03]  /*e970*/  LDL R135, [R1+0x864] ;  /* 0x0008640001877983 */ /* 0x000ea60000100800 */
[----:B------:R-:W-:Y:S02]  /*e980*/  IMAD.X R9, R197, 0x1, R141, P1 ;  /* 0x00000001c5097824 */ /* 0x000fe400008e068d */
[----:B------:R-:W2:Y:S01]  /*e990*/  LDL R141, [R1+0x858] ;  /* 0x00085800018d7983 */ /* 0x000ea20000100800 */
[----:B------:R-:W-:-:S03]  /*e9a0*/  PRMT R20, RZ, 0x7610, R20 ;  /* 0x00007610ff147816 */ /* 0x000fc60000000014 */
[----:B------:R-:W2:Y:S04]  /*e9b0*/  @!P0 LDG.E.U8 R14, desc[UR32][R8.64] ;  /* 0x00000020080e8981 */ /* 0x000ea8000c1e1100 */
[----:B------:R0:W2:Y:S02]  /*e9c0*/  @!P0 LDG.E.U8 R20, desc[UR32][R12.64] ;  /* 0x000000200c148981 */ /* 0x0000a4000c1e1100 */
[----:B0-----:R-:W-:Y:S02]  /*e9d0*/  PRMT R13, RZ, 0x7610, R13 ;  /* 0x00007610ff0d7816 */ /* 0x001fe4000000000d */
[----:B----4-:R-:W-:Y:S02]  /*e9e0*/  IADD3 R8, P1, R5, R140, RZ ;  /* 0x0000008c05087210 */ /* 0x010fe40007f3e0ff */
[----:B------:R-:W4:Y:S03]  /*e9f0*/  LDL R140, [R1+0x854] ;  /* 0x00085400018c7983 */ /* 0x000f260000100800 */
[----:B------:R-:W-:-:S02]  /*ea00*/  IMAD.X R9, R197, 0x1, R134, P1 ;  /* 0x00000001c5097824 */ /* 0x000fc400008e0686 */
[----:B------:R-:W4:Y:S04]  /*ea10*/  LDL R134, [R1+0x848] ;  /* 0x0008480001867983 */ /* 0x000f280000100800 */
[----:B------:R0:W4:Y:S02]  /*ea20*/  @!P0 LDG.E.U8 R13, desc[UR32][R8.64] ;  /* 0x00000020080d8981 */ /* 0x000124000c1e1100 */
[----:B0-----:R-:W-:Y:S02]  /*ea30*/  IADD3 R8, P1, R5, R139, RZ ;  /* 0x0000008b05087210 */ /* 0x001fe40007f3e0ff */
[----:B------:R-:W4:Y:S03]  /*ea40*/  LDL R139, [R1+0x844] ;  /* 0x00084400018b7983 */ /* 0x000f260000100800 */
[----:B---3--:R-:W-:-:S02]  /*ea50*/  IMAD.X R9, R197, 0x1, R133, P1 ;  /* 0x00000001c5097824 */ /* 0x008fc400008e0685 */
[----:B------:R-:W3:Y:S01]  /*ea60*/  LDL R133, [R1+0x838] ;  /* 0x0008380001857983 */ /* 0x000ee20000100800 */
[----:B------:R-:W-:-:S06]  /*ea70*/  PRMT R12, RZ, 0x7610, R12 ;  /* 0x00007610ff0c7816 */ /* 0x000fcc000000000c */
[----:B------:R0:W3:Y:S01]  /*ea80*/  @!P0 LDG.E.U8 R12, desc[UR32][R8.64] ;  /* 0x00000020080c8981 */ /* 0x0000e2000c1e1100 */
[----:B------:R-:W-:Y:S02]  /*ea90*/  PRMT R11, RZ, 0x7610, R11 ;  /* 0x00007610ff0b7816 */ /* 0x000fe4000000000b */
[----:B0-----:R-:W-:Y:S02]  /*eaa0*/  IADD3 R8, P1, R5, R143, RZ ;  /* 0x0000008f05087210 */ /* 0x001fe40007f3e0ff */
[----:B------:R-:W3:Y:S03]  /*eab0*/  LDL R143, [R1+0x834] ;  /* 0x00083400018f7983 */ /* 0x000ee60000100800 */
[----:B------:R-:W-:Y:S02]  /*eac0*/  IMAD.X R9, R197, 0x1, R138, P1 ;  /* 0x00000001c5097824 */ /* 0x000fe400008e068a */
[----:B------:R-:W3:Y:S04]  /*ead0*/  LDL R138, [R1+0x828] ;  /* 0x00082800018a7983 */ /* 0x000ee80000100800 */
[----:B------:R2:W3:Y:S01]  /*eae0*/  @!P0 LDG.E.U8 R11, desc[UR32][R8.64] ;  /* 0x00000020080b8981 */ /* 0x0004e2000c1e1100 */
[----:B------:R-:W-:-:S02]  /*eaf0*/  PRMT R10, RZ, 0x7610, R10 ;  /* 0x00007610ff0a7816 */ /* 0x000fc4000000000a */
[----:B--2---:R-:W-:Y:S02]  /*eb00*/  IADD3 R8, P1, R5, R137, RZ ;  /* 0x0000008905087210 */ /* 0x004fe40007f3e0ff */
[----:B------:R-:W2:Y:S03]  /*eb10*/  LDL R137, [R1+0x824] ;  /* 0x0008240001897983 */ /* 0x000ea60000100800 */
[----:B------:R-:W-:Y:S02]  /*eb20*/  IMAD.X R9, R197, 0x1, R136, P1 ;  /* 0x00000001c5097824 */ /* 0x000fe400008e0688 */
[----:B------:R-:W2:Y:S04]  /*eb30*/  LDL R136, [R1+0x818] ;  /* 0x0008180001887983 */ /* 0x000ea80000100800 */
[----:B------:R0:W2:Y:S01]  /*eb40*/  @!P0 LDG.E.U8 R10, desc[UR32][R8.64] ;  /* 0x00000020080a8981 */ /* 0x0000a2000c1e1100 */
[----:B------:R-:W-:-:S02]  /*eb50*/  PRMT R22, RZ, 0x7610, R22 ;  /* 0x00007610ff167816 */ /* 0x000fc40000000016 */
[----:B0-----:R-:W-:Y:S02]  /*eb60*/  IADD3 R8, P1, R5, R142, RZ ;  /* 0x0000008e05087210 */ /* 0x001fe40007f3e0ff */
[----:B------:R-:W2:Y:S03]  /*eb70*/  LDL R142, [R1+0x814] ;  /* 0x00081400018e7983 */ /* 0x000ea60000100800 */
[----:B------:R-:W-:Y:S02]  /*eb80*/  IMAD.X R9, R197, 0x1, R135, P1 ;  /* 0x00000001c5097824 */ /* 0x000fe400008e0687 */
[----:B------:R-:W2:Y:S04]  /*eb90*/  LDL R135, [R1+0x808] ;  /* 0x0008080001877983 */ /* 0x000ea80000100800 */
[----:B------:R0:W2:Y:S01]  /*eba0*/  @!P0 LDG.E.U8 R22, desc[UR32][R8.64] ;  /* 0x0000002008168981 */ /* 0x0000a2000c1e1100 */
[----:B------:R-:W-:-:S02]  /*ebb0*/  PRMT R23, RZ, 0x7610, R23 ;  /* 0x00007610ff177816 */ /* 0x000fc40000000017 */
[----:B0-----:R-:W-:Y:S02]  /*ebc0*/  IADD3 R8, P1, R5, R141, RZ ;  /* 0x0000008d05087210 */ /* 0x001fe40007f3e0ff */
[----:B------:R-:W2:Y:S01]  /*ebd0*/  LDL R141, [R1+0x804] ;  /* 0x00080400018d7983 */ /* 0x000ea20000100800 */
[----:B------:R-:W-:Y:S02]  /*ebe0*/  PRMT R152, RZ, 0x7610, R152 ;  /* 0x00007610ff987816 */ /* 0x000fe40000000098 */
[----:B----4-:R-:W-:Y:S02]  /*ebf0*/  IMAD.X R9, R197, 0x1, R140, P1 ;  /* 0x00000001c5097824 */ /* 0x010fe400008e068c */
[----:B------:R-:W4:Y:S04]  /*ec00*/  LDL R140, [R1+0x7f8] ;  /* 0x0007f800018c7983 */ /* 0x000f280000100800 */
[----:B------:R0:W4:Y:S02]  /*ec10*/  @!P0 LDG.E.U8 R23, desc[UR32][R8.64] ;  /* 0x0000002008178981 */ /* 0x000124000c1e1100 */
[----:B0-----:R-:W-:-:S02]  /*ec20*/  IADD3 R8, P1, R5, R134, RZ ;  /* 0x0000008605087210 */ /* 0x001fc40007f3e0ff */
[----:B------:R-:W4:Y:S03]  /*ec30*/  LDL R134, [R1+0x7f4] ;  /* 0x0007f40001867983 */ /* 0x000f260000100800 */
[----:B------:R-:W-:Y:S02]  /*ec40*/  IMAD.X R9, R197, 0x1, R139, P1 ;  /* 0x00000001c5097824 */ /* 0x000fe400008e068b */
[----:B------:R-:W4:Y:S04]  /*ec50*/  LDL R139, [R1+0x7e8] ;  /* 0x0007e800018b7983 */ /* 0x000f280000100800 */
[----:B------:R3:W4:Y:S02]  /*ec60*/  @!P0 LDG.E.U8 R152, desc[UR32][R8.64] ;  /* 0x0000002008988981 */ /* 0x000724000c1e1100 */
[----:B---3--:R-:W-:-:S02]  /*ec70*/  IADD3 R8, P1, R5, R133, RZ ;  /* 0x0000008505087210 */ /* 0x008fc40007f3e0ff */
[----:B------:R-:W3:Y:S01]  /*ec80*/  LDL R133, [R1+0x7e4] ;  /* 0x0007e40001857983 */ /* 0x000ee20000100800 */
[----:B------:R-:W-:Y:S02]  /*ec90*/  PRMT R154, RZ, 0x7610, R154 ;  /* 0x00007610ff9a7816 */ /* 0x000fe4000000009a */
[----:B------:R-:W-:Y:S01]  /*eca0*/  IMAD.X R9, R197, 0x1, R143, P1 ;  /* 0x00000001c5097824 */ /* 0x000fe200008e068f */
[----:B------:R-:W-:Y:S01]  /*ecb0*/  PRMT R156, RZ, 0x7610, R156 ;  /* 0x00007610ff9c7816 */ /* 0x000fe2000000009c */
[----:B------:R-:W3:Y:S04]  /*ecc0*/  LDL R143, [R1+0x7b8] ;  /* 0x0007b800018f7983 */ /* 0x000ee80000100800 */
[----:B------:R0:W3:Y:S02]  /*ecd0*/  @!P0 LDG.E.U8 R154, desc[UR32][R8.64] ;  /* 0x00000020089a8981 */ /* 0x0000e4000c1e1100 */
[----:B0-----:R-:W-:-:S02]  /*ece0*/  IADD3 R8, P1, R5, R138, RZ ;  /* 0x0000008a05087210 */ /* 0x001fc40007f3e0ff */
[----:B------:R-:W3:Y:S03]  /*ecf0*/  LDL R138, [R1+0x7d4] ;  /* 0x0007d400018a7983 */ /* 0x000ee60000100800 */
[----:B--2---:R-:W-:Y:S02]  /*ed00*/  IMAD.X R9, R197, 0x1, R137, P1 ;  /* 0x00000001c5097824 */ /* 0x004fe400008e0689 */
[----:B------:R-:W2:Y:S04]  /*ed10*/  LDL R137, [R1+0x7c8] ;  /* 0x0007c80001897983 */ /* 0x000ea80000100800 */
[----:B------:R0:W2:Y:S01]  /*ed20*/  @!P0 LDG.E.U8 R156, desc[UR32][R8.64] ;  /* 0x00000020089c8981 */ /* 0x0000a2000c1e1100 */
[----:B------:R-:W-:-:S02]  /*ed30*/  PRMT R158, RZ, 0x7610, R158 ;  /* 0x00007610ff9e7816 */ /* 0x000fc4000000009e */
[----:B0-----:R-:W-:Y:S02]  /*ed40*/  IADD3 R8, P1, R5, R136, RZ ;  /* 0x0000008805087210 */ /* 0x001fe40007f3e0ff */
[----:B------:R-:W2:Y:S03]  /*ed50*/  LDL R136, [R1+0x7c4] ;  /* 0x0007c40001887983 */ /* 0x000ea60000100800 */
[----:B------:R-:W-:Y:S01]  /*ed60*/  IMAD.X R9, R197, 0x1, R142, P1 ;  /* 0x00000001c5097824 */ /* 0x000fe200008e068e */
[----:B------:R-:W-:Y:S01]  /*ed70*/  PRMT R160, RZ, 0x7610, R160 ;  /* 0x00007610ffa07816 */ /* 0x000fe200000000a0 */
[----:B------:R-:W2:Y:S04]  /*ed80*/  LDL R142, [R1+0x7a8] ;  /* 0x0007a800018e7983 */ /* 0x000ea80000100800 */
[----:B------:R0:W2:Y:S02]  /*ed90*/  @!P0 LDG.E.U8 R158, desc[UR32][R8.64] ;  /* 0x00000020089e8981 */ /* 0x0000a4000c1e1100 */
[----:B0-----:R-:W-:-:S02]  /*eda0*/  IADD3 R8, P1, R5, R135, RZ ;  /* 0x0000008705087210 */ /* 0x001fc40007f3e0ff */
[----:B------:R-:W2:Y:S03]  /*edb0*/  LDL R135, [R1+0x7b4] ;  /* 0x0007b40001877983 */ /* 0x000ea60000100800 */
[----:B------:R-:W-:Y:S02]  /*edc0*/  IMAD.X R9, R197, 0x1, R141, P1 ;  /* 0x00000001c5097824 */ /* 0x000fe400008e068d */
[----:B------:R-:W2:Y:S04]  /*edd0*/  LDL R141, [R1+0x7a4] ;  /* 0x0007a400018d7983 */ /* 0x000ea80000100800 */
[----:B------:R4:W2:Y:S01]  /*ede0*/  @!P0 LDG.E.U8 R160, desc[UR32][R8.64] ;  /* 0x0000002008a08981 */ /* 0x0008a2000c1e1100 */
[----:B------:R-:W-:-:S02]  /*edf0*/  PRMT R162, RZ, 0x7610, R162 ;  /* 0x00007610ffa27816 */ /* 0x000fc400000000a2 */
[----:B----4-:R-:W-:Y:S02]  /*ee00*/  IADD3 R8, P1, R5, R140, RZ ;  /* 0x0000008c05087210 */ /* 0x010fe40007f3e0ff */
[----:B------:R-:W4:Y:S03]  /*ee10*/  LDL R140, [R1+0x794] ;  /* 0x00079400018c7983 */ /* 0x000f260000100800 */
[----:B------:R-:W-:Y:S02]  /*ee20*/  IMAD.X R9, R197, 0x1, R134, P1 ;  /* 0x00000001c5097824 */ /* 0x000fe400008e0686 */
[----:B------:R-:W4:Y:S04]  /*ee30*/  LDL R134, [R1+0x798] ;  /* 0x0007980001867983 */ /* 0x000f280000100800 */
[----:B------:R0:W4:Y:S02]  /*ee40*/  @!P0 LDG.E.U8 R162, desc[UR32][R8.64] ;  /* 0x0000002008a28981 */ /* 0x000124000c1e1100 */
[----:B0-----:R-:W-:-:S02]  /*ee50*/  IADD3 R8, P1, R5, R139, RZ ;  /* 0x0000008b05087210 */ /* 0x001fc40007f3e0ff */
[----:B------:R-:W4:Y:S03]  /*ee60*/  LDL R139, [R1+0x788] ;  /* 0x00078800018b7983 */ /* 0x000f260000100800 */
[----:B---3--:R-:W-:Y:S02]  /*ee70*/  IMAD.X R9, R197, 0x1, R133, P1 ;  /* 0x00000001c5097824 */ /* 0x008fe400008e0685 */
[----:B------:R-:W3:Y:S01]  /*ee80*/  LDL R133, [R1+0x784] ;  /* 0x0007840001857983 */ /* 0x000ee20000100800 */
[----:B------:R-:W-:-:S06]  /*ee90*/  PRMT R164, RZ, 0x7610, R164 ;  /* 0x00007610ffa47816 */ /* 0x000fcc00000000a4 */
[----:B------:R0:W3:Y:S01]  /*eea0*/  @!P0 LDG.E.U8 R164, desc[UR32][R8.64] ;  /* 0x0000002008a48981 */ /* 0x0000e2000c1e1100 */
[----:B------:R-:W-:Y:S02]  /*eeb0*/  PRMT R166, RZ, 0x7610, R166 ;  /* 0x00007610ffa67816 */ /* 0x000fe400000000a6 */
[----:B0-----:R-:W-:Y:S02]  /*eec0*/  IADD3 R8, P1, R5, R144, RZ ;  /* 0x0000009005087210 */ /* 0x001fe40007f3e0ff */
[----:B------:R-:W-:Y:S01]  /*eed0*/  PRMT R168, RZ, 0x7610, R168 ;  /* 0x00007610ffa87816 */ /* 0x000fe200000000a8 */
[----:B------:R-:W3:Y:S02]  /*eee0*/  LDL R144, [R1+0x708] ;  /* 0x0007080001907983 */ /* 0x000ee40000100800 */
[----:B------:R-:W-:Y:S02]  /*eef0*/  IMAD.X R9, R197, 0x1, R138, P1 ;  /* 0x00000001c5097824 */ /* 0x000fe400008e068a */
[----:B------:R-:W3:Y:S04]  /*ef00*/  LDL R138, [R1+0x778] ;  /* 0x00077800018a7983 */ /* 0x000ee80000100800 */
[----:B------:R2:W3:Y:S02]  /*ef10*/  @!P0 LDG.E.U8 R166, desc[UR32][R8.64] ;  /* 0x0000002008a68981 */ /* 0x0004e4000c1e1100 */
[----:B--2---:R-:W-:-:S02]  /*ef20*/  IADD3 R8, P1, R5, R137, RZ ;  /* 0x0000008905087210 */ /* 0x004fc40007f3e0ff */
        /* <DEDUP_REMOVED lines=23> */
[----:B------:R-:W-:Y:S01]  /*f0a0*/  PRMT R186, RZ, 0x7610, R186 ;  /* 0x00007610ffba7816 */ /* 0x000fe200000000ba */
[----:B------:R-:W4:Y:S02]  /*f0b0*/  LDL R139, [R1+0x728] ;  /* 0x00072800018b7983 */ /* 0x000f240000100800 */
[----:B---3--:R-:W-:Y:S02]  /*f0c0*/  IMAD.X R9, R197, 0x1, R133, P1 ;  /* 0x00000001c5097824 */ /* 0x008fe400008e0685 */
[----:B------:R-:W3:Y:S04]  /*f0d0*/  LDL R133, [R1+0x734] ;  /* 0x0007340001857983 */ /* 0x000ee80000100800 */
[----:B------:R0:W3:Y:S01]  /*f0e0*/  @!P0 LDG.E.U8 R186, desc[UR32][R8.64] ;  /* 0x0000002008ba8981 */ /* 0x0000e2000c1e1100 */
[----:B------:R-:W-:-:S02]  /*f0f0*/  PRMT R185, RZ, 0x7610, R185 ;  /* 0x00007610ffb97816 */ /* 0x000fc400000000b9 */
[----:B------:R-:W-:Y:S02]  /*f100*/  PRMT R184, RZ, 0x7610, R184 ;  /* 0x00007610ffb87816 */ /* 0x000fe400000000b8 */
[----:B0-----:R-:W-:Y:S02]  /*f110*/  IADD3 R8, P1, R5, R138, RZ ;  /* 0x0000008a05087210 */ /* 0x001fe40007f3e0ff */
[----:B------:R-:W3:Y:S03]  /*f120*/  LDL R138, [R1+0x724] ;  /* 0x00072400018a7983 */ /* 0x000ee60000100800 */
[----:B--2---:R-:W-:Y:S02]  /*f130*/  IMAD.X R9, R197, 0x1, R137, P1 ;  /* 0x00000001c5097824 */ /* 0x004fe400008e0689 */
[----:B------:R-:W2:Y:S04]  /*f140*/  LDL R137, [R1+0x718] ;  /* 0x0007180001897983 */ /* 0x000ea80000100800 */
[----:B------:R0:W2:Y:S02]  /*f150*/  @!P0 LDG.E.U8 R185, desc[UR32][R8.64] ;  /* 0x0000002008b98981 */ /* 0x0000a4000c1e1100 */
[----:B0-----:R-:W-:-:S02]  /*f160*/  IADD3 R8, P1, R5, R136, RZ ;  /* 0x0000008805087210 */ /* 0x001fc40007f3e0ff */
[----:B------:R-:W2:Y:S03]  /*f170*/  LDL R136, [R1+0x714] ;  /* 0x0007140001887983 */ /* 0x000ea60000100800 */
[----:B------:R-:W-:Y:S02]  /*f180*/  IMAD.X R9, R197, 0x1, R143, P1 ;  /* 0x00000001c5097824 */ /* 0x000fe400008e068f */
[----:B------:R-:W2:Y:S04]  /*f190*/  LDL R143, [R1+0x6f8] ;  /* 0x0006f800018f7983 */ /* 0x000ea80000100800 */
[----:B------:R0:W2:Y:S02]  /*f1a0*/  @!P0 LDG.E.U8 R184, desc[UR32][R8.64] ;  /* 0x0000002008b88981 */ /* 0x0000a4000c1e1100 */
[----:B0-----:R-:W-:-:S02]  /*f1b0*/  IADD3 R8, P1, R5, R135, RZ ;  /* 0x0000008705087210 */ /* 0x001fc40007f3e0ff */
[----:B------:R-:W2:Y:S01]  /*f1c0*/  LDL R135, [R1+0x704] ;  /* 0x0007040001877983 */ /* 0x000ea20000100800 */
[----:B------:R-:W-:Y:S02]  /*f1d0*/  PRMT R183, RZ, 0x7610, R183 ;  /* 0x00007610ffb77816 */ /* 0x000fe400000000b7 */
[----:B------:R-:W-:Y:S02]  /*f1e0*/  IMAD.X R9, R197, 0x1, R142, P1 ;  /* 0x00000001c5097824 */ /* 0x000fe400008e068e */
[----:B------:R-:W2:Y:S04]  /*f1f0*/  LDL R142, [R1+0x6f4] ;  /* 0x0006f400018e7983 */ /* 0x000ea80000100800 */
[----:B------:R0:W2:Y:S01]  /*f200*/  @!P0 LDG.E.U8 R183, desc[UR32][R8.64] ;  /* 0x0000002008b78981 */ /* 0x0000a2000c1e1100 */
[----:B------:R-:W-:-:S02]  /*f210*/  PRMT R182, RZ, 0x7610, R182 ;  /* 0x00007610ffb67816 */ /* 0x000fc400000000b6 */
[----:B0-----:R-:W-:Y:S02]  /*f220*/  IADD3 R8, P1, R5, R141, RZ ;  /* 0x0000008d05087210 */ /* 0x001fe40007f3e0ff */
[----:B------:R-:W2:Y:S03]  /*f230*/  LDL R141, [R1+0x6e8] ;  /* 0x0006e800018d7983 */ /* 0x000ea60000100800 */
[----:B----4-:R-:W-:Y:S02]  /*f240*/  IMAD.X R9, R197, 0x1, R134, P1 ;  /* 0x00000001c5097824 */ /* 0x010fe400008e0686 */
        /* <DEDUP_REMOVED lines=12> */
[----:B------:R-:W-:Y:S01]  /*f310*/  IMAD.X R9, R197, 0x1, R138, P1 ;  /* 0x00000001c5097824 */ /* 0x000fe200008e068a */
[----:B------:R-:W-:Y:S01]  /*f320*/  PRMT R178, RZ, 0x7610, R178 ;  /* 0x00007610ffb27816 */ /* 0x000fe200000000b2 */
[----:B------:R-:W3:Y:S04]  /*f330*/  LDL R138, [R1+0x6c4] ;  /* 0x0006c400018a7983 */ /* 0x000ee80000100800 */
[----:B------:R2:W3:Y:S02]  /*f340*/  @!P0 LDG.E.U8 R180, desc[UR32][R8.64] ;  /* 0x0000002008b48981 */ /* 0x0004e4000c1e1100 */
[----:B--2---:R-:W-:-:S02]  /*f350*/  IADD3 R8, P1, R5, R137, RZ ;  /* 0x0000008905087210 */ /* 0x004fc40007f3e0ff */
[----:B------:R-:W-:Y:S01]  /*f360*/  PRMT R177, RZ, 0x7610, R177 ;  /* 0x00007610ffb17816 */ /* 0x000fe200000000b1 */
[----:B------:R-:W2:Y:S02]  /*f370*/  LDL R137, [R1+0x6b8] ;  /* 0x0006b80001897983 */ /* 0x000ea40000100800 */
[----:B------:R-:W-:Y:S02]  /*f380*/  IMAD.X R9, R197, 0x1, R136, P1 ;  /* 0x00000001c5097824 */ /* 0x000fe400008e0688 */
[----:B------:R-:W2:Y:S04]  /*f390*/  LDL R136, [R1+0x6b4] ;  /* 0x0006b40001887983 */ /* 0x000ea80000100800 */
[----:B------:R0:W2:Y:S02]  /*f3a0*/  @!P0 LDG.E.U8 R179, desc[UR32][R8.64] ;  /* 0x0000002008b38981 */ /* 0x0000a4000c1e1100 */
[----:B0-----:R-:W-:-:S05]  /*f3b0*/  IADD3 R8, P1, R5, R144, RZ ;  /* 0x0000009005087210 */ /* 0x001fca0007f3e0ff */
[----:B------:R-:W-:Y:S01]  /*f3c0*/  IMAD.X R9, R197, 0x1, R135, P1 ;  /* 0x00000001c5097824 */ /* 0x000fe200008e0687 */
[----:B------:R-:W-:Y:S01]  /*f3d0*/  PRMT R176, RZ, 0x7610, R176 ;  /* 0x00007610ffb07816 */ /* 0x000fe200000000b0 */
[----:B------:R-:W2:Y:S04]  /*f3e0*/  LDL R135, [R1+0x6a4] ;  /* 0x0006a40001877983 */ /* 0x000ea80000100800 */
[----:B------:R0:W2:Y:S02]  /*f3f0*/  @!P0 LDG.E.U8 R178, desc[UR32][R8.64] ;  /* 0x0000002008b28981 */ /* 0x0000a4000c1e1100 */
[----:B0-----:R-:W-:-:S05]  /*f400*/  IADD3 R8, P1, R5, R143, RZ ;  /* 0x0000008f05087210 */ /* 0x001fca0007f3e0ff */
[----:B------:R-:W-:-:S05]  /*f410*/  IMAD.X R9, R197, 0x1, R142, P1 ;  /* 0x00000001c5097824 */ /* 0x000fca00008e068e */
[----:B------:R0:W2:Y:S02]  /*f420*/  @!P0 LDG.E.U8 R177, desc[UR32][R8.64] ;  /* 0x0000002008b18981 */ /* 0x0000a4000c1e1100 */
[----:B0-----:R-:W-:-:S05]  /*f430*/  IADD3 R8, P1, R5, R141, RZ ;  /* 0x0000008d05087210 */ /* 0x001fca0007f3e0ff */
[----:B----4-:R-:W-:Y:S02]  /*f440*/  IMAD.X R9, R197, 0x1, R134, P1 ;  /* 0x00000001c5097824 */ /* 0x010fe400008e0686 */
[----:B------:R-:W4:Y:S04]  /*f450*/  LDL R134, [R1+0x694] ;  /* 0x0006940001867983 */ /* 0x000f280000100800 */
[----:B------:R-:W4:Y:S04]  /*f460*/  LDL.LU R150, [R1+0x6a8] ;  /* 0x0006a80001967983 */ /* 0x000f280000300800 */
[----:B------:R0:W4:Y:S02]  /*f470*/  @!P0 LDG.E.U8 R176, desc[UR32][R8.64] ;  /* 0x0000002008b08981 */ /* 0x000124000c1e1100 */
[----:B0-----:R-:W-:-:S05]  /*f480*/  IADD3 R8, P1, R5, R140, RZ ;  /* 0x0000008c05087210 */ /* 0x001fca0007f3e0ff */
[----:B---3--:R-:W-:Y:S02]  /*f490*/  IMAD.X R9, R197, 0x1, R133, P1 ;  /* 0x00000001c5097824 */ /* 0x008fe400008e0685 */
[----:B------:R-:W3:Y:S04]  /*f4a0*/  LDL R133, [R1+0x684] ;  /* 0x0006840001857983 */ /* 0x000ee80000100800 */
[----:B------:R-:W3:Y:S04]  /*f4b0*/  LDL.LU R147, [R1+0x698] ;  /* 0x0006980001937983 */ /* 0x000ee80000300800 */
[----:B------:R-:W3:Y:S01]  /*f4c0*/  LDL.LU R143, [R1+0x688] ;  /* 0x00068800018f7983 */ /* 0x000ee20000300800 */
[----:B------:R-:W-:-:S02]  /*f4d0*/  PRMT R175, RZ, 0x7610, R175 ;  /* 0x00007610ffaf7816 */ /* 0x000fc400000000af */
[----:B------:R-:W-:Y:S01]  /*f4e0*/  PRMT R173, RZ, 0x7610, R173 ;  /* 0x00007610ffad7816 */ /* 0x000fe200000000ad */
[----:B------:R-:W3:Y:S04]  /*f4f0*/  LDL.LU R151, [R1+0x674] ;  /* 0x0006740001977983 */ /* 0x000ee80000300800 */
[----:B------:R0:W3:Y:S01]  /*f500*/  @!P0 LDG.E.U8 R175, desc[UR32][R8.64] ;  /* 0x0000002008af8981 */ /* 0x0000e2000c1e1100 */
[----:B------:R-:W-:Y:S02]  /*f510*/  PRMT R171, RZ, 0x7610, R171 ;  /* 0x00007610ffab7816 */ /* 0x000fe400000000ab */
[----:B------:R-:W-:Y:S01]  /*f520*/  PRMT R169, RZ, 0x7610, R169 ;  /* 0x00007610ffa97816 */ /* 0x000fe200000000a9 */
[----:B------:R-:W3:Y:S01]  /*f530*/  LDL.LU R140, [R1+0x678] ;  /* 0x00067800018c7983 */ /* 0x000ee20000300800 */
[----:B------:R-:W-:-:S03]  /*f540*/  PRMT R167, RZ, 0x7610, R167 ;  /* 0x00007610ffa77816 */ /* 0x000fc600000000a7 */
[----:B------:R-:W3:Y:S01]  /*f550*/  LDL.LU R148, [R1+0x664] ;  /* 0x0006640001947983 */ /* 0x000ee20000300800 */
[----:B0-----:R-:W-:-:S05]  /*f560*/  IADD3 R8, P1, R5, R139, RZ ;  /* 0x0000008b05087210 */ /* 0x001fca0007f3e0ff */
[----:B------:R-:W-:-:S05]  /*f570*/  IMAD.X R9, R197, 0x1, R138, P1 ;  /* 0x00000001c5097824 */ /* 0x000fca00008e068a */
[----:B------:R2:W3:Y:S02]  /*f580*/  @!P0 LDG.E.U8 R173, desc[UR32][R8.64] ;  /* 0x0000002008ad8981 */ /* 0x0004e4000c1e1100 */
[----:B--2---:R-:W-:-:S05]  /*f590*/  IADD3 R8, P1, R5, R137, RZ ;  /* 0x0000008905087210 */ /* 0x004fca0007f3e0ff */
[----:B------:R-:W-:Y:S02]  /*f5a0*/  IMAD.X R9, R197, 0x1, R136, P1 ;  /* 0x00000001c5097824 */ /* 0x000fe400008e0688 */
[----:B------:R-:W2:Y:S04]  /*f5b0*/  LDL.LU R136, [R1+0x668] ;  /* 0x0006680001887983 */ /* 0x000ea80000300800 */
[----:B------:R4:W2:Y:S04]  /*f5c0*/  @!P0 LDG.E.U8 R171, desc[UR32][R8.64] ;  /* 0x0000002008ab8981 */ /* 0x0008a8000c1e1100 */
[----:B------:R-:W2:Y:S04]  /*f5d0*/  LDL.LU R144, [R1+0x654] ;  /* 0x0006540001907983 */ /* 0x000ea80000300800 */
[----:B------:R-:W2:Y:S04]  /*f5e0*/  LDL R146, [R1+0x910] ;  /* 0x0009100001927983 */ /* 0x000ea80000100800 */
[----:B------:R-:W2:Y:S04]  /*f5f0*/  LDL R145, [R1+0x90c] ;  /* 0x00090c0001917983 */ /* 0x000ea80000100800 */
[----:B------:R-:W2:Y:S04]  /*f600*/  LDL R139, [R1+0x8f0] ;  /* 0x0008f000018b7983 */ /* 0x000ea80000100800 */
[----:B------:R-:W2:Y:S04]  /*f610*/  LDL R138, [R1+0x8e0] ;  /* 0x0008e000018a7983 */ /* 0x000ea80000100800 */
[----:B------:R-:W2:Y:S01]  /*f620*/  LDL R142, [R1+0x8d0] ;  /* 0x0008d000018e7983 */ /* 0x000ea20000100800 */
[----:B----4-:R-:W-:-:S05]  /*f630*/  IADD3 R8, P1, R5, R150, RZ ;  /* 0x0000009605087210 */ /* 0x010fca0007f3e0ff */
[----:B------:R-:W-:Y:S02]  /*f640*/  IMAD.X R9, R197, 0x1, R135, P1 ;  /* 0x00000001c5097824 */ /* 0x000fe400008e0687 */
[----:B------:R-:W4:Y:S04]  /*f650*/  LDL R135, [R1+0x900] ;  /* 0x0009000001877983 */ /* 0x000f280000100800 */
[----:B------:R3:W4:Y:S04]  /*f660*/  @!P0 LDG.E.U8 R169, desc[UR32][R8.64] ;  /* 0x0000002008a98981 */ /* 0x000728000c1e1100 */
[----:B------:R-:W4:Y:S04]  /*f670*/  LDL.LU R217, [R1+0x608] ;  /* 0x0006080001d97983 */ /* 0x000f280000300800 */
[----:B------:R-:W4:Y:S04]  /*f680*/  LDL.LU R216, [R1+0x618] ;  /* 0x0006180001d87983 */ /* 0x000f280000300800 */
[----:B------:R-:W4:Y:S04]  /*f690*/  LDL.LU R213, [R1+0x628] ;  /* 0x0006280001d57983 */ /* 0x000f280000300800 */
[----:B------:R-:W4:Y:S04]  /*f6a0*/  LDL.LU R212, [R1+0x638] ;  /* 0x0006380001d47983 */ /* 0x000f280000300800 */
[----:B------:R-:W4:Y:S01]  /*f6b0*/  LDL.LU R208, [R1+0x604] ;  /* 0x0006040001d07983 */ /* 0x000f220000300800 */
[----:B---3--:R-:W-:-:S03]  /*f6c0*/  IADD3 R8, P1, R5, R147, RZ ;  /* 0x0000009305087210 */ /* 0x008fc60007f3e0ff */
[----:B------:R-:W3:Y:S02]  /*f6d0*/  LDL.LU R205, [R1+0x648] ;  /* 0x0006480001cd7983 */ /* 0x000ee40000300800 */
[----:B------:R-:W-:Y:S02]  /*f6e0*/  IMAD.X R9, R197, 0x1, R134, P1 ;  /* 0x00000001c5097824 */ /* 0x000fe400008e0686 */
[----:B------:R-:W4:Y:S04]  /*f6f0*/  LDL.LU R204, [R1+0x614] ;  /* 0x0006140001cc7983 */ /* 0x000f280000300800 */
[----:B------:R0:W4:Y:S02]  /*f700*/  @!P0 LDG.E.U8 R167, desc[UR32][R8.64] ;  /* 0x0000002008a78981 */ /* 0x000124000c1e1100 */
[----:B0-----:R-:W-:-:S05]  /*f710*/  IADD3 R8, P1, R5, R143, RZ ;  /* 0x0000008f05087210 */ /* 0x001fca0007f3e0ff */
[----:B------:R-:W-:Y:S02]  /*f720*/  IMAD.X R9, R197, 0x1, R133, P1 ;  /* 0x00000001c5097824 */ /* 0x000fe400008e0685 */
[----:B------:R-:W3:Y:S04]  /*f730*/  LDL.LU R133, [R1+0x658] ;  /* 0x0006580001857983 */ /* 0x000ee80000300800 */
[----:B------:R-:W4:Y:S04]  /*f740*/  LDL.LU R134, [R1+0x624] ;  /* 0x0006240001867983 */ /* 0x000f280000300800 */
[----:B------:R-:W4:Y:S04]  /*f750*/  LDL.LU R137, [R1+0x634] ;  /* 0x0006340001897983 */ /* 0x000f280000300800 */
[----:B------:R-:W4:Y:S01]  /*f760*/  LDL.LU R141, [R1+0x644] ;  /* 0x00064400018d7983 */ /* 0x000f220000300800 */
[----:B------:R-:W-:-:S06]  /*f770*/  PRMT R165, RZ, 0x7610, R165 ;  /* 0x00007610ffa57816 */ /* 0x000fcc00000000a5 */
[----:B------:R0:W4:Y:S01]  /*f780*/  @!P0 LDG.E.U8 R165, desc[UR32][R8.64] ;  /* 0x0000002008a58981 */ /* 0x000122000c1e1100 */
[----:B------:R-:W-:Y:S02]  /*f790*/  PRMT R163, RZ, 0x7610, R163 ;  /* 0x00007610ffa37816 */ /* 0x000fe400000000a3 */
[----:B0-----:R-:W-:-:S05]  /*f7a0*/  IADD3 R8, P1, R5, R140, RZ ;  /* 0x0000008c05087210 */ /* 0x001fca0007f3e0ff */
[----:B------:R-:W-:-:S05]  /*f7b0*/  IMAD.X R9, R197, 0x1, R151, P1 ;  /* 0x00000001c5097824 */ /* 0x000fca00008e0697 */
[----:B------:R2:W4:Y:S01]  /*f7c0*/  @!P0 LDG.E.U8 R163, desc[UR32][R8.64] ;  /* 0x0000002008a38981 */ /* 0x000522000c1e1100 */
[----:B------:R-:W-:Y:S02]  /*f7d0*/  PRMT R161, RZ, 0x7610, R161 ;  /* 0x00007610ffa17816 */ /* 0x000fe400000000a1 */
[----:B--2---:R-:W-:-:S05]  /*f7e0*/  IADD3 R8, P1, R5, R136, RZ ;  /* 0x0000008805087210 */ /* 0x004fca0007f3e0ff */
[----:B------:R-:W-:-:S05]  /*f7f0*/  IMAD.X R9, R197, 0x1, R148, P1 ;  /* 0x00000001c5097824 */ /* 0x000fca00008e0694 */
[----:B------:R3:W2:Y:S01]  /*f800*/  @!P0 LDG.E.U8 R161, desc[UR32][R8.64] ;  /* 0x0000002008a18981 */ /* 0x0006a2000c1e1100 */
[----:B------:R-:W-:Y:S02]  /*f810*/  PRMT R159, RZ, 0x7610, R159 ;  /* 0x00007610ff9f7816 */ /* 0x000fe4000000009f */
[----:B------:R-:W-:Y:S02]  /*f820*/  PRMT R157, RZ, 0x7610, R157 ;  /* 0x00007610ff9d7816 */ /* 0x000fe4000000009d */
[----:B------:R-:W-:Y:S02]  /*f830*/  PRMT R155, RZ, 0x7610, R155 ;  /* 0x00007610ff9b7816 */ /* 0x000fe4000000009b */
[----:B------:R-:W-:Y:S01]  /*f840*/  PRMT R153, RZ, 0x7610, R153 ;  /* 0x00007610ff997816 */ /* 0x000fe20000000099 */
[----:B------:R0:W-:Y:S02]  /*f850*/  STS.U8 [R196+UR5], R21 ;  /* 0x00000015c4007988 */ /* 0x0001e40008000005 */
[----:B0-----:R-:W-:-:S02]  /*f860*/  PRMT R21, RZ, 0x7610, R21 ;  /* 0x00007610ff157816 */ /* 0x001fc40000000015 */
[----:B------:R0:W-:Y:S02]  /*f870*/  STS.U8 [R196+UR5+0x100], R20 ;  /* 0x00010014c4007988 */ /* 0x0001e40008000005 */
[----:B0-----:R-:W-:Y:S02]  /*f880*/  PRMT R20, RZ, 0x7610, R20 ;  /* 0x00007610ff147816 */ /* 0x001fe40000000014 */
[----:B------:R0:W-:Y:S02]  /*f890*/  STS.U8 [R196+UR5+0x200], R19 ;  /* 0x00020013c4007988 */ /* 0x0001e40008000005 */
[----:B0-----:R-:W-:Y:S02]  /*f8a0*/  PRMT R19, RZ, 0x7610, R19 ;  /* 0x00007610ff137816 */ /* 0x001fe40000000013 */
[----:B------:R0:W-:Y:S02]  /*f8b0*/  STS.U8 [R196+UR5+0x300], R18 ;  /* 0x00030012c4007988 */ /* 0x0001e40008000005 */
        /* <DEDUP_REMOVED lines=9> */
[----:B------:R0:W-:Y:S01]  /*f950*/  STS.U8 [R196+UR5+0x800], R13 ;  /* 0x0008000dc4007988 */ /* 0x0001e20008000005 */
[----:B---3--:R-:W-:-:S05]  /*f960*/  IADD3 R8, P1, R5, R133, RZ ;  /* 0x0000008505087210 */ /* 0x008fca0007f3e0ff */
[----:B------:R-:W-:-:S05]  /*f970*/  IMAD.X R9, R197, 0x1, R144, P1 ;  /* 0x00000001c5097824 */ /* 0x000fca00008e0690 */
[----:B------:R1:W3:Y:S02]  /*f980*/  @!P0 LDG.E.U8 R159, desc[UR32][R8.64] ;  /* 0x00000020089f8981 */ /* 0x0002e4000c1e1100 */
[----:B-1----:R-:W-:-:S05]  /*f990*/  IADD3 R8, P1, R5, R205, RZ ;  /* 0x000000cd05087210 */ /* 0x002fca0007f3e0ff */
[----:B----4-:R-:W-:-:S05]  /*f9a0*/  IMAD.X R9, R197, 0x1, R141, P1 ;  /* 0x00000001c5097824 */ /* 0x010fca00008e068d */
[----:B------:R1:W4:Y:S02]  /*f9b0*/  @!P0 LDG.E.U8 R157, desc[UR32][R8.64] ;  /* 0x00000020089d8981 */ /* 0x000324000c1e1100 */
[----:B-1----:R-:W-:-:S05]  /*f9c0*/  IADD3 R8, P1, R5, R212, RZ ;  /* 0x000000d405087210 */ /* 0x002fca0007f3e0ff */
[----:B------:R-:W-:-:S05]  /*f9d0*/  IMAD.X R9, R197, 0x1, R137, P1 ;  /* 0x00000001c5097824 */ /* 0x000fca00008e0689 */
        /* <DEDUP_REMOVED lines=27> */
[----:B------:R1:W4:Y:S01]  /*fb90*/  @!P0 LDG.E.U8 R14, desc[UR32][R8.64] ;  /* 0x00000020080e8981 */ /* 0x000322000c1e1100 */
[----:B0-----:R-:W-:Y:S02]  /*fba0*/  PRMT R13, RZ, 0x7610, R13 ;  /* 0x00007610ff0d7816 */ /* 0x001fe4000000000d */
[----:B-1----:R-:W-:-:S05]  /*fbb0*/  IADD3 R8, P1, R5, R227, RZ ;  /* 0x000000e305087210 */ /* 0x002fca0007f3e0ff */
[----:B------:R-:W-:Y:S01]  /*fbc0*/  IMAD.X R9, R197, 0x1, R226, P1 ;  /* 0x00000001c5097824 */ /* 0x000fe200008e06e2 */
[----:B------:R0:W-:Y:S04]  /*fbd0*/  STS.U8 [R196+UR5+0x900], R12 ;  /* 0x0009000cc4007988 */ /* 0x0001e80008000005 */
        /* <DEDUP_REMOVED lines=28> */
[----:B------:R-:W-:-:S05]  /*fda0*/  IMAD.X R9, R197, 0x1, R202, P1 ;  /* 0x00000001c5097824 */ /* 0x000fca00008e06ca */
[----:B------:R0:W4:Y:S04]  /*fdb0*/  @!P0 LDG.E.U8 R152, desc[UR32][R8.64] ;  /* 0x0000002008988981 */ /* 0x000128000c1e1100 */
[----:B------:R-:W-:Y:S01]  /*fdc0*/  STL [R1+0xf5c], R3 ;  /* 0x000f5c0301007387 */ /* 0x000fe20000100800 */
[----:B0-----:R-:W-:-:S03]  /*fdd0*/  IADD3 R8, P1, R5, R3, RZ ;  /* 0x0000000305087210 */ /* 0x001fc60007f3e0ff */
[----:B------:R0:W-:Y:S02]  /*fde0*/  STL [R1+0xf58], R6 ;  /* 0x000f580601007387 */ /* 0x0001e40000100800 */
[----:B------:R-:W-:Y:S02]  /*fdf0*/  IMAD.X R9, R197, 0x1, R6, P1 ;  /* 0x00000001c5097824 */ /* 0x000fe400008e0606 */
[----:B0-----:R-:W2:Y:S04]  /*fe00*/  LDL.LU R6, [R1+0x8dc] ;  /* 0x0008dc0001067983 */ /* 0x001ea80000300800 */
[----:B------:R0:W-:Y:S01]  /*fe10*/  STS.U8 [R196+UR5+0x1300], R162 ;  /* 0x001300a2c4007988 */ /* 0x0001e20008000005 */
[----:B------:R-:W-:-:S03]  /*fe20*/  PRMT R195, RZ, 0x7610, R195 ;  /* 0x00007610ffc37816 */ /* 0x000fc600000000c3 */
[----:B------:R-:W3:Y:S01]  /*fe30*/  LDL.LU R3, [R1+0x8cc] ;  /* 0x0008cc0001037983 */ /* 0x000ee20000300800 */
[----:B0-----:R-:W-:-:S06]  /*fe40*/  PRMT R162, RZ, 0x7610, R162 ;  /* 0x00007610ffa27816 */ /* 0x001fcc00000000a2 */
[----:B------:R0:W4:Y:S02]  /*fe50*/  @!P0 LDG.E.U8 R162, desc[UR32][R8.64] ;  /* 0x0000002008a28981 */ /* 0x000124000c1e1100 */
[----:B0-----:R-:W-:-:S05]  /*fe60*/  IADD3 R8, P1, R5, R146, RZ ;  /* 0x0000009205087210 */ /* 0x001fca0007f3e0ff */
[----:B------:R-:W-:Y:S01]  /*fe70*/  IMAD.X R9, R197, 0x1, R145, P1 ;  /* 0x00000001c5097824 */ /* 0x000fe200008e0691 */
[----:B------:R0:W-:Y:S04]  /*fe80*/  STS.U8 [R196+UR5+0x1200], R160 ;  /* 0x001200a0c4007988 */ /* 0x0001e80008000005 */
[----:B------:R1:W4:Y:S01]  /*fe90*/  @!P0 LDG.E.U8 R195, desc[UR32][R8.64] ;  /* 0x0000002008c38981 */ /* 0x000322000c1e1100 */
[----:B0-----:R-:W-:Y:S02]  /*fea0*/  PRMT R160, RZ, 0x7610, R160 ;  /* 0x00007610ffa07816 */ /* 0x001fe400000000a0 */
[----:B-1----:R-:W-:Y:S02]  /*feb0*/  IADD3 R8, P1, R5, R135, RZ ;  /* 0x0000008705087210 */ /* 0x002fe40007f3e0ff */
[----:B------:R-:W4:Y:S03]  /*fec0*/  LDL R135, [R1+0x8c0] ;  /* 0x0008c00001877983 */ /* 0x000f260000100800 */
[----:B------:R-:W-:Y:S01]  /*fed0*/  IMAD.X R9, R197, 0x1, R4, P1 ;  /* 0x00000001c5097824 */ /* 0x000fe200008e0604 */
[----:B------:R0:W-:Y:S04]  /*fee0*/  STL [R1+0xf60], R4 ;  /* 0x000f600401007387 */ /* 0x0001e80000100800 */
[----:B------:R1:W4:Y:S04]  /*fef0*/  @!P0 LDG.E.U8 R160, desc[UR32][R8.64] ;  /* 0x0000002008a08981 */ /* 0x000328000c1e1100 */
[----:B0-----:R-:W4:Y:S01]  /*ff00*/  LDL.LU R4, [R1+0x8bc] ;  /* 0x0008bc0001047983 */ /* 0x001f220000300800 */
[----:B-1----:R-:W-:-:S03]  /*ff10*/  IADD3 R8, P1, R5, R139, RZ ;  /* 0x0000008b05087210 */ /* 0x002fc60007f3e0ff */
[----:B------:R-:W4:Y:S01]  /*ff20*/  LDL R139, [R1+0x8b0] ;  /* 0x0008b000018b7983 */ /* 0x000f220000100800 */
[----:B------:R-:W-:Y:S01]  /*ff30*/  PRMT R194, RZ, 0x7610, R194 ;  /* 0x00007610ffc27816 */ /* 0x000fe200000000c2 */
[----:B------:R-:W-:Y:S02]  /*ff40*/  IMAD.X R9, R197, 0x1, R2, P1 ;  /* 0x00000001c5097824 */ /* 0x000fe400008e0602 */
[----:B------:R0:W-:Y:S04]  /*ff50*/  STL [R1+0xf64], R2 ;  /* 0x000f640201007387 */ /* 0x0001e80000100800 */
[----:B------:R1:W4:Y:S04]  /*ff60*/  @!P0 LDG.E.U8 R194, desc[UR32][R8.64] ;  /* 0x0000002008c28981 */ /* 0x000328000c1e1100 */
[----:B0-----:R-:W4:Y:S01]  /*ff70*/  LDL.LU R2, [R1+0x8ac] ;  /* 0x0008ac0001027983 */ /* 0x001f220000300800 */
[----:B-1----:R-:W-:-:S03]  /*ff80*/  IADD3 R8, P1, R5, R138, RZ ;  /* 0x0000008a05087210 */ /* 0x002fc60007f3e0ff */
[----:B------:R-:W4:Y:S02]  /*ff90*/  LDL R138, [R1+0x8a0] ;  /* 0x0008a000018a7983 */ /* 0x000f240000100800 */
[----:B--2---:R-:W-:Y:S02]  /*ffa0*/  IMAD.X R9, R197, 0x1, R6, P1 ;  /* 0x00000001c5097824 */ /* 0x004fe400008e0606 */
[----:B------:R0:W-:Y:S04]  /*ffb0*/  STL [R1+0xf68], R6 ;  /* 0x000f680601007387 */ /* 0x0001e80000100800 */
[----:B0-----:R-:W2:Y:S04]  /*ffc0*/  LDL.LU R6, [R1+0x89c] ;  /* 0x00089c0001067983 */ /* 0x001ea80000300800 */
[----:B------:R0:W-:Y:S02]  /*ffd0*/  STS.U8 [R196+UR5+0x1100], R158 ;  /* 0x0011009ec4007988 */ /* 0x0001e40008000005 */
[----:B0-----:R-:W-:-:S06]  /*ffe0*/  PRMT R158, RZ, 0x7610, R158 ;  /* 0x00007610ff9e7816 */ /* 0x001fcc000000009e */
[----:B------:R0:W2:Y:S01]  /*fff0*/  @!P0 LDG.E.U8 R158, desc[UR32][R8.64] ;  /* 0x00000020089e8981 */ /* 0x0000a2000c1e1100 */
[----:B------:R-:W-:Y:S02]  /*10000*/  PRMT R193, RZ, 0x7610, R193 ;  /* 0x00007610ffc17816 */ /* 0x000fe400000000c1 */
[----:B0-----:R-:W-:Y:S02]  /*10010*/  IADD3 R8, P1, R5, R142, RZ ;  /* 0x0000008e05087210 */ /* 0x001fe40007f3e0ff */
[----:B------:R-:W2:Y:S03]  /*10020*/  LDL R142, [R1+0x890] ;  /* 0x00089000018e7983 */ /* 0x000ea60000100800 */
[----:B---3--:R-:W-:Y:S01]  /*10030*/  IMAD.X R9, R197, 0x1, R3, P1 ;  /* 0x00000001c5097824 */ /* 0x008fe200008e0603 */
[----:B------:R0:W-:Y:S04]  /*10040*/  STL [R1+0xf6c], R3 ;  /* 0x000f6c0301007387 */ /* 0x0001e80000100800 */
[----:B------:R4:W3:Y:S04]  /*10050*/  @!P0 LDG.E.U8 R193, desc[UR32][R8.64] ;  /* 0x0000002008c18981 */ /* 0x0008e8000c1e1100 */
[----:B0-----:R-:W3:Y:S01]  /*10060*/  LDL.LU R3, [R1+0x88c] ;  /* 0x00088c0001037983 */ /* 0x001ee20000300800 */
[----:B----4-:R-:W-:-:S03]  /*10070*/  IADD3 R8, P1, R5, R135, RZ ;  /* 0x0000008705087210 */ /* 0x010fc60007f3e0ff */
[----:B------:R-:W4:Y:S04]  /*10080*/  LDL R135, [R1+0x880] ;  /* 0x0008800001877983 */ /* 0x000f280000100800 */
[----:B------:R0:W-:Y:S01]  /*10090*/  STS.U8 [R196+UR5+0x1000], R156 ;  /* 0x0010009cc4007988 */ /* 0x0001e20008000005 */
[----:B------:R-:W-:-:S03]  /*100a0*/  IMAD.X R9, R197, 0x1, R4, P1 ;  /* 0x00000001c5097824 */ /* 0x000fc600008e0604 */
[----:B------:R1:W-:Y:S01]  /*100b0*/  STL [R1+0xf70], R4 ;  /* 0x000f700401007387 */ /* 0x0003e20000100800 */
[----:B0-----:R-:W-:-:S03]  /*100c0*/  PRMT R156, RZ, 0x7610, R156 ;  /* 0x00007610ff9c7816 */ /* 0x001fc6000000009c */
[----:B-1----:R-:W4:Y:S04]  /*100d0*/  LDL.LU R4, [R1+0x87c] ;  /* 0x00087c0001047983 */ /* 0x002f280000300800 */
[----:B------:R0:W4:Y:S01]  /*100e0*/  @!P0 LDG.E.U8 R156, desc[UR32][R8.64] ;  /* 0x00000020089c8981 */ /* 0x000122000c1e1100 */
[----:B------:R-:W-:Y:S02]  /*100f0*/  PRMT R192, RZ, 0x7610, R192 ;  /* 0x00007610ffc07816 */ /* 0x000fe400000000c0 */
[----:B0-----:R-:W-:Y:S02]  /*10100*/  IADD3 R8, P1, R5, R139, RZ ;  /* 0x0000008b05087210 */ /* 0x001fe40007f3e0ff */
[----:B------:R-:W4:Y:S03]  /*10110*/  LDL R139, [R1+0x870] ;  /* 0x00087000018b7983 */ /* 0x000f260000100800 */
[----:B------:R-:W-:Y:S01]  /*10120*/  IMAD.X R9, R197, 0x1, R2, P1 ;  /* 0x00000001c5097824 */ /* 0x000fe200008e0602 */
        /* <DEDUP_REMOVED lines=19> */
[----:B------:R-:W4:Y:S01]  /*10260*/  LDL R135, [R1+0x840] ;  /* 0x0008400001877983 */ /* 0x000f220000100800 */
[----:B------:R-:W-:Y:S01]  /*10270*/  PRMT R190, RZ, 0x7610, R190 ;  /* 0x00007610ffbe7816 */ /* 0x000fe200000000be */
[----:B------:R-:W-:Y:S02]  /*10280*/  IMAD.X R9, R197, 0x1, R4, P1 ;  /* 0x00000001c5097824 */ /* 0x000fe400008e0604 */
[----:B------:R0:W-:Y:S04]  /*10290*/  STL [R1+0xf80], R4 ;  /* 0x000f800401007387 */ /* 0x0001e80000100800 */
[----:B------:R1:W4:Y:S04]  /*102a0*/  @!P0 LDG.E.U8 R190, desc[UR32][R8.64] ;  /* 0x0000002008be8981 */ /* 0x000328000c1e1100 */
[----:B0-----:R-:W4:Y:S01]  /*102b0*/  LDL.LU R4, [R1+0x83c] ;  /* 0x00083c0001047983 */ /* 0x001f220000300800 */
[----:B------:R-:W-:-:S02]  /*102c0*/  PRMT R189, RZ, 0x7610, R189 ;  /* 0x00007610ffbd7816 */ /* 0x000fc400000000bd */
[----:B-1----:R-:W-:Y:S02]  /*102d0*/  IADD3 R8, P1, R5, R139, RZ ;  /* 0x0000008b05087210 */ /* 0x002fe40007f3e0ff */
        /* <DEDUP_REMOVED lines=9> */
[----:B0-----:R-:W2:Y:S01]  /*10370*/  LDL.LU R6, [R1+0x81c] ;  /* 0x00081c0001067983 */ /* 0x001ea20000300800 */
[----:B------:R-:W-:-:S06]  /*10380*/  PRMT R188, RZ, 0x7610, R188 ;  /* 0x00007610ffbc7816 */ /* 0x000fcc00000000bc */
        /* <DEDUP_REMOVED lines=15> */
[----:B------:R0:W4:Y:S04]  /*10480*/  @!P0 LDG.E.U8 R186, desc[UR32][R8.64] ;  /* 0x0000002008ba8981 */ /* 0x000128000c1e1100 */
[----:B------:R1:W-:Y:S01]  /*10490*/  STS.U8 [R196+UR5+0x1b00], R185 ;  /* 0x001b00b9c4007988 */ /* 0x0003e20008000005 */
[----:B0-----:R-:W-:-:S03]  /*104a0*/  IADD3 R8, P1, R5, R139, RZ ;  /* 0x0000008b05087210 */ /* 0x001fc60007f3e0ff */
[----:B------:R-:W4:Y:S01]  /*104b0*/  LDL R139, [R1+0x7f0] ;  /* 0x0007f000018b7983 */ /* 0x000f220000100800 */
[----:B-1----:R-:W-:Y:S01]  /*104c0*/  PRMT R185, RZ, 0x7610, R185 ;  /* 0x00007610ffb97816 */ /* 0x002fe200000000b9 */
        /* <DEDUP_REMOVED lines=10> */
[----:B0-----:R-:W-:-:S02]  /*10570*/  PRMT R184, RZ, 0x7610, R184 ;  /* 0x00007610ffb87816 */ /* 0x001fc400000000b8 */
[----:B------:R0:W-:Y:S04]  /*10580*/  STS.U8 [R196+UR5+0x1d00], R183 ;  /* 0x001d00b7c4007988 */ /* 0x0001e80008000005 */
[----:B------:R1:W2:Y:S01]  /*10590*/  @!P0 LDG.E.U8 R184, desc[UR32][R8.64] ;  /* 0x0000002008b88981 */ /* 0x0002a2000c1e1100 */
[----:B0-----:R-:W-:Y:S02]  /*105a0*/  PRMT R183, RZ, 0x7610, R183 ;  /* 0x00007610ffb77816 */ /* 0x001fe400000000b7 */
[----:B-1----:R-:W-:Y:S02]  /*105b0*/  IADD3 R8, P1, R5, R142, RZ ;  /* 0x0000008e05087210 */ /* 0x002fe40007f3e0ff */
        /* <DEDUP_REMOVED lines=90> */
[----:B------:R0:W-:Y:S04]  /*10b60*/  STS.U8 [R196+UR5+0x1800], R172 ;  /* 0x001800acc4007988 */ /* 0x0001e80008000005 */
[----:B------:R-:W2:Y:S01]  /*10b70*/  LDL R145, [R1+0x710] ;  /* 0x0007100001917983 */ /* 0x000ea20000100800 */
[----:B0-----:R-:W-:-:S03]  /*10b80*/  PRMT R172, RZ, 0x7610, R172 ;  /* 0x00007610ffac7816 */ /* 0x001fc600000000ac */
        /* <DEDUP_REMOVED lines=10> */
[----:B------:R0:W-:Y:S04]  /*10c30*/  STS.U8 [R196+UR5+0x1700], R170 ;  /* 0x001700aac4007988 */ /* 0x0001e80008000005 */
[----:B------:R-:W4:Y:S01]  /*10c40*/  LDL R135, [R1+0x6f0] ;  /* 0x0006f00001877983 */ /* 0x000f220000100800 */
[----:B------:R-:W-:-:S03]  /*10c50*/  IMAD.X R9, R197, 0x1, R4, P1 ;  /* 0x00000001c5097824 */ /* 0x000fc600008e0604 */
[----:B------:R1:W-:Y:S01]  /*10c60*/  STL [R1+0xfd0], R4 ;  /* 0x000fd00401007387 */ /* 0x0003e20000100800 */
[----:B0-----:R-:W-:-:S06]  /*10c70*/  PRMT R170, RZ, 0x7610, R170 ;  /* 0x00007610ffaa7816 */ /* 0x001fcc00000000aa */
[----:B------:R0:W4:Y:S04]  /*10c80*/  @!P0 LDG.E.U8 R170, desc[UR32][R8.64] ;  /* 0x0000002008aa8981 */ /* 0x000128000c1e1100 */
[----:B-1----:R-:W4:Y:S01]  /*10c90*/  LDL.LU R4, [R1+0x6fc] ;  /* 0x0006fc0001047983 */ /* 0x002f220000300800 */
[----:B0-----:R-:W-:-:S03]  /*10ca0*/  IADD3 R8, P1, R5, R139, RZ ;  /* 0x0000008b05087210 */ /* 0x001fc60007f3e0ff */
[----:B------:R0:W-:Y:S04]  /*10cb0*/  STS.U8 [R196+UR5+0x2800], R169 ;  /* 0x002800a9c4007988 */ /* 0x0001e80008000005 */
[----:B------:R-:W4:Y:S01]  /*10cc0*/  LDL R139, [R1+0x6e0] ;  /* 0x0006e000018b7983 */ /* 0x000f220000100800 */
[----:B0-----:R-:W-:Y:S01]  /*10cd0*/  PRMT R169, RZ, 0x7610, R169 ;  /* 0x00007610ffa97816 */ /* 0x001fe200000000a9 */
        /* <DEDUP_REMOVED lines=14> */
[----:B-1----:R-:W-:-:S05]  /*10dc0*/  IADD3 R8, P1, R5, R145, RZ ;  /* 0x0000009105087210 */ /* 0x002fca0007f3e0ff */
[----:B---3--:R-:W-:Y:S01]  /*10dd0*/  IMAD.X R9, R197, 0x1, R3, P1 ;  /* 0x00000001c5097824 */ /* 0x008fe200008e0603 */
[----:B------:R0:W-:Y:S04]  /*10de0*/  STS.U8 [R196+UR5+0x1500], R166 ;  /* 0x001500a6c4007988 */ /* 0x0001e80008000005 */
[----:B------:R1:W3:Y:S01]  /*10df0*/  @!P0 LDG.E.U8 R167, desc[UR32][R8.64] ;  /* 0x0000002008a78981 */ /* 0x0002e2000c1e1100 */
[----:B0-----:R-:W-:Y:S02]  /*10e00*/  PRMT R166, RZ, 0x7610, R166 ;  /* 0x00007610ffa67816 */ /* 0x001fe400000000a6 */
[----:B-1----:R-:W-:Y:S01]  /*10e10*/  IADD3 R8, P1, R5, R142, RZ ;  /* 0x0000008e05087210 */ /* 0x002fe20007f3e0ff */
[----:B------:R0:W-:Y:S04]  /*10e20*/  STS.U8 [R196+UR5+0x2a00], R165 ;  /* 0x002a00a5c4007988 */ /* 0x0001e80008000005 */
[----:B----4-:R-:W-:-:S05]  /*10e30*/  IMAD.X R9, R197, 0x1, R4, P1 ;  /* 0x00000001c5097824 */ /* 0x010fca00008e0604 */
[----:B------:R1:W4:Y:S01]  /*10e40*/  @!P0 LDG.E.U8 R166, desc[UR32][R8.64] ;  /* 0x0000002008a68981 */ /* 0x000322000c1e1100 */
[----:B0-----:R-:W-:Y:S02]  /*10e50*/  PRMT R165, RZ, 0x7610, R165 ;  /* 0x00007610ffa57816 */ /* 0x001fe400000000a5 */
[----:B-1----:R-:W-:Y:S01]  /*10e60*/  IADD3 R8, P1, R5, R135, RZ ;  /* 0x0000008705087210 */ /* 0x002fe20007f3e0ff */
[----:B------:R0:W-:Y:S04]  /*10e70*/  STL [R1+0xfdc], R3 ;  /* 0x000fdc0301007387 */ /* 0x0001e80000100800 */
[----:B0-----:R-:W3:Y:S01]  /*10e80*/  LDL.LU R3, [R1+0x6bc] ;  /* 0x0006bc0001037983 */ /* 0x001ee20000300800 */
[----:B------:R-:W-:-:S03]  /*10e90*/  IMAD.X R9, R197, 0x1, R2, P1 ;  /* 0x00000001c5097824 */ /* 0x000fc600008e0602 */
[----:B------:R0:W-:Y:S04]  /*10ea0*/  STL [R1+0xfe0], R4 ;  /* 0x000fe00401007387 */ /* 0x0001e80000100800 */
[----:B------:R1:W4:Y:S04]  /*10eb0*/  @!P0 LDG.E.U8 R165, desc[UR32][R8.64] ;  /* 0x0000002008a58981 */ /* 0x000328000c1e1100 */
[----:B------:R-:W4:Y:S04]  /*10ec0*/  LDL R135, [R1+0x6b0] ;  /* 0x0006b00001877983 */ /* 0x000f280000100800 */
[----:B0-----:R-:W4:Y:S01]  /*10ed0*/  LDL.LU R4, [R1+0x6ac] ;  /* 0x0006ac0001047983 */ /* 0x001f220000300800 */
[----:B-1----:R-:W-:-:S03]  /*10ee0*/  IADD3 R8, P1, R5, R139, RZ ;  /* 0x0000008b05087210 */ /* 0x002fc60007f3e0ff */
[----:B------:R0:W-:Y:S04]  /*10ef0*/  STL [R1+0xfe4], R2 ;  /* 0x000fe40201007387 */ /* 0x0001e80000100800 */
[----:B------:R-:W-:Y:S04]  /*10f00*/  STS.U8 [R196+UR5+0x1400], R164 ;  /* 0x001400a4c4007988 */ /* 0x000fe80008000005 */
[----:B------:R-:W-:Y:S04]  /*10f10*/  STS.U8 [R196+UR5+0x2b00], R163 ;  /* 0x002b00a3c4007988 */ /* 0x000fe80008000005 */
[----:B0-----:R-:W4:Y:S04]  /*10f20*/  LDL.LU R2, [R1+0x69c] ;  /* 0x00069c0001027983 */ /* 0x001f280000300800 */
[----:B------:R-:W-:Y:S04]  /*10f30*/  STS.U8 [R196+UR5+0x2c00], R161 ;  /* 0x002c00a1c4007988 */ /* 0x000fe80008000005 */
        /* <DEDUP_REMOVED lines=18> */
[----:B------:R-:W-:Y:S01]  /*11060*/  STS.U8 [R196+UR5+0x3f00], R152 ;  /* 0x003f0098c4007988 */ /* 0x000fe20008000005 */
[----:B--2---:R-:W-:-:S03]  /*11070*/  IMAD.X R9, R197, 0x1, R6, P1 ;  /* 0x00000001c5097824 */ /* 0x004fc600008e0606 */
[----:B------:R0:W-:Y:S04]  /*11080*/  STL [R1+0xfe8], R6 ;  /* 0x000fe80601007387 */ /* 0x0001e80000100800 */
[----:B0-----:R-:W2:Y:S04]  /*11090*/  LDL.LU R6, [R1+0x6c0] ;  /* 0x0006c00001067983 */ /* 0x001ea80000300800 */
[----:B------:R-:W3:Y:S01]  /*110a0*/  LDL.LU R196, [R1+0x6cc] ;  /* 0x0006cc0001c47983 */ /* 0x000ee20000300800 */
[----:B------:R-:W-:Y:S02]  /*110b0*/  PRMT R164, RZ, 0x7610, R164 ;  /* 0x00007610ffa47816 */ /* 0x000fe400000000a4 */
[----:B------:R-:W-:Y:S01]  /*110c0*/  PRMT R163, RZ, 0x7610, R163 ;  /* 0x00007610ffa37816 */ /* 0x000fe200000000a3 */
[----:B------:R-:W4:Y:S04]  /*110d0*/  LDL.LU R145, [R1+0x690] ;  /* 0x0006900001917983 */ /* 0x000f280000300800 */
[----:B------:R0:W4:Y:S04]  /*110e0*/  @!P0 LDG.E.U8 R164, desc[UR32][R8.64] ;  /* 0x0000002008a48981 */ /* 0x000128000c1e1100 */
[----:B------:R-:W4:Y:S01]  /*110f0*/  LDL.LU R149, [R1+0x6a0] ;  /* 0x0006a00001957983 */ /* 0x000f220000300800 */
[----:B0-----:R-:W-:-:S03]  /*11100*/  IADD3 R8, P1, R5, R138, RZ ;  /* 0x0000008a05087210 */ /* 0x001fc60007f3e0ff */
[----:B------:R0:W-:Y:S04]  /*11110*/  STS.U8 [R7+UR5+0x80], R162 ;  /* 0x000080a207007988 */ /* 0x0001e80008000005 */
[----:B------:R-:W-:Y:S01]  /*11120*/  STS.U8 [R7+UR5+0x180], R195 ;  /* 0x000180c307007988 */ /* 0x000fe20008000005 */
[----:B0-----:R-:W-:-:S03]  /*11130*/  PRMT R162, RZ, 0x7610, R162 ;  /* 0x00007610ffa27816 */ /* 0x001fc600000000a2 */
[----:B------:R-:W-:Y:S04]  /*11140*/  STS.U8 [R7+UR5+0x380], R194 ;  /* 0x000380c207007988 */ /* 0x000fe80008000005 */
[----:B------:R-:W-:Y:S04]  /*11150*/  STS.U8 [R7+UR5+0x580], R193 ;  /* 0x000580c107007988 */ /* 0x000fe80008000005 */
[----:B------:R-:W-:Y:S01]  /*11160*/  STS.U8 [R7+UR5+0x780], R192 ;  /* 0x000780c007007988 */ /* 0x000fe20008000005 */
[----:B---3--:R-:W-:-:S05]  /*11170*/  IMAD.X R9, R197, 0x1, R196, P1 ;  /* 0x00000001c5097824 */ /* 0x008fca00008e06c4 */
[----:B------:R2:W3:Y:S02]  /*11180*/  @!P0 LDG.E.U8 R163, desc[UR32][R8.64] ;  /* 0x0000002008a38981 */ /* 0x0004e4000c1e1100 */
[----:B--2---:R-:W-:Y:S02]  /*11190*/  IADD3 R8, P1, R5, R6, RZ ;  /* 0x0000000605087210 */ /* 0x004fe40007f3e0ff */
[----:B------:R0:W-:Y:S03]  /*111a0*/  STL [R1+0xfec], R196 ;  /* 0x000fecc401007387 */ /* 0x0001e60000100800 */
[----:B------:R-:W-:-:S05]  /*111b0*/  IMAD.X R9, R197, 0x1, R3, P1 ;  /* 0x00000001c5097824 */ /* 0x000fca00008e0603 */
[----:B------:R4:W2:Y:S04]  /*111c0*/  @!P0 LDG.E.U8 R162, desc[UR32][R8.64] ;  /* 0x0000002008a28981 */ /* 0x0008a8000c1e1100 */
[----:B0-----:R-:W3:Y:S04]  /*111d0*/  LDL.LU R196, [R1+0x67c] ;  /* 0x00067c0001c47983 */ /* 0x001ee80000300800 */
[----:B------:R-:W2:Y:S01]  /*111e0*/  LDL.LU R195, [R1+0x68c] ;  /* 0x00068c0001c37983 */ /* 0x000ea20000300800 */
[----:B----4-:R-:W-:-:S03]  /*111f0*/  IADD3 R8, P1, R5, R135, RZ ;  /* 0x0000008705087210 */ /* 0x010fc60007f3e0ff */
[----:B------:R-:W4:Y:S04]  /*11200*/  LDL.LU R209, [R1+0x640] ;  /* 0x0006400001d17983 */ /* 0x000f280000300800 */
[----:B------:R-:W4:Y:S04]  /*11210*/  LDL.LU R199, [R1+0x650] ;  /* 0x0006500001c77983 */ /* 0x000f280000300800 */
[----:B------:R-:W4:Y:S04]  /*11220*/  LDL.LU R135, [R1+0x660] ;  /* 0x0006600001877983 */ /* 0x000f280000300800 */
[----:B------:R-:W4:Y:S04]  /*11230*/  LDL.LU R138, [R1+0x670] ;  /* 0x00067000018a7983 */ /* 0x000f280000300800 */
[----:B------:R-:W4:Y:S04]  /*11240*/  LDL.LU R139, [R1+0x63c] ;  /* 0x00063c00018b7983 */ /* 0x000f280000300800 */
[----:B------:R-:W3:Y:S04]  /*11250*/  LDL.LU R142, [R1+0x680] ;  /* 0x00068000018e7983 */ /* 0x000ee80000300800 */
[----:B------:R-:W4:Y:S04]  /*11260*/  LDL.LU R146, [R1+0x65c] ;  /* 0x00065c0001927983 */ /* 0x000f280000300800 */
[----:B------:R-:W4:Y:S04]  /*11270*/  LDL.LU R194, [R1+0x62c] ;  /* 0x00062c0001c27983 */ /* 0x000f280000300800 */
[----:B------:R-:W4:Y:S04]  /*11280*/  LDL.LU R193, [R1+0x66c] ;  /* 0x00066c0001c17983 */ /* 0x000f280000300800 */
[----:B------:R-:W4:Y:S01]  /*11290*/  LDL.LU R192, [R1+0x64c] ;  /* 0x00064c0001c07983 */ /* 0x000f220000300800 */
[----:B------:R-:W-:Y:S01]  /*112a0*/  PRMT R161, RZ, 0x7610, R161 ;  /* 0x00007610ffa17816 */ /* 0x000fe200000000a1 */
[----:B------:R-:W-:-:S05]  /*112b0*/  IMAD.X R9, R197, 0x1, R4, P1 ;  /* 0x00000001c5097824 */ /* 0x000fca00008e0604 */
[----:B------:R0:W4:Y:S04]  /*112c0*/  @!P0 LDG.E.U8 R161, desc[UR32][R8.64] ;  /* 0x0000002008a18981 */ /* 0x000128000c1e1100 */
[----:B------:R1:W-:Y:S01]  /*112d0*/  STS.U8 [R7+UR5+0x280], R160 ;  /* 0x000280a007007988 */ /* 0x0003e20008000005 */
[----:B0-----:R-:W-:Y:S02]  /*112e0*/  IADD3 R8, P1, R5, R149, RZ ;  /* 0x0000009505087210 */ /* 0x001fe40007f3e0ff */
[----:B-1----:R-:W-:-:S03]  /*112f0*/  PRMT R160, RZ, 0x7610, R160 ;  /* 0x00007610ffa07816 */ /* 0x002fc600000000a0 */
[----:B------:R-:W-:-:S05]  /*11300*/  IMAD.X R9, R197, 0x1, R2, P1 ;  /* 0x00000001c5097824 */ /* 0x000fca00008e0602 */
[----:B------:R0:W4:Y:S01]  /*11310*/  @!P0 LDG.E.U8 R160, desc[UR32][R8.64] ;  /* 0x0000002008a08981 */ /* 0x000122000c1e1100 */
[----:B------:R-:W-:Y:S02]  /*11320*/  PRMT R159, RZ, 0x7610, R159 ;  /* 0x00007610ff9f7816 */ /* 0x000fe4000000009f */
[----:B0-----:R-:W-:Y:S01]  /*11330*/  IADD3 R8, P1, R5, R145, RZ ;  /* 0x0000009105087210 */ /* 0x001fe20007f3e0ff */
[----:B------:R0:W-:Y:S02]  /*11340*/  STS.U8 [R7+UR5+0x480], R158 ;  /* 0x0004809e07007988 */ /* 0x0001e40008000005 */
[----:B0-----:R-:W-:Y:S02]  /*11350*/  PRMT R158, RZ, 0x7610, R158 ;  /* 0x00007610ff9e7816 */ /* 0x001fe4000000009e */
[----:B------:R-:W-:Y:S01]  /*11360*/  PRMT R157, RZ, 0x7610, R157 ;  /* 0x00007610ff9d7816 */ /* 0x000fe2000000009d */
[----:B------:R0:W-:Y:S04]  /*11370*/  STS.U8 [R7+UR5+0x680], R156 ;  /* 0x0006809c07007988 */ /* 0x0001e80008000005 */
[----:B------:R1:W-:Y:S01]  /*11380*/  STL.64 [R1+0x1238], R150 ;  /* 0x0012389601007387 */ /* 0x0003e20000100a00 */
[----:B0-----:R-:W-:Y:S01]  /*11390*/  PRMT R156, RZ, 0x7610, R156 ;  /* 0x00007610ff9c7816 */ /* 0x001fe2000000009c */
[----:B-1----:R-:W-:-:S02]  /*113a0*/  IMAD.MOV.U32 R150, RZ, RZ, R217 ;  /* 0x000000ffff967224 */ /* 0x002fc400078e00d9 */
[----:B------:R-:W4:Y:S04]  /*113b0*/  LDL.LU R217, [R1+0x12d0] ;  /* 0x0012d00001d97983 */ /* 0x000f280000300800 */
[----:B------:R-:W4:Y:S04]  /*113c0*/  LDL.LU R151, [R1+0x600] ;  /* 0x0006000001977983 */ /* 0x000f280000300800 */
[----:B------:R0:W-:Y:S01]  /*113d0*/  STL.64 [R1+0x1230], R148 ;  /* 0x0012309401007387 */ /* 0x0001e20000100a00 */
[----:B------:R-:W-:Y:S01]  /*113e0*/  PRMT R155, RZ, 0x7610, R155 ;  /* 0x00007610ff9b7816 */ /* 0x000fe2000000009b */
[----:B0-----:R-:W-:-:S02]  /*113f0*/  IMAD.MOV.U32 R148, RZ, RZ, R216 ;  /* 0x000000ffff947224 */ /* 0x001fc400078e00d8 */
[----:B------:R-:W4:Y:S04]  /*11400*/  LDL.LU R216, [R1+0x12cc] ;  /* 0x0012cc0001d87983 */ /* 0x000f280000300800 */
[----:B------:R-:W4:Y:S04]  /*11410*/  LDL.LU R149, [R1+0x610] ;  /* 0x0006100001957983 */ /* 0x000f280000300800 */
[----:B------:R-:W-:Y:S01]  /*11420*/  STS.U8 [R7+UR5+0x980], R191 ;  /* 0x000980bf07007988 */ /* 0x000fe20008000005 */
[----:B--2---:R-:W-:-:S05]  /*11430*/  IMAD.X R9, R197, 0x1, R195, P1 ;  /* 0x00000001c5097824 */ /* 0x004fca00008e06c3 */
[----:B------:R3:W2:Y:S02]  /*11440*/  @!P0 LDG.E.U8 R159, desc[UR32][R8.64] ;  /* 0x00000020089f8981 */ /* 0x0006a4000c1e1100 */
[----:B---3--:R-:W-:-:S05]  /*11450*/  IADD3 R8, P1, R5, R142, RZ ;  /* 0x0000008e05087210 */ /* 0x008fca0007f3e0ff */
[----:B------:R-:W-:-:S05]  /*11460*/  IMAD.X R9, R197, 0x1, R196, P1 ;  /* 0x00000001c5097824 */ /* 0x000fca00008e06c4 */
[----:B------:R4:W3:Y:S02]  /*11470*/  @!P0 LDG.E.U8 R158, desc[UR32][R8.64] ;  /* 0x00000020089e8981 */ /* 0x0008e4000c1e1100 */
[----:B----4-:R-:W-:-:S05]  /*11480*/  IADD3 R8, P1, R5, R138, RZ ;  /* 0x0000008a05087210 */ /* 0x010fca0007f3e0ff */
[----:B------:R-:W-:-:S05]  /*11490*/  IMAD.X R9, R197, 0x1, R193, P1 ;  /* 0x00000001c5097824 */ /* 0x000fca00008e06c1 */
[----:B------:R0:W4:Y:S02]  /*114a0*/  @!P0 LDG.E.U8 R157, desc[UR32][R8.64] ;  /* 0x00000020089d8981 */ /* 0x000124000c1e1100 */
[----:B0-----:R-:W-:-:S05]  /*114b0*/  IADD3 R8, P1, R5, R135, RZ ;  /* 0x0000008705087210 */ /* 0x001fca0007f3e0ff */
[----:B------:R-:W-:Y:S01]  /*114c0*/  IMAD.X R9, R197, 0x1, R146, P1 ;  /* 0x00000001c5097824 */ /* 0x000fe200008e0692 */
[----:B------:R0:W-:Y:S04]  /*114d0*/  STL.64 [R1+0x1228], R146 ;  /* 0x0012289201007387 */ /* 0x0001e80000100a00 */
[----:B------:R1:W4:Y:S02]  /*114e0*/  @!P0 LDG.E.U8 R156, desc[UR32][R8.64] ;  /* 0x00000020089c8981 */ /* 0x000324000c1e1100 */
[----:B-1----:R-:W-:Y:S01]  /*114f0*/  IADD3 R8, P1, R5, R199, RZ ;  /* 0x000000c705087210 */ /* 0x002fe20007f3e0ff */
[----:B0-----:R-:W-:Y:S02]  /*11500*/  IMAD.MOV.U32 R146, RZ, RZ, R213 ;  /* 0x000000ffff927224 */ /* 0x001fe400078e00d5 */
[----:B------:R-:W2:Y:S02]  /*11510*/  LDL.LU R213, [R1+0x12c8] ;  /* 0x0012c80001d57983 */ /* 0x000ea40000300800 */
[----:B------:R-:W-:-:S02]  /*11520*/  IMAD.X R9, R197, 0x1, R192, P1 ;  /* 0x00000001c5097824 */ /* 0x000fc400008e06c0 */
[----:B------:R-:W3:Y:S04]  /*11530*/  LDL.LU R147, [R1+0x620] ;  /* 0x0006200001937983 */ /* 0x000ee80000300800 */
[----:B------:R0:W-:Y:S04]  /*11540*/  STL.64 [R1+0x1220], R144 ;  /* 0x0012209001007387 */ /* 0x0001e80000100a00 */
[----:B------:R1:W4:Y:S01]  /*11550*/  @!P0 LDG.E.U8 R155, desc[UR32][R8.64] ;  /* 0x00000020089b8981 */ /* 0x000322000c1e1100 */
[----:B0-----:R-:W-:-:S03]  /*11560*/  IMAD.MOV.U32 R144, RZ, RZ, R212 ;  /* 0x000000ffff907224 */ /* 0x001fc600078e00d4 */
[----:B------:R-:W4:Y:S01]  /*11570*/  LDL.LU R212, [R1+0x12c4] ;  /* 0x0012c40001d47983 */ /* 0x000f220000300800 */
[----:B-1----:R-:W-:-:S03]  /*11580*/  IADD3 R8, P1, R5, R209, RZ ;  /* 0x000000d105087210 */ /* 0x002fc60007f3e0ff */
[----:B------:R-:W2:Y:S04]  /*11590*/  LDL.LU R145, [R1+0x630] ;  /* 0x0006300001917983 */ /* 0x000ea80000300800 */
[----:B------:R0:W-:Y:S01]  /*115a0*/  STL.64 [R1+0x1218], R142 ;  /* 0x0012188e01007387 */ /* 0x0001e20000100a00 */
[----:B------:R-:W-:Y:S02]  /*115b0*/  IMAD.X R9, R197, 0x1, R139, P1 ;  /* 0x00000001c5097824 */ /* 0x000fe400008e068b */
[----:B0-----:R-:W-:Y:S02]  /*115c0*/  IMAD.MOV.U32 R142, RZ, RZ, R209 ;  /* 0x000000ffff8e7224 */ /* 0x001fe400078e00d1 */
[----:B------:R-:W4:Y:S01]  /*115d0*/  LDL.LU R209, [R1+0x12c0] ;  /* 0x0012c00001d17983 */ /* 0x000f220000300800 */
[----:B------:R-:W-:-:S03]  /*115e0*/  IMAD.MOV.U32 R143, RZ, RZ, R208 ;  /* 0x000000ffff8f7224 */ /* 0x000fc600078e00d0 */
[----:B------:R-:W4:Y:S04]  /*115f0*/  LDL.LU R208, [R1+0x12bc] ;  /* 0x0012bc0001d07983 */ /* 0x000f280000300800 */
[----:B------:R0:W-:Y:S02]  /*11600*/  STL.64 [R1+0x1210], R140 ;  /* 0x0012108c01007387 */ /* 0x0001e40000100a00 */
[----:B0-----:R-:W-:Y:S02]  /*11610*/  IMAD.MOV.U32 R140, RZ, RZ, R205 ;  /* 0x000000ffff8c7224 */ /* 0x001fe400078e00cd */
[----:B------:R-:W4:Y:S04]  /*11620*/  LDL.LU R205, [R1+0x12b8] ;  /* 0x0012b80001cd7983 */ /* 0x000f280000300800 */
[----:B------:R-:W4:Y:S04]  /*11630*/  LDL.LU R141, [R1+0x60c] ;  /* 0x00060c00018d7983 */ /* 0x000f280000300800 */
[----:B------:R0:W-:Y:S02]  /*11640*/  STL.64 [R1+0x1208], R138 ;  /* 0x0012088a01007387 */ /* 0x0001e40000100a00 */
[----:B0-----:R-:W-:-:S02]  /*11650*/  IMAD.MOV.U32 R139, RZ, RZ, R204 ;  /* 0x000000ffff8b7224 */ /* 0x001fc400078e00cc */
[----:B------:R-:W4:Y:S01]  /*11660*/  LDL.LU R204, [R1+0x12b4] ;  /* 0x0012b40001cc7983 */ /* 0x000f220000300800 */
[----:B------:R-:W-:-:S03]  /*11670*/  IMAD.MOV.U32 R138, RZ, RZ, R199 ;  /* 0x000000ffff8a7224 */ /* 0x000fc600078e00c7 */
[----:B------:R-:W4:Y:S04]  /*11680*/  LDL.LU R199, [R1+0x12b0] ;  /* 0x0012b00001c77983 */ /* 0x000f280000300800 */
[----:B------:R-:W-:Y:S04]  /*11690*/  STL.64 [R1+0x1200], R136 ;  /* 0x0012008801007387 */ /* 0x000fe80000100a00 */
        /* <DEDUP_REMOVED lines=56> */
[----:B------:R-:W4:Y:S04]  /*11a20*/  LDL.LU R191, [R1+0x61c] ;  /* 0x00061c0001bf7983 */ /* 0x000f280000300800 */
[----:B------:R0:W-:Y:S02]  /*11a30*/  STS.U8 [R7+UR5+0x880], R154 ;  /* 0x0008809a07007988 */ /* 0x0001e40008000005 */
[----:B0-----:R-:W-:-:S06]  /*11a40*/  PRMT R154, RZ, 0x7610, R154 ;  /* 0x00007610ff9a7816 */ /* 0x001fcc000000009a */
[----:B------:R2:W4:Y:S01]  /*11a50*/  @!P0 LDG.E.U8 R154, desc[UR32][R8.64] ;  /* 0x00000020089a8981 */ /* 0x000522000c1e1100 */
[----:B------:R-:W-:Y:S02]  /*11a60*/  PRMT R153, RZ, 0x7610, R153 ;  /* 0x00007610ff997816 */ /* 0x000fe40000000099 */
[----:B--2---:R-:W-:-:S05]  /*11a70*/  IADD3 R8, P1, R5, R145, RZ ;  /* 0x0000009105087210 */ /* 0x004fca0007f3e0ff */
[----:B------:R-:W-:-:S05]  /*11a80*/  IMAD.X R9, R197, 0x1, R194, P1 ;  /* 0x00000001c5097824 */ /* 0x000fca00008e06c2 */
[----:B------:R3:W2:Y:S01]  /*11a90*/  @!P0 LDG.E.U8 R153, desc[UR32][R8.64] ;  /* 0x0000002008998981 */ /* 0x0006a2000c1e1100 */
[----:B------:R-:W-:Y:S02]  /*11aa0*/  PRMT R152, RZ, 0x7610, R152 ;  /* 0x00007610ff987816 */ /* 0x000fe40000000098 */
[----:B---3--:R-:W-:Y:S02]  /*11ab0*/  IADD3 R8, P1, R5, R147, RZ ;  /* 0x0000009305087210 */ /* 0x008fe40007f3e0ff */
[----:B------:R-:W-:Y:S02]  /*11ac0*/  PRMT R23, RZ, 0x7610, R23 ;  /* 0x00007610ff177816 */ /* 0x000fe40000000017 */
[----:B------:R-:W-:Y:S02]  /*11ad0*/  PRMT R22, RZ, 0x7610, R22 ;  /* 0x00007610ff167816 */ /* 0x000fe40000000016 */
[----:B------:R-:W-:Y:S02]  /*11ae0*/  PRMT R21, RZ, 0x7610, R21 ;  /* 0x00007610ff157816 */ /* 0x000fe40000000015 */
[----:B------:R-:W-:-:S02]  /*11af0*/  PRMT R20, RZ, 0x7610, R20 ;  /* 0x00007610ff147816 */ /* 0x000fc40000000014 */
[----:B------:R-:W-:Y:S02]  /*11b00*/  PRMT R19, RZ, 0x7610, R19 ;  /* 0x00007610ff137816 */ /* 0x000fe40000000013 */
[----:B------:R-:W-:Y:S02]  /*11b10*/  PRMT R18, RZ, 0x7610, R18 ;  /* 0x00007610ff127816 */ /* 0x000fe40000000012 */
[----:B------:R-:W-:Y:S02]  /*11b20*/  PRMT R17, RZ, 0x7610, R17 ;  /* 0x00007610ff117816 */ /* 0x000fe40000000011 */
[----:B------:R-:W-:Y:S02]  /*11b30*/  PRMT R16, RZ, 0x7610, R16 ;  /* 0x00007610ff107816 */ /* 0x000fe40000000010 */
[----:B------:R-:W-:Y:S02]  /*11b40*/  PRMT R15, RZ, 0x7610, R15 ;  /* 0x00007610ff0f7816 */ /* 0x000fe4000000000f */
[----:B------:R-:W-:-:S02]  /*11b50*/  PRMT R14, RZ, 0x7610, R14 ;  /* 0x00007610ff0e7816 */ /* 0x000fc4000000000e */
[----:B------:R-:W-:Y:S02]  /*11b60*/  PRMT R13, RZ, 0x7610, R13 ;  /* 0x00007610ff0d7816 */ /* 0x000fe4000000000d */
[----:B------:R-:W-:Y:S01]  /*11b70*/  PRMT R12, RZ, 0x7610, R12 ;  /* 0x00007610ff0c7816 */ /* 0x000fe2000000000c */
[----:B------:R-:W-:Y:S01]  /*11b80*/  STL.64 [R1+0x12a8], R150 ;  /* 0x0012a89601007387 */ /* 0x000fe20000100a00 */
[----:B------:R-:W-:-:S03]  /*11b90*/  PRMT R11, RZ, 0x7610, R11 ;  /* 0x00007610ff0b7816 */ /* 0x000fc6000000000b */
[----:B------:R-:W-:Y:S04]  /*11ba0*/  STL.64 [R1+0x12a0], R148 ;  /* 0x0012a09401007387 */ /* 0x000fe80000100a00 */
[----:B------:R-:W-:Y:S04]  /*11bb0*/  STL.64 [R1+0x1298], R146 ;  /* 0x0012989201007387 */ /* 0x000fe80000100a00 */
[----:B------:R-:W-:Y:S04]  /*11bc0*/  STL.64 [R1+0x1290], R144 ;  /* 0x0012909001007387 */ /* 0x000fe80000100a00 */
[----:B------:R-:W-:Y:S04]  /*11bd0*/  STL.64 [R1+0x1288], R142 ;  /* 0x0012888e01007387 */ /* 0x000fe80000100a00 */
[----:B----4-:R-:W-:Y:S04]  /*11be0*/  STL.64 [R1+0x1280], R140 ;  /* 0x0012808c01007387 */ /* 0x010fe80000100a00 */
[----:B------:R0:W-:Y:S04]  /*11bf0*/  STL.64 [R1+0x1278], R138 ;  /* 0x0012788a01007387 */ /* 0x0001e80000100a00 */
[----:B------:R-:W3:Y:S04]  /*11c00*/  LDL.LU.64 R24, [R1+0x400] ;  /* 0x0004000001187983 */ /* 0x000ee80000300a00 */
[----:B------:R-:W3:Y:S04]  /*11c10*/  LDL.LU.64 R26, [R1+0x408] ;  /* 0x00040800011a7983 */ /* 0x000ee80000300a00 */
[----:B------:R-:W3:Y:S04]  /*11c20*/  LDL.LU.64 R28, [R1+0x410] ;  /* 0x00041000011c7983 */ /* 0x000ee80000300a00 */
[----:B------:R-:W3:Y:S04]  /*11c30*/  LDL.LU.64 R30, [R1+0x418] ;  /* 0x00041800011e7983 */ /* 0x000ee80000300a00 */
[----:B------:R-:W3:Y:S01]  /*11c40*/  LDL.LU.64 R32, [R1+0x420] ;  /* 0x0004200001207983 */ /* 0x000ee20000300a00 */
[----:B------:R-:W-:-:S03]  /*11c50*/  PRMT R10, RZ, 0x7610, R10 ;  /* 0x00007610ff0a7816 */ /* 0x000fc6000000000a */
[----:B------:R-:W3:Y:S04]  /*11c60*/  LDL.LU.64 R34, [R1+0x428] ;  /* 0x0004280001227983 */ /* 0x000ee80000300a00 */
        /* <DEDUP_REMOVED lines=43> */
[----:B------:R-:W3:Y:S01]  /*11f20*/  LDL.LU.64 R122, [R1+0x588] ;  /* 0x00058800017a7983 */ /* 0x000ee20000300a00 */
[----:B------:R-:W-:-:S03]  /*11f30*/  IMAD.X R9, R197, 0x1, R191, P1 ;  /* 0x00000001c5097824 */ /* 0x000fc600008e06bf */
[----:B------:R-:W3:Y:S04]  /*11f40*/  LDL.LU.64 R124, [R1+0x590] ;  /* 0x00059000017c7983 */ /* 0x000ee80000300a00 */
[----:B------:R1:W4:Y:S04]  /*11f50*/  @!P0 LDG.E.U8 R152, desc[UR32][R8.64] ;  /* 0x0000002008988981 */ /* 0x000328000c1e1100 */
[----:B------:R-:W3:Y:S04]  /*11f60*/  LDL.LU.64 R126, [R1+0x598] ;  /* 0x00059800017e7983 */ /* 0x000ee80000300a00 */
[----:B------:R-:W3:Y:S01]  /*11f70*/  LDL.LU.64 R128, [R1+0x5a0] ;  /* 0x0005a00001807983 */ /* 0x000ee20000300a00 */
[----:B-1----:R-:W-:-:S03]  /*11f80*/  IADD3 R8, P1, R5, R149, RZ ;  /* 0x0000009505087210 */ /* 0x002fc60007f3e0ff */
[----:B------:R-:W3:Y:S02]  /*11f90*/  LDL.LU.64 R130, [R1+0x5a8] ;  /* 0x0005a80001827983 */ /* 0x000ee40000300a00 */
[----:B------:R-:W-:Y:S02]  /*11fa0*/  IMAD.X R9, R197, 0x1, R141, P1 ;  /* 0x00000001c5097824 */ /* 0x000fe400008e068d */
[----:B------:R-:W3:Y:S04]  /*11fb0*/  LDL.LU.64 R132, [R1+0x5b0] ;  /* 0x0005b00001847983 */ /* 0x000ee80000300a00 */
[----:B------:R1:W3:Y:S04]  /*11fc0*/  @!P0 LDG.E.U8 R23, desc[UR32][R8.64] ;  /* 0x0000002008178981 */ /* 0x0002e8000c1e1100 */
[----:B------:R-:W3:Y:S04]  /*11fd0*/  LDL.LU.64 R134, [R1+0x5b8] ;  /* 0x0005b80001867983 */ /* 0x000ee80000300a00 */
[----:B------:R-:W3:Y:S01]  /*11fe0*/  LDL.LU.64 R136, [R1+0x5c0] ;  /* 0x0005c00001887983 */ /* 0x000ee20000300a00 */
[----:B-1----:R-:W-:-:S03]  /*11ff0*/  IADD3 R8, P1, R5, R151, RZ ;  /* 0x0000009705087210 */ /* 0x002fc60007f3e0ff */
[----:B0-----:R-:W3:Y:S02]  /*12000*/  LDL.LU.64 R138, [R1+0x5c8] ;  /* 0x0005c800018a7983 */ /* 0x001ee40000300a00 */
[----:B------:R-:W-:Y:S02]  /*12010*/  IMAD.X R9, R197, 0x1, R252, P1 ;  /* 0x00000001c5097824 */ /* 0x000fe400008e06fc */
[----:B------:R-:W3:Y:S04]  /*12020*/  LDL.LU.64 R140, [R1+0x5d0] ;  /* 0x0005d000018c7983 */ /* 0x000ee80000300a00 */
[----:B------:R0:W3:Y:S04]  /*12030*/  @!P0 LDG.E.U8 R22, desc[UR32][R8.64] ;  /* 0x0000002008168981 */ /* 0x0000e8000c1e1100 */
[----:B------:R-:W3:Y:S04]  /*12040*/  LDL.LU.64 R142, [R1+0x5d8] ;  /* 0x0005d800018e7983 */ /* 0x000ee80000300a00 */
[----:B------:R-:W3:Y:S01]  /*12050*/  LDL.LU.64 R144, [R1+0x5e0] ;  /* 0x0005e00001907983 */ /* 0x000ee20000300a00 */
[----:B0-----:R-:W-:-:S03]  /*12060*/  IADD3 R8, P1, R5, R249, RZ ;  /* 0x000000f905087210 */ /* 0x001fc60007f3e0ff */
[----:B------:R-:W3:Y:S02]  /*12070*/  LDL.LU.64 R146, [R1+0x5e8] ;  /* 0x0005e80001927983 */ /* 0x000ee40000300a00 */
[----:B------:R-:W-:Y:S02]  /*12080*/  IMAD.X R9, R197, 0x1, R248, P1 ;  /* 0x00000001c5097824 */ /* 0x000fe400008e06f8 */
[----:B------:R-:W3:Y:S04]  /*12090*/  LDL.LU.64 R148, [R1+0x5f0] ;  /* 0x0005f00001947983 */ /* 0x000ee80000300a00 */
[----:B------:R0:W3:Y:S04]  /*120a0*/  @!P0 LDG.E.U8 R21, desc[UR32][R8.64] ;  /* 0x0000002008158981 */ /* 0x0000e8000c1e1100 */
[----:B------:R-:W3:Y:S01]  /*120b0*/  LDL.LU.64 R150, [R1+0x5f8] ;  /* 0x0005f80001967983 */ /* 0x000ee20000300a00 */
[----:B0-----:R-:W-:-:S05]  /*120c0*/  IADD3 R8, P1, R5, R245, RZ ;  /* 0x000000f505087210 */ /* 0x001fca0007f3e0ff */
[----:B------:R-:W-:-:S05]  /*120d0*/  IMAD.X R9, R197, 0x1, R244, P1 ;  /* 0x00000001c5097824 */ /* 0x000fca00008e06f4 */
[----:B------:R0:W3:Y:S02]  /*120e0*/  @!P0 LDG.E.U8 R20, desc[UR32][R8.64] ;  /* 0x0000002008148981 */ /* 0x0000e4000c1e1100 */
        /* <DEDUP_REMOVED lines=29> */
[----:B------:R-:W3:Y:S04]  /*122c0*/  @!P0 LDG.E.U8 R10, desc[UR32][R8.64] ;  /* 0x00000020080a8981 */ /* 0x000ee8000c1e1100 */
        /* <DEDUP_REMOVED lines=38> */
[----:B--2---:R-:W-:Y:S04]  /*12530*/  STS.U8 [R7+UR5+0x2f80], R153 ;  /* 0x002f809907007988 */ /* 0x004fe80008000005 */
[----:B----4-:R-:W-:Y:S04]  /*12540*/  STS.U8 [R7+UR5+0x3080], R152 ;  /* 0x0030809807007988 */ /* 0x010fe80008000005 */
[----:B---3--:R-:W-:Y:S04]  /*12550*/  STS.U8 [R7+UR5+0x3180], R23 ;  /* 0x0031801707007988 */ /* 0x008fe80008000005 */
        /* <DEDUP_REMOVED lines=13> */
[----:B------:R0:W-:Y:S06]  /*12630*/  MEMBAR.ALL.CTA ;  /* 0x0000000000007992 */ /* 0x0001ec0000008000 */
[----:B0-----:R-:W0:Y:S02]  /*12640*/  FENCE.VIEW.ASYNC.S ;  /* 0x00000000000073c6 */ /* 0x001e240000000000 */
[----:B0-----:R-:W-:Y:S06]  /*12650*/  BAR.SYNC.DEFER_BLOCKING 0x0 ;  /* 0x0000000000007b1d */ /* 0x001fec0000010000 */
[----:B------:R-:W-:-:S06]  /*12660*/  WARPGROUP.ARRIVE ;  /* 0x00000000000079c5 */ /* 0x000fcc0000000000 */
[----:B------:R-:W-:Y:S03]  /*12670*/  QGMMA.64x256x32.F32.E5M2.E5M2 R24, gdesc[UR12], R24, gsb0 ;  /* 0x03e000000c1879f3 */ /* 0x000fe60008003818 */
[----:B------:R-:W-:Y:S02]  /*12680*/  WARPGROUP.DEPBAR.LE gsb0, 0x0 ;  /* 0x00008000000079c5 */ /* 0x000fe40000010000 */
        /* <DEDUP_REMOVED lines=63> */
[----:B------:R0:W-:Y:S04]  /*12a80*/  STL.64 [R1+0x5f8], R150 ;  /* 0x0005f89601007387 */ /* 0x0001e80000100a00 */
[----:B0-----:R-:W2:Y:S04]  /*12a90*/  LDL.LU.64 R150, [R1+0x12a8] ;  /* 0x0012a80001967983 */ /* 0x001ea80000300a00 */
[----:B------:R-:W3:Y:S04]  /*12aa0*/  LDL.LU.64 R148, [R1+0x12a0] ;  /* 0x0012a00001947983 */ /* 0x000ee80000300a00 */
[----:B------:R-:W4:Y:S04]  /*12ab0*/  LDL.LU.64 R146, [R1+0x1298] ;  /* 0x0012980001927983 */ /* 0x000f280000300a00 */
[----:B------:R-:W4:Y:S04]  /*12ac0*/  LDL.LU.64 R144, [R1+0x1290] ;  /* 0x0012900001907983 */ /* 0x000f280000300a00 */
[----:B------:R-:W4:Y:S04]  /*12ad0*/  LDL.LU.64 R142, [R1+0x1288] ;  /* 0x00128800018e7983 */ /* 0x000f280000300a00 */
[----:B------:R-:W4:Y:S04]  /*12ae0*/  LDL.LU.64 R140, [R1+0x1280] ;  /* 0x00128000018c7983 */ /* 0x000f280000300a00 */
[----:B------:R-:W4:Y:S04]  /*12af0*/  LDL.LU.64 R138, [R1+0x1278] ;  /* 0x00127800018a7983 */ /* 0x000f280000300a00 */
[----:B--2---:R-:W-:Y:S04]  /*12b00*/  STL.64 [R1+0x1270], R150 ;  /* 0x0012709601007387 */ /* 0x004fe80000100a00 */
[----:B---3--:R-:W-:Y:S04]  /*12b10*/  STL.64 [R1+0x1268], R148 ;  /* 0x0012689401007387 */ /* 0x008fe80000100a00 */
[----:B----4-:R-:W-:Y:S04]  /*12b20*/  STL.64 [R1+0x1260], R146 ;  /* 0x0012609201007387 */ /* 0x010fe80000100a00 */
[----:B------:R-:W-:Y:S04]  /*12b30*/  STL.64 [R1+0x1258], R144 ;  /* 0x0012589001007387 */ /* 0x000fe80000100a00 */
[----:B------:R-:W-:Y:S04]  /*12b40*/  STL.64 [R1+0x1250], R142 ;  /* 0x0012508e01007387 */ /* 0x000fe80000100a00 */
[----:B------:R-:W-:Y:S04]  /*12b50*/  STL.64 [R1+0x1248], R140 ;  /* 0x0012488c01007387 */ /* 0x000fe80000100a00 */
[----:B------:R0:W-:Y:S04]  /*12b60*/  STL.64 [R1+0x1240], R138 ;  /* 0x0012408a01007387 */ /* 0x0001e80000100a00 */
[----:B------:R-:W2:Y:S04]  /*12b70*/  LDL.LU.64 R24, [R1+0x200] ;  /* 0x0002000001187983 */ /* 0x000ea80000300a00 */
        /* <DEDUP_REMOVED lines=56> */
[----:B0-----:R-:W2:Y:S04]  /*12f00*/  LDL.LU.64 R138, [R1+0x3c8] ;  /* 0x0003c800018a7983 */ /* 0x001ea80000300a00 */
[----:B------:R-:W2:Y:S04]  /*12f10*/  LDL.LU.64 R140, [R1+0x3d0] ;  /* 0x0003d000018c7983 */ /* 0x000ea80000300a00 */
[----:B------:R-:W2:Y:S04]  /*12f20*/  LDL.LU.64 R142, [R1+0x3d8] ;  /* 0x0003d800018e7983 */ /* 0x000ea80000300a00 */
[----:B------:R-:W2:Y:S04]  /*12f30*/  LDL.LU.64 R144, [R1+0x3e0] ;  /* 0x0003e00001907983 */ /* 0x000ea80000300a00 */
[----:B------:R-:W2:Y:S04]  /*12f40*/  LDL.LU.64 R146, [R1+0x3e8] ;  /* 0x0003e80001927983 */ /* 0x000ea80000300a00 */
[----:B------:R-:W2:Y:S04]  /*12f50*/  LDL.LU.64 R148, [R1+0x3f0] ;  /* 0x0003f00001947983 */ /* 0x000ea80000300a00 */
[----:B------:R-:W2:Y:S01]  /*12f60*/  LDL.LU.64 R150, [R1+0x3f8] ;  /* 0x0003f80001967983 */ /* 0x000ea20000300a00 */
[----:B------:R-:W-:Y:S01]  /*12f70*/  UMOV UR8, UR12 ;  /* 0x0000000c00087c82 */ /* 0x000fe20008000000 */
[----:B------:R-:W-:Y:S01]  /*12f80*/  UMOV UR9, UR13 ;  /* 0x0000000d00097c82 */ /* 0x000fe20008000000 */
[----:B--2---:R-:W-:-:S06]  /*12f90*/  WARPGROUP.ARRIVE ;  /* 0x00000000000079c5 */ /* 0x004fcc0000000000 */
        /* <DEDUP_REMOVED lines=73> */
[----:B------:R-:W4:Y:S04]  /*13430*/  LDL.LU.64 R24, [R1] ;  /* 0x0000000001187983 */ /* 0x000f280000300a00 */
[----:B------:R-:W4:Y:S04]  /*13440*/  LDL.LU.64 R26, [R1+0x8] ;  /* 0x00000800011a7983 */ /* 0x000f280000300a00 */
        /* <DEDUP_REMOVED lines=54> */
[----:B------:R-:W4:Y:S01]  /*137b0*/  LDL.LU.64 R136, [R1+0x1c0] ;  /* 0x0001c00001887983 */ /* 0x000f220000300a00 */
[----:B--2---:R-:W-:-:S02]  /*137c0*/  IMAD.MOV.U32 R178, RZ, RZ, R150 ;  /* 0x000000ffffb27224 */ /* 0x004fc400078e0096 */
[----:B------:R-:W-:Y:S02]  /*137d0*/  IMAD.MOV.U32 R177, RZ, RZ, R151 ;  /* 0x000000ffffb17224 */ /* 0x000fe400078e0097 */
[----:B---3--:R-:W-:Y:S02]  /*137e0*/  IMAD.MOV.U32 R180, RZ, RZ, R148 ;  /* 0x000000ffffb47224 */ /* 0x008fe400078e0094 */
[----:B------:R-:W-:Y:S02]  /*137f0*/  IMAD.MOV.U32 R179, RZ, RZ, R149 ;  /* 0x000000ffffb37224 */ /* 0x000fe400078e0095 */
[----:B----4-:R-:W-:Y:S02]  /*13800*/  IMAD.MOV.U32 R182, RZ, RZ, R146 ;  /* 0x000000ffffb67224 */ /* 0x010fe400078e0092 */
[----:B------:R-:W-:Y:S02]  /*13810*/  IMAD.MOV.U32 R181, RZ, RZ, R147 ;  /* 0x000000ffffb57224 */ /* 0x000fe400078e0093 */
[----:B------:R-:W-:-:S02]  /*13820*/  IMAD.MOV.U32 R184, RZ, RZ, R144 ;  /* 0x000000ffffb87224 */ /* 0x000fc400078e0090 */
[----:B------:R-:W-:Y:S02]  /*13830*/  IMAD.MOV.U32 R183, RZ, RZ, R145 ;  /* 0x000000ffffb77224 */ /* 0x000fe400078e0091 */
[----:B------:R-:W-:Y:S02]  /*13840*/  IMAD.MOV.U32 R186, RZ, RZ, R142 ;  /* 0x000000ffffba7224 */ /* 0x000fe400078e008e */
[----:B------:R-:W-:Y:S02]  /*13850*/  IMAD.MOV.U32 R185, RZ, RZ, R143 ;  /* 0x000000ffffb97224 */ /* 0x000fe400078e008f */
[----:B------:R-:W-:Y:S02]  /*13860*/  IMAD.MOV.U32 R188, RZ, RZ, R140 ;  /* 0x000000ffffbc7224 */ /* 0x000fe400078e008c */
[----:B------:R-:W-:Y:S02]  /*13870*/  IMAD.MOV.U32 R187, RZ, RZ, R141 ;  /* 0x000000ffffbb7224 */ /* 0x000fe400078e008d */
[----:B------:R-:W-:-:S02]  /*13880*/  IMAD.MOV.U32 R190, RZ, RZ, R138 ;  /* 0x000000ffffbe7224 */ /* 0x000fc400078e008a */
[----:B------:R-:W-:Y:S02]  /*13890*/  IMAD.MOV.U32 R189, RZ, RZ, R139 ;  /* 0x000000ffffbd7224 */ /* 0x000fe400078e008b */
[----:B------:R-:W2:Y:S04]  /*138a0*/  LDL.LU.64 R138, [R1+0x1c8] ;  /* 0x0001c800018a7983 */ /* 0x000ea80000300a00 */
        /* <DEDUP_REMOVED lines=8> */
[----:B------:R-:W-:-:S02]  /*13930*/  IADD3 R201, P1, R201, UR24, RZ ;  /* 0x00000018c9c97c10 */ /* 0x000fc4000ff3e0ff */
[----:B------:R-:W-:Y:S02]  /*13940*/  IADD3 R203, P2, R203, UR24, RZ ;  /* 0x00000018cbcb7c10 */ /* 0x000fe4000ff5e0ff */
[----:B------:R-:W-:Y:S02]  /*13950*/  IADD3 R205, P3, R205, UR24, RZ ;  /* 0x00000018cdcd7c10 */ /* 0x000fe4000ff7e0ff */
[----:B------:R-:W-:Y:S02]  /*13960*/  IADD3 R207, P4, R207, UR24, RZ ;  /* 0x00000018cfcf7c10 */ /* 0x000fe4000ff9e0ff */
[----:B------:R-:W-:Y:S02]  /*13970*/  IADD3 R211, P6, R211, UR24, RZ ;  /* 0x00000018d3d37c10 */ /* 0x000fe4000ffde0ff */
[----:B------:R-:W-:Y:S02]  /*13980*/  IADD3 R209, P5, R209, UR24, RZ ;  /* 0x00000018d1d17c10 */ /* 0x000fe4000ffbe0ff */
[----:B------:R-:W-:-:S02]  /*13990*/  IADD3 R213, P0, R213, UR24, RZ ;  /* 0x00000018d5d57c10 */ /* 0x000fc4000ff1e0ff */
[----:B------:R-:W-:Y:S02]  /*139a0*/  IADD3.X R200, R200, UR25, RZ, P1, !PT ;  /* 0x00000019c8c87c10 */ /* 0x000fe40008ffe4ff */
[----:B------:R-:W-:Y:S02]  /*139b0*/  IADD3 R215, P1, R215, UR24, RZ ;  /* 0x00000018d7d77c10 */ /* 0x000fe4000ff3e0ff */
[----:B------:R-:W-:Y:S02]  /*139c0*/  IADD3.X R202, R202, UR25, RZ, P2, !PT ;  /* 0x00000019caca7c10 */ /* 0x000fe400097fe4ff */
[----:B------:R-:W-:Y:S02]  /*139d0*/  IADD3 R217, P2, R217, UR24, RZ ;  /* 0x00000018d9d97c10 */ /* 0x000fe4000ff5e0ff */
[----:B------:R-:W-:Y:S02]  /*139e0*/  IADD3.X R204, R204, UR25, RZ, P3, !PT ;  /* 0x00000019cccc7c10 */ /* 0x000fe40009ffe4ff */
[----:B------:R-:W-:-:S02]  /*139f0*/  IADD3 R219, P3, R219, UR24, RZ ;  /* 0x00000018dbdb7c10 */ /* 0x000fc4000ff7e0ff */
[----:B------:R-:W-:Y:S02]  /*13a00*/  IADD3.X R206, R206, UR25, RZ, P4, !PT ;  /* 0x00000019cece7c10 */ /* 0x000fe4000a7fe4ff */
[----:B------:R-:W-:Y:S02]  /*13a10*/  IADD3.X R210, R210, UR25, RZ, P6, !PT ;  /* 0x00000019d2d27c10 */ /* 0x000fe4000b7fe4ff */
[----:B------:R-:W-:Y:S02]  /*13a20*/  IADD3 R221, P4, R221, UR24, RZ ;  /* 0x00000018dddd7c10 */ /* 0x000fe4000ff9e0ff */
[----:B------:R-:W-:Y:S02]  /*13a30*/  IADD3.X R208, R208, UR25, RZ, P5, !PT ;  /* 0x00000019d0d07c10 */ /* 0x000fe4000affe4ff */
[----:B------:R-:W-:Y:S02]  /*13a40*/  IADD3 R225, P6, R225, UR24, RZ ;  /* 0x00000018e1e17c10 */ /* 0x000fe4000ffde0ff */
[----:B------:R-:W-:-:S02]  /*13a50*/  IADD3.X R212, R212, UR25, RZ, P0, !PT ;  /* 0x00000019d4d47c10 */ /* 0x000fc400087fe4ff */
[----:B------:R-:W-:Y:S02]  /*13a60*/  IADD3 R223, P5, R223, UR24, RZ ;  /* 0x00000018dfdf7c10 */ /* 0x000fe4000ffbe0ff */
[----:B------:R-:W-:Y:S02]  /*13a70*/  IADD3 R227, P0, R227, UR24, RZ ;  /* 0x00000018e3e37c10 */ /* 0x000fe4000ff1e0ff */
[----:B------:R-:W-:Y:S02]  /*13a80*/  IADD3.X R214, R214, UR25, RZ, P1, !PT ;  /* 0x00000019d6d67c10 */ /* 0x000fe40008ffe4ff */
[----:B------:R-:W-:Y:S02]  /*13a90*/  IADD3 R229, P1, R229, UR24, RZ ;  /* 0x00000018e5e57c10 */ /* 0x000fe4000ff3e0ff */
[----:B------:R-:W-:Y:S02]  /*13aa0*/  IADD3.X R216, R216, UR25, RZ, P2, !PT ;  /* 0x00000019d8d87c10 */ /* 0x000fe400097fe4ff */
[----:B------:R-:W-:-:S02]  /*13ab0*/  IADD3 R231, P2, R231, UR24, RZ ;  /* 0x00000018e7e77c10 */ /* 0x000fc4000ff5e0ff */
[----:B------:R-:W-:Y:S02]  /*13ac0*/  IADD3.X R218, R218, UR25, RZ, P3, !PT ;  /* 0x00000019dada7c10 */ /* 0x000fe40009ffe4ff */
[----:B------:R-:W-:Y:S02]  /*13ad0*/  IADD3 R233, P3, R233, UR24, RZ ;  /* 0x00000018e9e97c10 */ /* 0x000fe4000ff7e0ff */
[----:B------:R-:W-:Y:S02]  /*13ae0*/  IADD3.X R220, R220, UR25, RZ, P4, !PT ;  /* 0x00000019dcdc7c10 */ /* 0x000fe4000a7fe4ff */
[----:B------:R-:W-:Y:S02]  /*13af0*/  IADD3.X R224, R224, UR25, RZ, P6, !PT ;  /* 0x00000019e0e07c10 */ /* 0x000fe4000b7fe4ff */
[----:B------:R-:W-:Y:S02]  /*13b00*/  IADD3 R235, P4, R235, UR24, RZ ;  /* 0x00000018ebeb7c10 */ /* 0x000fe4000ff9e0ff */
[----:B------:R-:W-:-:S02]  /*13b10*/  IADD3.X R222, R222, UR25, RZ, P5, !PT ;  /* 0x00000019dede7c10 */ /* 0x000fc4000affe4ff */
[----:B------:R-:W-:Y:S02]  /*13b20*/  IADD3 R239, P6, R239, UR24, RZ ;  /* 0x00000018efef7c10 */ /* 0x000fe4000ffde0ff */
[----:B------:R-:W-:Y:S02]  /*13b30*/  IADD3.X R226, R226, UR25, RZ, P0, !PT ;  /* 0x00000019e2e27c10 */ /* 0x000fe400087fe4ff */
[----:B------:R-:W-:Y:S02]  /*13b40*/  IADD3 R237, P5, R237, UR24, RZ ;  /* 0x00000018eded7c10 */ /* 0x000fe4000ffbe0ff */
[----:B------:R-:W-:Y:S02]  /*13b50*/  IADD3 R241, P0, R241, UR24, RZ ;  /* 0x00000018f1f17c10 */ /* 0x000fe4000ff1e0ff */
[----:B------:R-:W-:Y:S02]  /*13b60*/  IADD3.X R228, R228, UR25, RZ, P1, !PT ;  /* 0x00000019e4e47c10 */ /* 0x000fe40008ffe4ff */
[----:B------:R-:W-:-:S02]  /*13b70*/  IADD3 R243, P1, R243, UR24, RZ ;  /* 0x00000018f3f37c10 */ /* 0x000fc4000ff3e0ff */
[----:B------:R-:W-:Y:S02]  /*13b80*/  IADD3.X R230, R230, UR25, RZ, P2, !PT ;  /* 0x00000019e6e67c10 */ /* 0x000fe400097fe4ff */
[----:B------:R-:W-:Y:S02]  /*13b90*/  IADD3 R245, P2, R245, UR24, RZ ;  /* 0x00000018f5f57c10 */ /* 0x000fe4000ff5e0ff */
[----:B------:R-:W-:Y:S02]  /*13ba0*/  IADD3.X R232, R232, UR25, RZ, P3, !PT ;  /* 0x00000019e8e87c10 */ /* 0x000fe40009ffe4ff */
[----:B------:R-:W-:Y:S02]  /*13bb0*/  IADD3 R247, P3, R247, UR24, RZ ;  /* 0x00000018f7f77c10 */ /* 0x000fe4000ff7e0ff */
[----:B------:R-:W-:Y:S02]  /*13bc0*/  IADD3.X R234, R234, UR25, RZ, P4, !PT ;  /* 0x00000019eaea7c10 */ /* 0x000fe4000a7fe4ff */
[----:B------:R-:W-:-:S02]  /*13bd0*/  IADD3.X R238, R238, UR25, RZ, P6, !PT ;  /* 0x00000019eeee7c10 */ /* 0x000fc4000b7fe4ff */
[----:B------:R-:W-:Y:S02]  /*13be0*/  IADD3 R249, P4, R249, UR24, RZ ;  /* 0x00000018f9f97c10 */ /* 0x000fe4000ff9e0ff */
[----:B------:R-:W-:Y:S02]  /*13bf0*/  IADD3.X R236, R236, UR25, RZ, P5, !PT ;  /* 0x00000019ecec7c10 */ /* 0x000fe4000affe4ff */
[----:B------:R-:W-:Y:S02]  /*13c00*/  IADD3 R177, P6, R177, UR24, RZ ;  /* 0x00000018b1b17c10 */ /* 0x000fe4000ffde0ff */
[----:B------:R-:W-:Y:S02]  /*13c10*/  IADD3.X R240, R240, UR25, RZ, P0, !PT ;  /* 0x00000019f0f07c10 */ /* 0x000fe400087fe4ff */
[----:B------:R-:W-:Y:S02]  /*13c20*/  IADD3 R251, P5, R251, UR24, RZ ;  /* 0x00000018fbfb7c10 */ /* 0x000fe4000ffbe0ff */
[----:B------:R-:W-:-:S02]  /*13c30*/  IADD3 R178, P0, R178, UR24, RZ ;  /* 0x00000018b2b27c10 */ /* 0x000fc4000ff1e0ff */
[----:B------:R-:W-:Y:S02]  /*13c40*/  IADD3.X R242, R242, UR25, RZ, P1, !PT ;  /* 0x00000019f2f27c10 */ /* 0x000fe40008ffe4ff */
[----:B------:R-:W-:Y:S02]  /*13c50*/  IADD3 R179, P1, R179, UR24, RZ ;  /* 0x00000018b3b37c10 */ /* 0x000fe4000ff3e0ff */
[----:B------:R-:W-:Y:S02]  /*13c60*/  IADD3.X R244, R244, UR25, RZ, P2, !PT ;  /* 0x00000019f4f47c10 */ /* 0x000fe400097fe4ff */
[----:B------:R-:W-:Y:S02]  /*13c70*/  IADD3 R180, P2, R180, UR24, RZ ;  /* 0x00000018b4b47c10 */ /* 0x000fe4000ff5e0ff */
[----:B------:R-:W-:Y:S01]  /*13c80*/  IADD3.X R246, R246, UR25, RZ, P3, !PT ;  /* 0x00000019f6f67c10 */ /* 0x000fe20009ffe4ff */
[----:B------:R-:W-:Y:S01]  /*13c90*/  STL [R1+0x600], R177 ;  /* 0x000600b101007387 */ /* 0x000fe20000100800 */
[----:B------:R-:W-:-:S02]  /*13ca0*/  IADD3 R181, P3, R181, UR24, RZ ;  /* 0x00000018b5b57c10 */ /* 0x000fc4000ff7e0ff */
[----:B------:R-:W-:Y:S01]  /*13cb0*/  IADD3.X R248, R248, UR25, RZ, P4, !PT ;  /* 0x00000019f8f87c10 */ /* 0x000fe2000a7fe4ff */
[----:B------:R-:W-:Y:S01]  /*13cc0*/  STL [R1+0x608], R178 ;  /* 0x000608b201007387 */ /* 0x000fe20000100800 */
[----:B------:R-:W-:Y:S02]  /*13cd0*/  IADD3 R182, P4, R182, UR24, RZ ;  /* 0x00000018b6b67c10 */ /* 0x000fe4000ff9e0ff */
[----:B------:R-:W-:Y:S01]  /*13ce0*/  IADD3.X R250, R250, UR25, RZ, P5, !PT ;  /* 0x00000019fafa7c10 */ /* 0x000fe2000affe4ff */
[----:B------:R-:W-:Y:S01]  /*13cf0*/  STL [R1+0x610], R179 ;  /* 0x000610b301007387 */ /* 0x000fe20000100800 */
        /* <DEDUP_REMOVED lines=8> */
[----:B--2---:R-:W-:-:S06]  /*13d80*/  WARPGROUP.ARRIVE ;  /* 0x00000000000079c5 */ /* 0x004fcc0000000000 */
[----:B------:R-:W-:Y:S01]  /*13d90*/  QGMMA.64x256x32.F32.E5M2.E5M2 R24, gdesc[UR16], R24, gsb0 ;  /* 0x03e00000101879f3 */ /* 0x000fe20008003818 */
[----:B------:R-:W-:Y:S01]  /*13da0*/  STL [R1+0x628], R182 ;  /* 0x000628b601007387 */ /* 0x000fe20000100800 */
[----:B------:R-:W-:-:S03]  /*13db0*/  IADD3 R188, P1, R188, UR24, RZ ;  /* 0x00000018bcbc7c10 */ /* 0x000fc6000ff3e0ff */
[----:B------:R-:W-:Y:S01]  /*13dc0*/  STL [R1+0x630], R183 ;  /* 0x000630b701007387 */ /* 0x000fe20000100800 */
[----:B------:R-:W-:-:S03]  /*13dd0*/  IADD3.X R189, R189, UR25, RZ, P2, !PT ;  /* 0x00000019bdbd7c10 */ /* 0x000fc600097fe4ff */
[----:B------:R-:W-:Y:S01]  /*13de0*/  STL [R1+0x638], R184 ;  /* 0x000638b801007387 */ /* 0x000fe20000100800 */
[----:B------:R-:W-:-:S03]  /*13df0*/  IADD3 R190, P2, R190, UR24, RZ ;  /* 0x00000018bebe7c10 */ /* 0x000fc6000ff5e0ff */
[----:B------:R-:W-:Y:S04]  /*13e00*/  STL [R1+0x604], R185 ;  /* 0x000604b901007387 */ /* 0x000fe80000100800 */
[----:B------:R-:W-:Y:S04]  /*13e10*/  STL [R1+0x640], R186 ;  /* 0x000640ba01007387 */ /* 0x000fe80000100800 */
[----:B------:R-:W-:Y:S04]  /*13e20*/  STL [R1+0x60c], R187 ;  /* 0x00060cbb01007387 */ /* 0x000fe80000100800 */
[----:B------:R-:W-:Y:S01]  /*13e30*/  STL [R1+0x648], R188 ;  /* 0x000648bc01007387 */ /* 0x000fe20000100800 */
[----:B------:R-:W-:-:S03]  /*13e40*/  WARPGROUP.DEPBAR.LE gsb0, 0x0 ;  /* 0x00008000000079c5 */ /* 0x000fc60000010000 */
[----:B------:R-:W-:Y:S04]  /*13e50*/  STL.64 [R1], R24 ;  /* 0x0000001801007387 */ /* 0x000fe80000100a00 */
[----:B------:R-:W-:Y:S04]  /*13e60*/  STL [R1+0x614], R189 ;  /* 0x000614bd01007387 */ /* 0x000fe80000100800 */
[----:B------:R-:W-:Y:S04]  /*13e70*/  STL.64 [R1+0x8], R26 ;  /* 0x0000081a01007387 */ /* 0x000fe80000100a00 */
[----:B------:R-:W-:Y:S04]  /*13e80*/  STL [R1+0x650], R190 ;  /* 0x000650be01007387 */ /* 0x000fe80000100800 */
        /* <DEDUP_REMOVED lines=65> */
[----:B------:R-:W2:Y:S04]  /*142a0*/  LDL.LU.64 R144, [R1+0x1220] ;  /* 0x0012200001907983 */ /* 0x000ea80000300a00 */
[----:B------:R-:W3:Y:S04]  /*142b0*/  LDL.LU.64 R142, [R1+0x1218] ;  /* 0x00121800018e7983 */ /* 0x000ee80000300a00 */
[----:B------:R-:W4:Y:S04]  /*142c0*/  LDL.LU.64 R140, [R1+0x1210] ;  /* 0x00121000018c7983 */ /* 0x000f280000300a00 */
[----:B------:R-:W2:Y:S04]  /*142d0*/  LDL.LU.64 R138, [R1+0x1208] ;  /* 0x00120800018a7983 */ /* 0x000ea80000300a00 */
[----:B------:R-:W3:Y:S04]  /*142e0*/  LDL.LU.64 R136, [R1+0x1200] ;  /* 0x0012000001887983 */ /* 0x000ee80000300a00 */
[----:B------:R-:W4:Y:S04]  /*142f0*/  LDL.LU.64 R134, [R1+0x11f8] ;  /* 0x0011f80001867983 */ /* 0x000f280000300a00 */
[----:B------:R-:W2:Y:S04]  /*14300*/  LDL.LU.64 R132, [R1+0x11f0] ;  /* 0x0011f00001847983 */ /* 0x000ea80000300a00 */
        /* <DEDUP_REMOVED lines=45> */
[----:B------:R-:W-:-:S03]  /*145e0*/  IADD3.X R191, R191, UR25, RZ, P3, !PT ;  /* 0x00000019bfbf7c10 */ /* 0x000fc60009ffe4ff */
        /* <DEDUP_REMOVED lines=9> */
[----:B------:R-:W-:-:S02]  /*14680*/  IADD3.X R194, R194, UR25, RZ, P5, !PT ;  /* 0x00000019c2c27c10 */ /* 0x000fc4000affe4ff */
[----:B------:R-:W-:Y:S02]  /*14690*/  IADD3.X R192, R192, UR25, RZ, P2, !PT ;  /* 0x00000019c0c07c10 */ /* 0x000fe400097fe4ff */
[----:B----4-:R-:W-:Y:S02]  /*146a0*/  IADD3.X R134, R134, UR25, RZ, P4, !PT ;  /* 0x0000001986867c10 */ /* 0x010fe4000a7fe4ff */
[----:B--2---:R-:W-:Y:S02]  /*146b0*/  IADD3 R133, P3, R133, UR24, RZ ;  /* 0x0000001885857c10 */ /* 0x004fe4000ff7e0ff */
[----:B------:R-:W-:-:S03]  /*146c0*/  IADD3 R135, P4, R135, UR24, RZ ;  /* 0x0000001887877c10 */ /* 0x000fc6000ff9e0ff */
[----:B------:R0:W-:Y:S01]  /*146d0*/  STL [R1+0x658], R133 ;  /* 0x0006588501007387 */ /* 0x0001e20000100800 */
[----:B---3--:R-:W-:Y:S02]  /*146e0*/  IADD3 R136, P5, R136, UR24, RZ ;  /* 0x0000001888887c10 */ /* 0x008fe4000ffbe0ff */
[----:B------:R-:W-:Y:S01]  /*146f0*/  IADD3.X R137, R137, UR25, RZ, P6, !PT ;  /* 0x0000001989897c10 */ /* 0x000fe2000b7fe4ff */
[----:B0-----:R-:W2:Y:S04]  /*14700*/  LDL.LU R133, [R1+0x1038] ;  /* 0x0010380001857983 */ /* 0x001ea80000300800 */
[----:B------:R-:W-:Y:S04]  /*14710*/  STL [R1+0x61c], R191 ;  /* 0x00061cbf01007387 */ /* 0x000fe80000100800 */
[----:B------:R0:W-:Y:S01]  /*14720*/  STL [R1+0x624], R134 ;  /* 0x0006248601007387 */ /* 0x0001e20000100800 */
[----:B------:R-:W-:-:S03]  /*14730*/  IADD3 R138, P6, R138, UR24, RZ ;  /* 0x000000188a8a7c10 */ /* 0x000fc6000ffde0ff */
[----:B0-----:R-:W2:Y:S04]  /*14740*/  LDL.LU R134, [R1+0x1034] ;  /* 0x0010340001867983 */ /* 0x001ea80000300800 */
[----:B------:R0:W-:Y:S01]  /*14750*/  STL [R1+0x660], R135 ;  /* 0x0006608701007387 */ /* 0x0001e20000100800 */
[----:B------:R-:W-:-:S03]  /*14760*/  IADD3.X R139, R139, UR25, RZ, P0, !PT ;  /* 0x000000198b8b7c10 */ /* 0x000fc600087fe4ff */
[----:B0-----:R-:W2:Y:S04]  /*14770*/  LDL.LU R135, [R1+0x1030] ;  /* 0x0010300001877983 */ /* 0x001ea80000300800 */
[----:B------:R-:W3:Y:S04]  /*14780*/  LDL.LU R183, [R1+0x6b0] ;  /* 0x0006b00001b77983 */ /* 0x000ee80000300800 */
[----:B------:R0:W-:Y:S01]  /*14790*/  STL [R1+0x62c], R194 ;  /* 0x00062cc201007387 */ /* 0x0001e20000100800 */
[----:B------:R-:W-:Y:S02]  /*147a0*/  IADD3 R140, P0, R140, UR24, RZ ;  /* 0x000000188c8c7c10 */ /* 0x000fe4000ff1e0ff */
[----:B------:R-:W-:Y:S01]  /*147b0*/  IADD3.X R141, R141, UR25, RZ, P1, !PT ;  /* 0x000000198d8d7c10 */ /* 0x000fe20008ffe4ff */
[----:B0-----:R-:W4:Y:S04]  /*147c0*/  LDL.LU R194, [R1+0x6b8] ;  /* 0x0006b80001c27983 */ /* 0x001f280000300800 */
[----:B------:R0:W-:Y:S01]  /*147d0*/  STL [R1+0x668], R136 ;  /* 0x0006688801007387 */ /* 0x0001e20000100800 */
[----:B------:R-:W-:-:S03]  /*147e0*/  IADD3 R142, P1, R142, UR24, RZ ;  /* 0x000000188e8e7c10 */ /* 0x000fc6000ff3e0ff */
[----:B0-----:R-:W2:Y:S04]  /*147f0*/  LDL.LU R136, [R1+0x102c] ;  /* 0x00102c0001887983 */ /* 0x001ea80000300800 */
[----:B------:R0:W-:Y:S04]  /*14800*/  STL [R1+0x634], R137 ;  /* 0x0006348901007387 */ /* 0x0001e80000100800 */
[----:B0-----:R-:W2:Y:S04]  /*14810*/  LDL.LU R137, [R1+0x1028] ;  /* 0x0010280001897983 */ /* 0x001ea80000300800 */
[----:B------:R0:W-:Y:S01]  /*14820*/  STL [R1+0x670], R138 ;  /* 0x0006708a01007387 */ /* 0x0001e20000100800 */
[----:B------:R-:W-:-:S03]  /*14830*/  IADD3 R143, P2, R143, UR24, RZ ;  /* 0x000000188f8f7c10 */ /* 0x000fc6000ff5e0ff */
[----:B0-----:R-:W2:Y:S04]  /*14840*/  LDL.LU R138, [R1+0x1024] ;  /* 0x00102400018a7983 */ /* 0x001ea80000300800 */
[----:B------:R-:W2:Y:S04]  /*14850*/  LDL.LU R186, [R1+0x684] ;  /* 0x0006840001ba7983 */ /* 0x000ea80000300800 */
[----:B------:R0:W-:Y:S01]  /*14860*/  STL [R1+0x63c], R139 ;  /* 0x00063c8b01007387 */ /* 0x0001e20000100800 */
[----:B------:R-:W-:-:S03]  /*14870*/  IADD3.X R144, R144, UR25, RZ, P3, !PT ;  /* 0x0000001990907c10 */ /* 0x000fc60009ffe4ff */
[----:B0-----:R-:W2:Y:S04]  /*14880*/  LDL.LU R139, [R1+0x1020] ;  /* 0x00102000018b7983 */ /* 0x001ea80000300800 */
[----:B------:R0:W-:Y:S01]  /*14890*/  STL [R1+0x678], R140 ;  /* 0x0006788c01007387 */ /* 0x0001e20000100800 */
[----:B------:R-:W-:-:S03]  /*148a0*/  IADD3 R145, P3, R145, UR24, RZ ;  /* 0x0000001891917c10 */ /* 0x000fc6000ff7e0ff */
[----:B0-----:R-:W2:Y:S04]  /*148b0*/  LDL.LU R140, [R1+0x101c] ;  /* 0x00101c00018c7983 */ /* 0x001ea80000300800 */
[----:B------:R0:W-:Y:S01]  /*148c0*/  STL [R1+0x644], R141 ;  /* 0x0006448d01007387 */ /* 0x0001e20000100800 */
[----:B------:R-:W-:-:S03]  /*148d0*/  IADD3.X R146, R146, UR25, RZ, P4, !PT ;  /* 0x0000001992927c10 */ /* 0x000fc6000a7fe4ff */
[----:B0-----:R-:W2:Y:S04]  /*148e0*/  LDL.LU R141, [R1+0x1018] ;  /* 0x00101800018d7983 */ /* 0x001ea80000300800 */
[----:B------:R0:W-:Y:S04]  /*148f0*/  STL [R1+0x680], R142 ;  /* 0x0006808e01007387 */ /* 0x0001e80000100800 */
[----:B0-----:R-:W2:Y:S04]  /*14900*/  LDL.LU R142, [R1+0x1014] ;  /* 0x00101400018e7983 */ /* 0x001ea80000300800 */
[----:B------:R-:W2:Y:S04]  /*14910*/  LDL.LU R185, [R1+0x6c8] ;  /* 0x0006c80001b97983 */ /* 0x000ea80000300800 */
[----:B------:R-:W2:Y:S04]  /*14920*/  LDL.LU R187, [R1+0x694] ;  /* 0x0006940001bb7983 */ /* 0x000ea80000300800 */
[----:B------:R-:W-:Y:S04]  /*14930*/  STL [R1+0x64c], R192 ;  /* 0x00064cc001007387 */ /* 0x000fe80000100800 */
[----:B------:R0:W-:Y:S01]  /*14940*/  STL [R1+0x688], R143 ;  /* 0x0006888f01007387 */ /* 0x0001e20000100800 */
[----:B------:R-:W-:-:S03]  /*14950*/  IADD3 R147, P4, R147, UR24, RZ ;  /* 0x0000001893937c10 */ /* 0x000fc6000ff9e0ff */
[----:B0-----:R-:W2:Y:S04]  /*14960*/  LDL.LU R143, [R1+0x1010] ;  /* 0x00101000018f7983 */ /* 0x001ea80000300800 */
[----:B------:R-:W2:Y:S04]  /*14970*/  LDL.LU R188, [R1+0x6d0] ;  /* 0x0006d00001bc7983 */ /* 0x000ea80000300800 */
[----:B------:R0:W-:Y:S01]  /*14980*/  STL [R1+0x654], R144 ;  /* 0x0006549001007387 */ /* 0x0001e20000100800 */
[----:B------:R-:W-:Y:S02]  /*14990*/  IADD3.X R148, R148, UR25, RZ, P5, !PT ;  /* 0x0000001994947c10 */ /* 0x000fe4000affe4ff */
[----:B------:R-:W-:Y:S01]  /*149a0*/  IADD3 R149, P5, R149, UR24, RZ ;  /* 0x0000001895957c10 */ /* 0x000fe2000ffbe0ff */
[----:B0-----:R-:W2:Y:S04]  /*149b0*/  LDL.LU R144, [R1+0x100c] ;  /* 0x00100c0001907983 */ /* 0x001ea80000300800 */
[----:B------:R0:W-:Y:S04]  /*149c0*/  STL [R1+0x690], R145 ;  /* 0x0006909101007387 */ /* 0x0001e80000100800 */
[----:B0-----:R-:W2:Y:S04]  /*149d0*/  LDL.LU R145, [R1+0x1008] ;  /* 0x0010080001917983 */ /* 0x001ea80000300800 */
[----:B------:R0:W-:Y:S04]  /*149e0*/  STL [R1+0x65c], R146 ;  /* 0x00065c9201007387 */ /* 0x0001e80000100800 */
[----:B0-----:R-:W2:Y:S04]  /*149f0*/  LDL.LU R146, [R1+0x1004] ;  /* 0x0010040001927983 */ /* 0x001ea80000300800 */
[----:B------:R-:W2:Y:S04]  /*14a00*/  LDL.LU R184, [R1+0x6d8] ;  /* 0x0006d80001b87983 */ /* 0x000ea80000300800 */
[----:B------:R-:W2:Y:S04]  /*14a10*/  LDL.LU R189, [R1+0x6a4] ;  /* 0x0006a40001bd7983 */ /* 0x000ea80000300800 */
[----:B------:R-:W2:Y:S04]  /*14a20*/  LDL.LU R190, [R1+0x6e0] ;  /* 0x0006e00001be7983 */ /* 0x000ea80000300800 */
[----:B------:R0:W-:Y:S01]  /*14a30*/  STL [R1+0x698], R147 ;  /* 0x0006989301007387 */ /* 0x0001e20000100800 */
[----:B------:R-:W-:-:S03]  /*14a40*/  IADD3.X R193, R193, UR25, RZ, P6, !PT ;  /* 0x00000019c1c17c10 */ /* 0x000fc6000b7fe4ff */
[----:B0-----:R-:W2:Y:S04]  /*14a50*/  LDL.LU R147, [R1+0x1000] ;  /* 0x0010000001937983 */ /* 0x001ea80000300800 */
[----:B------:R0:W-:Y:S01]  /*14a60*/  STL [R1+0x664], R148 ;  /* 0x0006649401007387 */ /* 0x0001e20000100800 */
[----:B------:R-:W-:-:S03]  /*14a70*/  IADD3 R150, P6, R150, UR24, RZ ;  /* 0x0000001896967c10 */ /* 0x000fc6000ffde0ff */
[----:B0-----:R-:W2:Y:S04]  /*14a80*/  LDL.LU R148, [R1+0xffc] ;  /* 0x000ffc0001947983 */ /* 0x001ea80000300800 */
[----:B------:R0:W-:Y:S04]  /*14a90*/  STL [R1+0x6a0], R149 ;  /* 0x0006a09501007387 */ /* 0x0001e80000100800 */
[----:B0-----:R-:W2:Y:S04]  /*14aa0*/  LDL.LU R149, [R1+0xff8] ;  /* 0x000ff80001957983 */ /* 0x001ea80000300800 */
[----:B------:R-:W2:Y:S04]  /*14ab0*/  LDL.LU R191, [R1+0x6e8] ;  /* 0x0006e80001bf7983 */ /* 0x000ea80000300800 */
[----:B------:R-:W2:Y:S04]  /*14ac0*/  LDL.LU R192, [R1+0x6b4] ;  /* 0x0006b40001c07983 */ /* 0x000ea80000300800 */
[----:B------:R-:W-:Y:S04]  /*14ad0*/  STL [R1+0x66c], R193 ;  /* 0x00066cc101007387 */ /* 0x000fe80000100800 */
[----:B------:R0:W-:Y:S04]  /*14ae0*/  STL [R1+0x6a8], R150 ;  /* 0x0006a89601007387 */ /* 0x0001e80000100800 */
[----:B0-----:R-:W2:Y:S04]  /*14af0*/  LDL.LU R150, [R1+0xff4] ;  /* 0x000ff40001967983 */ /* 0x001ea80000300800 */
[----:B------:R-:W2:Y:S01]  /*14b00*/  LDL.LU R193, [R1+0x6f0] ;  /* 0x0006f00001c17983 */ /* 0x000ea20000300800 */
[----:B------:R-:W-:-:S02]  /*14b10*/  IADD3.X R151, R151, UR25, RZ, P0, !PT ;  /* 0x0000001997977c10 */ /* 0x000fc400087fe4ff */
[----:B------:R-:W-:-:S03]  /*14b20*/  IADD3.X R196, R196, UR25, RZ, P1, !PT ;  /* 0x00000019c4c47c10 */ /* 0x000fc60008ffe4ff */
[----:B------:R0:W-:Y:S01]  /*14b30*/  STL [R1+0x674], R151 ;  /* 0x0006749701007387 */ /* 0x0001e20000100800 */
[----:B------:R-:W-:-:S03]  /*14b40*/  IADD3.X R195, R195, UR25, RZ, P3, !PT ;  /* 0x00000019c3c37c10 */ /* 0x000fc60009ffe4ff */
[----:B0-----:R-:W2:Y:S04]  /*14b50*/  LDL.LU R151, [R1+0xff0] ;  /* 0x000ff00001977983 */ /* 0x001ea80000300800 */
[----:B------:R0:W-:Y:S01]  /*14b60*/  STL [R1+0x67c], R196 ;  /* 0x00067cc401007387 */ /* 0x0001e20000100800 */
[----:B---3--:R-:W-:-:S03]  /*14b70*/  IADD3 R183, P0, R183, UR24, RZ ;  /* 0x00000018b7b77c10 */ /* 0x008fc6000ff1e0ff */
[----:B0-----:R-:W3:Y:S04]  /*14b80*/  LDL.LU R196, [R1+0xfec] ;  /* 0x000fec0001c47983 */ /* 0x001ee80000300800 */
[----:B------:R0:W-:Y:S04]  /*14b90*/  STL [R1+0x6b0], R183 ;  /* 0x0006b0b701007387 */ /* 0x0001e80000100800 */
[----:B------:R-:W3:Y:S01]  /*14ba0*/  LDL.LU R182, [R1+0x6f8] ;  /* 0x0006f80001b67983 */ /* 0x000ee20000300800 */
[----:B----4-:R-:W-:-:S03]  /*14bb0*/  IADD3 R194, P1, R194, UR24, RZ ;  /* 0x00000018c2c27c10 */ /* 0x010fc6000ff3e0ff */
[----:B0-----:R-:W4:Y:S04]  /*14bc0*/  LDL.LU R183, [R1+0x6c4] ;  /* 0x0006c40001b77983 */ /* 0x001f280000300800 */
[----:B------:R0:W-:Y:S01]  /*14bd0*/  STL [R1+0x6b8], R194 ;  /* 0x0006b8c201007387 */ /* 0x0001e20000100800 */
[----:B------:R-:W-:-:S03]  /*14be0*/  IADD3.X R2, R2, UR25, RZ, P5, !PT ;  /* 0x0000001902027c10 */ /* 0x000fc6000affe4ff */
[----:B0-----:R-:W4:Y:S01]  /*14bf0*/  LDL.LU R194, [R1+0x700] ;  /* 0x0007000001c27983 */ /* 0x001f220000300800 */
[----:B------:R-:W-:Y:S02]  /*14c00*/  IADD3.X R4, R4, UR25, RZ, P0, !PT ;  /* 0x0000001904047c10 */ /* 0x000fe400087fe4ff */
[----:B--2---:R-:W-:Y:S02]  /*14c10*/  IADD3.X R186, R186, UR25, RZ, P2, !PT ;  /* 0x00000019baba7c10 */ /* 0x004fe400097fe4ff */
[----:B------:R-:W-:-:S05]  /*14c20*/  IADD3 R6, P2, R6, UR24, RZ ;  /* 0x0000001806067c10 */ /* 0x000fca000ff5e0ff */
[----:B------:R0:W-:Y:S04]  /*14c30*/  STL [R1+0x6c0], R6 ;  /* 0x0006c00601007387 */ /* 0x0001e80000100800 */
[----:B------:R1:W-:Y:S04]  /*14c40*/  STL [R1+0x684], R186 ;  /* 0x000684ba01007387 */ /* 0x0003e80000100800 */
[----:B0-----:R-:W2:Y:S04]  /*14c50*/  LDL.LU R6, [R1+0xfe8] ;  /* 0x000fe80001067983 */ /* 0x001ea80000300800 */
[----:B-1----:R-:W2:Y:S04]  /*14c60*/  LDL.LU R186, [R1+0x708] ;  /* 0x0007080001ba7983 */ /* 0x002ea80000300800 */
[----:B------:R0:W-:Y:S04]  /*14c70*/  STL [R1+0x68c], R195 ;  /* 0x00068cc301007387 */ /* 0x0001e80000100800 */
[----:B0-----:R-:W2:Y:S01]  /*14c80*/  LDL.LU R195, [R1+0x6d4] ;  /* 0x0006d40001c37983 */ /* 0x001ea20000300800 */
[----:B------:R-:W-:-:S02]  /*14c90*/  IADD3.X R3, R3, UR25, RZ, P2, !PT ;  /* 0x0000001903037c10 */ /* 0x000fc400097fe4ff */
[----:B------:R-:W-:Y:S02]  /*14ca0*/  IADD3 R185, P3, R185, UR24, RZ ;  /* 0x00000018b9b97c10 */ /* 0x000fe4000ff7e0ff */
[----:B------:R-:W-:-:S05]  /*14cb0*/  IADD3.X R187, R187, UR25, RZ, P4, !PT ;  /* 0x00000019bbbb7c10 */ /* 0x000fca000a7fe4ff */
[----:B------:R0:W-:Y:S04]  /*14cc0*/  STL [R1+0x694], R187 ;  /* 0x000694bb01007387 */ /* 0x0001e80000100800 */
[----:B0-----:R-:W2:Y:S04]  /*14cd0*/  LDL.LU R187, [R1+0x710] ;  /* 0x0007100001bb7983 */ /* 0x001ea80000300800 */
[----:B------:R-:W-:Y:S01]  /*14ce0*/  STL [R1+0x6c8], R185 ;  /* 0x0006c8b901007387 */ /* 0x000fe20000100800 */
[----:B------:R-:W-:-:S03]  /*14cf0*/  IADD3 R188, P4, R188, UR24, RZ ;  /* 0x00000018bcbc7c10 */ /* 0x000fc6000ff9e0ff */
[----:B------:R0:W-:Y:S04]  /*14d00*/  STL [R1+0x69c], R2 ;  /* 0x00069c0201007387 */ /* 0x0001e80000100800 */
[----:B0-----:R-:W2:Y:S04]  /*14d10*/  LDL.LU R2, [R1+0xfe4] ;  /* 0x000fe40001027983 */ /* 0x001ea80000300800 */
[----:B------:R0:W-:Y:S04]  /*14d20*/  STL [R1+0x6d0], R188 ;  /* 0x0006d0bc01007387 */ /* 0x0001e80000100800 */
[----:B------:R-:W2:Y:S04]  /*14d30*/  LDL.LU R185, [R1+0x718] ;  /* 0x0007180001b97983 */ /* 0x000ea80000300800 */
[----:B0-----:R-:W2:Y:S04]  /*14d40*/  LDL.LU R188, [R1+0x6e4] ;  /* 0x0006e40001bc7983 */ /* 0x001ea80000300800 */
[----:B------:R-:W2:Y:S01]  /*14d50*/  LDL.LU R180, [R1+0x720] ;  /* 0x0007200001b47983 */ /* 0x000ea20000300800 */
[----:B------:R-:W-:-:S02]  /*14d60*/  IADD3 R184, P5, R184, UR24, RZ ;  /* 0x00000018b8b87c10 */ /* 0x000fc4000ffbe0ff */
[----:B------:R-:W-:-:S03]  /*14d70*/  IADD3.X R189, R189, UR25, RZ, P6, !PT ;  /* 0x00000019bdbd7c10 */ /* 0x000fc6000b7fe4ff */
[----:B------:R-:W-:Y:S01]  /*14d80*/  STL [R1+0x6d8], R184 ;  /* 0x0006d8b801007387 */ /* 0x000fe20000100800 */
[----:B------:R-:W-:-:S03]  /*14d90*/  IADD3 R190, P6, R190, UR24, RZ ;  /* 0x00000018bebe7c10 */ /* 0x000fc6000ffde0ff */
[----:B------:R-:W-:Y:S04]  /*14da0*/  STL [R1+0x6a4], R189 ;  /* 0x0006a4bd01007387 */ /* 0x000fe80000100800 */
[----:B------:R0:W-:Y:S04]  /*14db0*/  STL [R1+0x6ac], R4 ;  /* 0x0006ac0401007387 */ /* 0x0001e80000100800 */
[----:B------:R1:W-:Y:S04]  /*14dc0*/  STL [R1+0x6e0], R190 ;  /* 0x0006e0be01007387 */ /* 0x0003e80000100800 */
[----:B0-----:R-:W2:Y:S04]  /*14dd0*/  LDL.LU R4, [R1+0xfe0] ;  /* 0x000fe00001047983 */ /* 0x001ea80000300800 */
[----:B------:R-:W2:Y:S04]  /*14de0*/  LDL.LU R189, [R1+0x728] ;  /* 0x0007280001bd7983 */ /* 0x000ea80000300800 */
[----:B-1----:R-:W2:Y:S01]  /*14df0*/  LDL.LU R190, [R1+0x6f4] ;  /* 0x0006f40001be7983 */ /* 0x002ea20000300800 */
[----:B------:R-:W-:-:S05]  /*14e00*/  IADD3 R191, P0, R191, UR24, RZ ;  /* 0x00000018bfbf7c10 */ /* 0x000fca000ff1e0ff */
[----:B------:R0:W-:Y:S01]  /*14e10*/  STL [R1+0x6e8], R191 ;  /* 0x0006e8bf01007387 */ /* 0x0001e20000100800 */
[----:B------:R-:W-:-:S03]  /*14e20*/  IADD3.X R192, R192, UR25, RZ, P1, !PT ;  /* 0x00000019c0c07c10 */ /* 0x000fc60008ffe4ff */
[----:B0-----:R-:W2:Y:S04]  /*14e30*/  LDL.LU R191, [R1+0x730] ;  /* 0x0007300001bf7983 */ /* 0x001ea80000300800 */
[----:B------:R-:W-:Y:S04]  /*14e40*/  STL [R1+0x6b4], R192 ;  /* 0x0006b4c001007387 */ /* 0x000fe80000100800 */
[----:B------:R0:W-:Y:S01]  /*14e50*/  STL [R1+0x6bc], R3 ;  /* 0x0006bc0301007387 */ /* 0x0001e20000100800 */
[----:B------:R-:W-:-:S03]  /*14e60*/  IADD3 R193, P1, R193, UR24, RZ ;  /* 0x00000018c1c17c10 */ /* 0x000fc6000ff3e0ff */
[----:B0-----:R-:W2:Y:S04]  /*14e70*/  LDL.LU R3, [R1+0xfdc] ;  /* 0x000fdc0001037983 */ /* 0x001ea80000300800 */
[----:B------:R0:W-:Y:S04]  /*14e80*/  STL [R1+0x6f0], R193 ;  /* 0x0006f0c101007387 */ /* 0x0001e80000100800 */
[----:B------:R-:W2:Y:S04]  /*14e90*/  LDL.LU R184, [R1+0x738] ;  /* 0x0007380001b87983 */ /* 0x000ea80000300800 */
[----:B------:R-:W2:Y:S04]  /*14ea0*/  LDL.LU R192, [R1+0x704] ;  /* 0x0007040001c07983 */ /* 0x000ea80000300800 */
[----:B0-----:R-:W2:Y:S01]  /*14eb0*/  LDL.LU R193, [R1+0x740] ;  /* 0x0007400001c17983 */ /* 0x001ea20000300800 */
[----:B---3--:R-:W-:-:S02]  /*14ec0*/  IADD3.X R196, R196, UR25, RZ, P4, !PT ;  /* 0x00000019c4c47c10 */ /* 0x008fc4000a7fe4ff */
[----:B------:R-:W-:Y:S02]  /*14ed0*/  IADD3 R182, P2, R182, UR24, RZ ;  /* 0x00000018b6b67c10 */ /* 0x000fe4000ff5e0ff */
[----:B----4-:R-:W-:-:S03]  /*14ee0*/  IADD3.X R183, R183, UR25, RZ, P3, !PT ;  /* 0x00000019b7b77c10 */ /* 0x010fc60009ffe4ff */
[----:B------:R0:W-:Y:S04]  /*14ef0*/  STL [R1+0x6f8], R182 ;  /* 0x0006f8b601007387 */ /* 0x0001e80000100800 */
[----:B------:R-:W-:Y:S04]  /*14f00*/  STL [R1+0x6cc], R196 ;  /* 0x0006ccc401007387 */ /* 0x000fe80000100800 */
[----:B------:R-:W-:Y:S01]  /*14f10*/  STL [R1+0x6c4], R183 ;  /* 0x0006c4b701007387 */ /* 0x000fe20000100800 */
[----:B------:R-:W-:-:S05]  /*14f20*/  IADD3 R194, P3, R194, UR24, RZ ;  /* 0x00000018c2c27c10 */ /* 0x000fca000ff7e0ff */
[----:B------:R1:W-:Y:S04]  /*14f30*/  STL [R1+0x700], R194 ;  /* 0x000700c201007387 */ /* 0x0003e80000100800 */
[----:B------:R-:W3:Y:S04]  /*14f40*/  LDL.LU R181, [R1+0x748] ;  /* 0x0007480001b57983 */ /* 0x000ee80000300800 */
[----:B0-----:R-:W4:Y:S04]  /*14f50*/  LDL.LU R182, [R1+0x714] ;  /* 0x0007140001b67983 */ /* 0x001f280000300800 */
[----:B-1----:R-:W4:Y:S01]  /*14f60*/  LDL.LU R194, [R1+0x750] ;  /* 0x0007500001c27983 */ /* 0x002f220000300800 */
[----:B--2---:R-:W-:-:S02]  /*14f70*/  IADD3 R186, P4, R186, UR24, RZ ;  /* 0x00000018baba7c10 */ /* 0x004fc4000ff9e0ff */
[----:B------:R-:W-:-:S03]  /*14f80*/  IADD3.X R6, R6, UR25, RZ, P6, !PT ;  /* 0x0000001906067c10 */ /* 0x000fc6000b7fe4ff */
[----:B------:R0:W-:Y:S01]  /*14f90*/  STL [R1+0x708], R186 ;  /* 0x000708ba01007387 */ /* 0x0001e20000100800 */
[----:B------:R-:W-:-:S03]  /*14fa0*/  IADD3.X R195, R195, UR25, RZ, P5, !PT ;  /* 0x00000019c3c37c10 */ /* 0x000fc6000affe4ff */
[----:B0-----:R-:W2:Y:S04]  /*14fb0*/  LDL.LU R186, [R1+0x758] ;  /* 0x0007580001ba7983 */ /* 0x001ea80000300800 */
[----:B------:R0:W-:Y:S04]  /*14fc0*/  STL [R1+0x6d4], R195 ;  /* 0x0006d4c301007387 */ /* 0x0001e80000100800 */
[----:B0-----:R-:W2:Y:S01]  /*14fd0*/  LDL.LU R195, [R1+0x724] ;  /* 0x0007240001c37983 */ /* 0x001ea20000300800 */
[----:B------:R-:W-:-:S05]  /*14fe0*/  IADD3 R187, P5, R187, UR24, RZ ;  /* 0x00000018bbbb7c10 */ /* 0x000fca000ffbe0ff */
[----:B------:R0:W-:Y:S04]  /*14ff0*/  STL [R1+0x710], R187 ;  /* 0x000710bb01007387 */ /* 0x0001e80000100800 */
[----:B0-----:R-:W2:Y:S04]  /*15000*/  LDL.LU R187, [R1+0x760] ;  /* 0x0007600001bb7983 */ /* 0x001ea80000300800 */
[----:B------:R0:W-:Y:S01]  /*15010*/  STL [R1+0x6dc], R6 ;  /* 0x0006dc0601007387 */ /* 0x0001e20000100800 */
[----:B------:R-:W-:Y:S02]  /*15020*/  IADD3.X R2, R2, UR25, RZ, P1, !PT ;  /* 0x0000001902027c10 */ /* 0x000fe40008ffe4ff */
[----:B------:R-:W-:Y:S01]  /*15030*/  IADD3 R185, P6, R185, UR24, RZ ;  /* 0x00000018b9b97c10 */ /* 0x000fe2000ffde0ff */
[----:B0-----:R-:W2:Y:S01]  /*15040*/  LDL.LU R6, [R1+0xfd8] ;  /* 0x000fd80001067983 */ /* 0x001ea20000300800 */
[----:B------:R-:W-:-:S03]  /*15050*/  IADD3.X R188, R188, UR25, RZ, P0, !PT ;  /* 0x00000019bcbc7c10 */ /* 0x000fc600087fe4ff */
[----:B------:R-:W2:Y:S01]  /*15060*/  LDL.LU R183, [R1+0x768] ;  /* 0x0007680001b77983 */ /* 0x000ea20000300800 */
[----:B------:R-:W-:-:S03]  /*15070*/  IADD3 R180, P0, R180, UR24, RZ ;  /* 0x00000018b4b47c10 */ /* 0x000fc6000ff1e0ff */
[----:B------:R0:W-:Y:S04]  /*15080*/  STL [R1+0x718], R185 ;  /* 0x000718b901007387 */ /* 0x0001e80000100800 */
[----:B0-----:R-:W2:Y:S04]  /*15090*/  LDL.LU R185, [R1+0x734] ;  /* 0x0007340001b97983 */ /* 0x001ea80000300800 */
[----:B------:R0:W-:Y:S04]  /*150a0*/  STL [R1+0x6e4], R188 ;  /* 0x0006e4bc01007387 */ /* 0x0001e80000100800 */
[----:B0-----:R-:W2:Y:S04]  /*150b0*/  LDL.LU R188, [R1+0x770] ;  /* 0x0007700001bc7983 */ /* 0x001ea80000300800 */
[----:B------:R0:W-:Y:S04]  /*150c0*/  STL [R1+0x6ec], R2 ;  /* 0x0006ec0201007387 */ /* 0x0001e80000100800 */
[----:B0-----:R-:W2:Y:S01]  /*150d0*/  LDL.LU R2, [R1+0xfd4] ;  /* 0x000fd40001027983 */ /* 0x001ea20000300800 */
[----:B------:R-:W-:-:S03]  /*150e0*/  IADD3 R189, P1, R189, UR24, RZ ;  /* 0x00000018bdbd7c10 */ /* 0x000fc6000ff3e0ff */
[----:B------:R-:W-:Y:S01]  /*150f0*/  STL [R1+0x720], R180 ;  /* 0x000720b401007387 */ /* 0x000fe20000100800 */
        /* <DEDUP_REMOVED lines=14> */
[----:B------:R-:W-:Y:S04]  /*151e0*/  STL [R1+0x738], R184 ;  /* 0x000738b801007387 */ /* 0x000fe80000100800 */
[----:B------:R0:W-:Y:S04]  /*151f0*/  STL [R1+0x70c], R3 ;  /* 0x00070c0301007387 */ /* 0x0001e80000100800 */
[----:B------:R1:W-:Y:S04]  /*15200*/  STL [R1+0x704], R192 ;  /* 0x000704c001007387 */ /* 0x0003e80000100800 */
[----:B0-----:R-:W2:Y:S01]  /*15210*/  LDL.LU R3, [R1+0xfcc] ;  /* 0x000fcc0001037983 */ /* 0x001ea20000300800 */
[----:B------:R-:W-:-:S05]  /*15220*/  IADD3 R193, P4, R193, UR24, RZ ;  /* 0x00000018c1c17c10 */ /* 0x000fca000ff9e0ff */
[----:B------:R0:W-:Y:S04]  /*15230*/  STL [R1+0x740], R193 ;  /* 0x000740c101007387 */ /* 0x0001e80000100800 */
[----:B------:R-:W2:Y:S04]  /*15240*/  LDL.LU R184, [R1+0x788] ;  /* 0x0007880001b87983 */ /* 0x000ea80000300800 */
[----:B-1----:R-:W2:Y:S04]  /*15250*/  LDL.LU R192, [R1+0x754] ;  /* 0x0007540001c07983 */ /* 0x002ea80000300800 */
[----:B0-----:R-:W2:Y:S01]  /*15260*/  LDL.LU R193, [R1+0x790] ;  /* 0x0007900001c17983 */ /* 0x001ea20000300800 */
[----:B---3--:R-:W-:-:S02]  /*15270*/  IADD3 R181, P5, R181, UR24, RZ ;  /* 0x00000018b5b57c10 */ /* 0x008fc4000ffbe0ff */
[----:B----4-:R-:W-:-:S03]  /*15280*/  IADD3.X R182, R182, UR25, RZ, P6, !PT ;  /* 0x00000019b6b67c10 */ /* 0x010fc6000b7fe4ff */
[----:B------:R-:W-:Y:S01]  /*15290*/  STL [R1+0x748], R181 ;  /* 0x000748b501007387 */ /* 0x000fe20000100800 */
[----:B------:R-:W-:Y:S02]  /*152a0*/  IADD3 R194, P6, R194, UR24, RZ ;  /* 0x00000018c2c27c10 */ /* 0x000fe4000ffde0ff */
[----:B--2---:R-:W-:Y:S02]  /*152b0*/  IADD3.X R195, R195, UR25, RZ, P1, !PT ;  /* 0x00000019c3c37c10 */ /* 0x004fe40008ffe4ff */
[----:B------:R-:W-:Y:S02]  /*152c0*/  IADD3 R187, P1, R187, UR24, RZ ;  /* 0x00000018bbbb7c10 */ /* 0x000fe4000ff3e0ff */
[----:B------:R-:W-:Y:S02]  /*152d0*/  IADD3.X R6, R6, UR25, RZ, P0, !PT ;  /* 0x0000001906067c10 */ /* 0x000fe400087fe4ff */
[----:B------:R-:W-:-:S03]  /*152e0*/  IADD3 R186, P0, R186, UR24, RZ ;  /* 0x00000018baba7c10 */ /* 0x000fc6000ff1e0ff */
[----:B------:R0:W-:Y:S04]  /*152f0*/  STL [R1+0x71c], R6 ;  /* 0x00071c0601007387 */ /* 0x0001e80000100800 */
[----:B------:R-:W-:Y:S04]  /*15300*/  STL [R1+0x714], R182 ;  /* 0x000714b601007387 */ /* 0x000fe80000100800 */
[----:B0-----:R-:W2:Y:S04]  /*15310*/  LDL.LU R6, [R1+0xfc8] ;  /* 0x000fc80001067983 */ /* 0x001ea80000300800 */
[----:B------:R0:W-:Y:S01]  /*15320*/  STL [R1+0x750], R194 ;  /* 0x000750c201007387 */ /* 0x0001e20000100800 */
[----:B------:R-:W-:-:S03]  /*15330*/  IADD3.X R185, R185, UR25, RZ, P3, !PT ;  /* 0x00000019b9b97c10 */ /* 0x000fc60009ffe4ff */
[----:B0-----:R-:W3:Y:S04]  /*15340*/  LDL.LU R194, [R1+0x798] ;  /* 0x0007980001c27983 */ /* 0x001ee80000300800 */
[----:B------:R0:W-:Y:S01]  /*15350*/  STL [R1+0x724], R195 ;  /* 0x000724c301007387 */ /* 0x0001e20000100800 */
[----:B------:R-:W-:-:S03]  /*15360*/  IADD3 R188, P3, R188, UR24, RZ ;  /* 0x00000018bcbc7c10 */ /* 0x000fc6000ff7e0ff */
[----:B0-----:R-:W4:Y:S01]  /*15370*/  LDL.LU R195, [R1+0x764] ;  /* 0x0007640001c37983 */ /* 0x001f220000300800 */
[----:B------:R-:W-:-:S03]  /*15380*/  IADD3.X R2, R2, UR25, RZ, P2, !PT ;  /* 0x0000001902027c10 */ /* 0x000fc600097fe4ff */
[----:B------:R0:W-:Y:S01]  /*15390*/  STL [R1+0x758], R186 ;  /* 0x000758ba01007387 */ /* 0x0001e20000100800 */
[----:B------:R-:W-:-:S03]  /*153a0*/  IADD3 R183, P2, R183, UR24, RZ ;  /* 0x00000018b7b77c10 */ /* 0x000fc6000ff5e0ff */
[----:B0-----:R-:W4:Y:S04]  /*153b0*/  LDL.LU R186, [R1+0x7a0] ;  /* 0x0007a00001ba7983 */ /* 0x001f280000300800 */
[----:B------:R0:W-:Y:S04]  /*153c0*/  STL [R1+0x72c], R2 ;  /* 0x00072c0201007387 */ /* 0x0001e80000100800 */
[----:B------:R1:W-:Y:S04]  /*153d0*/  STL [R1+0x760], R187 ;  /* 0x000760bb01007387 */ /* 0x0003e80000100800 */
[----:B0-----:R-:W4:Y:S04]  /*153e0*/  LDL.LU R2, [R1+0xfc4] ;  /* 0x000fc40001027983 */ /* 0x001f280000300800 */
[----:B-1----:R-:W4:Y:S04]  /*153f0*/  LDL.LU R187, [R1+0x7a8] ;  /* 0x0007a80001bb7983 */ /* 0x002f280000300800 */
[----:B------:R-:W4:Y:S04]  /*15400*/  LDL.LU R179, [R1+0x774] ;  /* 0x0007740001b37983 */ /* 0x000f280000300800 */
[----:B------:R-:W-:Y:S04]  /*15410*/  STL [R1+0x768], R183 ;  /* 0x000768b701007387 */ /* 0x000fe80000100800 */
[----:B------:R0:W-:Y:S01]  /*15420*/  STL [R1+0x734], R185 ;  /* 0x000734b901007387 */ /* 0x0001e20000100800 */
[----:B------:R-:W-:-:S03]  /*15430*/  IADD3.X R190, R190, UR25, RZ, P5, !PT ;  /* 0x00000019bebe7c10 */ /* 0x000fc6000affe4ff */
[----:B0-----:R-:W4:Y:S04]  /*15440*/  LDL.LU R185, [R1+0x7b0] ;  /* 0x0007b00001b97983 */ /* 0x001f280000300800 */
[----:B------:R-:W-:Y:S01]  /*15450*/  STL [R1+0x770], R188 ;  /* 0x000770bc01007387 */ /* 0x000fe20000100800 */
[----:B------:R-:W-:Y:S02]  /*15460*/  IADD3 R191, P5, R191, UR24, RZ ;  /* 0x00000018bfbf7c10 */ /* 0x000fe4000ffbe0ff */
[----:B------:R-:W-:Y:S02]  /*15470*/  IADD3.X R4, R4, UR25, RZ, P4, !PT ;  /* 0x0000001904047c10 */ /* 0x000fe4000a7fe4ff */
[----:B------:R-:W-:-:S03]  /*15480*/  IADD3 R189, P4, R189, UR24, RZ ;  /* 0x00000018bdbd7c10 */ /* 0x000fc6000ff9e0ff */
[----:B------:R0:W-:Y:S04]  /*15490*/  STL [R1+0x73c], R4 ;  /* 0x00073c0401007387 */ /* 0x0001e80000100800 */
[----:B0-----:R-:W4:Y:S01]  /*154a0*/  LDL.LU R4, [R1+0xfc0] ;  /* 0x000fc00001047983 */ /* 0x001f220000300800 */
[----:B------:R-:W-:-:S03]  /*154b0*/  IADD3.X R3, R3, UR25, RZ, P6, !PT ;  /* 0x0000001903037c10 */ /* 0x000fc6000b7fe4ff */
[----:B------:R-:W4:Y:S04]  /*154c0*/  LDL.LU R188, [R1+0x7b8] ;  /* 0x0007b80001bc7983 */ /* 0x000f280000300800 */
[----:B------:R0:W-:Y:S04]  /*154d0*/  STL [R1+0x778], R189 ;  /* 0x000778bd01007387 */ /* 0x0001e80000100800 */
[----:B0-----:R-:W4:Y:S04]  /*154e0*/  LDL.LU R189, [R1+0x784] ;  /* 0x0007840001bd7983 */ /* 0x001f280000300800 */
[----:B------:R-:W4:Y:S04]  /*154f0*/  LDL.LU R180, [R1+0x7c0] ;  /* 0x0007c00001b47983 */ /* 0x000f280000300800 */
[----:B------:R-:W-:Y:S04]  /*15500*/  STL [R1+0x744], R190 ;  /* 0x000744be01007387 */ /* 0x000fe80000100800 */
[----:B------:R0:W-:Y:S04]  /*15510*/  STL [R1+0x74c], R3 ;  /* 0x00074c0301007387 */ /* 0x0001e80000100800 */
[----:B------:R1:W-:Y:S04]  /*15520*/  STL [R1+0x780], R191 ;  /* 0x000780bf01007387 */ /* 0x0003e80000100800 */
[----:B0-----:R-:W4:Y:S01]  /*15530*/  LDL.LU R3, [R1+0xfbc] ;  /* 0x000fbc0001037983 */ /* 0x001f220000300800 */
[----:B------:R-:W-:-:S02]  /*15540*/  IADD3 R184, P6, R184, UR24, RZ ;  /* 0x00000018b8b87c10 */ /* 0x000fc4000ffde0ff */
[----:B------:R-:W-:Y:S01]  /*15550*/  IADD3.X R192, R192, UR25, RZ, P0, !PT ;  /* 0x00000019c0c07c10 */ /* 0x000fe200087fe4ff */
[----:B------:R-:W4:Y:S01]  /*15560*/  LDL.LU R181, [R1+0x7c8] ;  /* 0x0007c80001b57983 */ /* 0x000f220000300800 */
[----:B------:R-:W-:-:S03]  /*15570*/  IADD3 R193, P0, R193, UR24, RZ ;  /* 0x00000018c1c17c10 */ /* 0x000fc6000ff1e0ff */
[----:B------:R-:W4:Y:S04]  /*15580*/  LDL.LU R190, [R1+0x794] ;  /* 0x0007940001be7983 */ /* 0x000f280000300800 */
[----:B-1----:R-:W4:Y:S04]  /*15590*/  LDL.LU R191, [R1+0x7d0] ;  /* 0x0007d00001bf7983 */ /* 0x002f280000300800 */
[----:B------:R-:W4:Y:S04]  /*155a0*/  LDL.LU R182, [R1+0x7d8] ;  /* 0x0007d80001b67983 */ /* 0x000f280000300800 */
[----:B------:R-:W-:Y:S04]  /*155b0*/  STL [R1+0x788], R184 ;  /* 0x000788b801007387 */ /* 0x000fe80000100800 */
[----:B------:R-:W4:Y:S04]  /*155c0*/  LDL.LU R183, [R1+0x7a4] ;  /* 0x0007a40001b77983 */ /* 0x000f280000300800 */
[----:B------:R0:W-:Y:S04]  /*155d0*/  STL [R1+0x754], R192 ;  /* 0x000754c001007387 */ /* 0x0001e80000100800 */
[----:B0-----:R-:W4:Y:S04]  /*155e0*/  LDL.LU R192, [R1+0x7e0] ;  /* 0x0007e00001c07983 */ /* 0x001f280000300800 */
[----:B------:R-:W-:Y:S01]  /*155f0*/  STL [R1+0x790], R193 ;  /* 0x000790c101007387 */ /* 0x000fe20000100800 */
[----:B--2---:R-:W-:-:S05]  /*15600*/  IADD3.X R6, R6, UR25, RZ, P1, !PT ;  /* 0x0000001906067c10 */ /* 0x004fca0008ffe4ff */
[----:B------:R0:W-:Y:S01]  /*15610*/  STL [R1+0x75c], R6 ;  /* 0x00075c0601007387 */ /* 0x0001e20000100800 */
[----:B---3--:R-:W-:-:S03]  /*15620*/  IADD3 R194, P1, R194, UR24, RZ ;  /* 0x00000018c2c27c10 */ /* 0x008fc6000ff3e0ff */
[----:B0-----:R-:W2:Y:S04]  /*15630*/  LDL.LU R6, [R1+0xfb8] ;  /* 0x000fb80001067983 */ /* 0x001ea80000300800 */
[----:B------:R-:W3:Y:S04]  /*15640*/  LDL.LU R193, [R1+0x7e8] ;  /* 0x0007e80001c17983 */ /* 0x000ee80000300800 */
[----:B------:R0:W-:Y:S01]  /*15650*/  STL [R1+0x798], R194 ;  /* 0x000798c201007387 */ /* 0x0001e20000100800 */
[----:B----4-:R-:W-:-:S03]  /*15660*/  IADD3.X R195, R195, UR25, RZ, P2, !PT ;  /* 0x00000019c3c37c10 */ /* 0x010fc600097fe4ff */
[----:B0-----:R-:W4:Y:S04]  /*15670*/  LDL.LU R194, [R1+0x7b4] ;  /* 0x0007b40001c27983 */ /* 0x001f280000300800 */
[----:B------:R0:W-:Y:S01]  /*15680*/  STL [R1+0x764], R195 ;  /* 0x000764c301007387 */ /* 0x0001e20000100800 */
[----:B------:R-:W-:-:S03]  /*15690*/  IADD3 R186, P2, R186, UR24, RZ ;  /* 0x00000018baba7c10 */ /* 0x000fc6000ff5e0ff */
[----:B0-----:R-:W3:Y:S01]  /*156a0*/  LDL.LU R195, [R1+0x7f0] ;  /* 0x0007f00001c37983 */ /* 0x001ee20000300800 */
[----:B------:R-:W-:Y:S02]  /*156b0*/  IADD3.X R2, R2, UR25, RZ, P3, !PT ;  /* 0x0000001902027c10 */ /* 0x000fe40009ffe4ff */
[----:B------:R-:W-:-:S03]  /*156c0*/  IADD3 R187, P3, R187, UR24, RZ ;  /* 0x00000018bbbb7c10 */ /* 0x000fc6000ff7e0ff */
[----:B------:R0:W-:Y:S01]  /*156d0*/  STL [R1+0x76c], R2 ;  /* 0x00076c0201007387 */ /* 0x0001e20000100800 */
[----:B------:R-:W-:-:S03]  /*156e0*/  IADD3.X R179, R179, UR25, RZ, P4, !PT ;  /* 0x00000019b3b37c10 */ /* 0x000fc6000a7fe4ff */
[----:B0-----:R-:W3:Y:S04]  /*156f0*/  LDL.LU R2, [R1+0xfb4] ;  /* 0x000fb40001027983 */ /* 0x001ee80000300800 */
[----:B------:R0:W-:Y:S04]  /*15700*/  STL [R1+0x7a0], R186 ;  /* 0x0007a0ba01007387 */ /* 0x0001e80000100800 */
[----:B------:R-:W3:Y:S01]  /*15710*/  LDL.LU R184, [R1+0x7f8] ;  /* 0x0007f80001b87983 */ /* 0x000ee20000300800 */
[----:B------:R-:W-:-:S03]  /*15720*/  IADD3 R185, P4, R185, UR24, RZ ;  /* 0x00000018b9b97c10 */ /* 0x000fc6000ff9e0ff */
[----:B0-----:R-:W3:Y:S04]  /*15730*/  LDL.LU R186, [R1+0x7c4] ;  /* 0x0007c40001ba7983 */ /* 0x001ee80000300800 */
[----:B------:R0:W-:Y:S04]  /*15740*/  STL [R1+0x7a8], R187 ;  /* 0x0007a8bb01007387 */ /* 0x0001e80000100800 */
[----:B0-----:R-:W3:Y:S01]  /*15750*/  LDL.LU R187, [R1+0x800] ;  /* 0x0008000001bb7983 */ /* 0x001ee20000300800 */
[----:B------:R-:W-:-:S05]  /*15760*/  IADD3.X R4, R4, UR25, RZ, P5, !PT ;  /* 0x0000001904047c10 */ /* 0x000fca000affe4ff */
[----:B------:R0:W-:Y:S01]  /*15770*/  STL [R1+0x77c], R4 ;  /* 0x00077c0401007387 */ /* 0x0001e20000100800 */
[----:B------:R-:W-:-:S03]  /*15780*/  IADD3 R188, P5, R188, UR24, RZ ;  /* 0x00000018bcbc7c10 */ /* 0x000fc6000ffbe0ff */
[----:B------:R-:W-:Y:S04]  /*15790*/  STL [R1+0x774], R179 ;  /* 0x000774b301007387 */ /* 0x000fe80000100800 */
[----:B0-----:R-:W3:Y:S01]  /*157a0*/  LDL.LU R4, [R1+0xfb0] ;  /* 0x000fb00001047983 */ /* 0x001ee20000300800 */
[----:B------:R-:W-:-:S03]  /*157b0*/  IADD3.X R189, R189, UR25, RZ, P6, !PT ;  /* 0x00000019bdbd7c10 */ /* 0x000fc6000b7fe4ff */
[----:B------:R0:W-:Y:S04]  /*157c0*/  STL [R1+0x7b0], R185 ;  /* 0x0007b0b901007387 */ /* 0x0001e80000100800 */
[----:B0-----:R-:W3:Y:S04]  /*157d0*/  LDL.LU R185, [R1+0x808] ;  /* 0x0008080001b97983 */ /* 0x001ee80000300800 */
[----:B------:R0:W-:Y:S01]  /*157e0*/  STL [R1+0x7b8], R188 ;  /* 0x0007b8bc01007387 */ /* 0x0001e20000100800 */
[----:B------:R-:W-:-:S03]  /*157f0*/  IADD3.X R3, R3, UR25, RZ, P0, !PT ;  /* 0x0000001903037c10 */ /* 0x000fc600087fe4ff */
[----:B0-----:R-:W3:Y:S04]  /*15800*/  LDL.LU R188, [R1+0x7d4] ;  /* 0x0007d40001bc7983 */ /* 0x001ee80000300800 */
[----:B------:R0:W-:Y:S04]  /*15810*/  STL [R1+0x784], R189 ;  /* 0x000784bd01007387 */ /* 0x0001e80000100800 */
[----:B0-----:R-:W3:Y:S04]  /*15820*/  LDL.LU R189, [R1+0x810] ;  /* 0x0008100001bd7983 */ /* 0x001ee80000300800 */
[----:B------:R0:W-:Y:S04]  /*15830*/  STL [R1+0x78c], R3 ;  /* 0x00078c0301007387 */ /* 0x0001e80000100800 */
[----:B0-----:R-:W3:Y:S01]  /*15840*/  LDL.LU R3, [R1+0xfac] ;  /* 0x000fac0001037983 */ /* 0x001ee20000300800 */
[----:B------:R-:W-:-:S02]  /*15850*/  IADD3 R180, P6, R180, UR24, RZ ;  /* 0x00000018b4b47c10 */ /* 0x000fc4000ffde0ff */
[----:B------:R-:W-:Y:S02]  /*15860*/  IADD3 R181, P0, R181, UR24, RZ ;  /* 0x00000018b5b57c10 */ /* 0x000fe4000ff1e0ff */
[----:B------:R-:W-:Y:S01]  /*15870*/  IADD3.X R190, R190, UR25, RZ, P1, !PT ;  /* 0x00000019bebe7c10 */ /* 0x000fe20008ffe4ff */
[----:B------:R-:W-:Y:S01]  /*15880*/  STL [R1+0x7c0], R180 ;  /* 0x0007c0b401007387 */ /* 0x000fe20000100800 */
[----:B------:R-:W-:-:S03]  /*15890*/  IADD3 R191, P1, R191, UR24, RZ ;  /* 0x00000018bfbf7c10 */ /* 0x000fc6000ff3e0ff */
[----:B------:R-:W-:Y:S01]  /*158a0*/  STL [R1+0x7c8], R181 ;  /* 0x0007c8b501007387 */ /* 0x000fe20000100800 */
[----:B------:R-:W-:Y:S02]  /*158b0*/  IADD3.X R183, R183, UR25, RZ, P3, !PT ;  /* 0x00000019b7b77c10 */ /* 0x000fe40009ffe4ff */
[----:B------:R-:W-:Y:S02]  /*158c0*/  IADD3 R192, P3, R192, UR24, RZ ;  /* 0x00000018c0c07c10 */ /* 0x000fe4000ff7e0ff */
[----:B--2---:R-:W-:-:S05]  /*158d0*/  IADD3.X R6, R6, UR25, RZ, P2, !PT ;  /* 0x0000001906067c10 */ /* 0x004fca00097fe4ff */
[----:B------:R0:W-:Y:S04]  /*158e0*/  STL [R1+0x79c], R6 ;  /* 0x00079c0601007387 */ /* 0x0001e80000100800 */
[----:B------:R1:W-:Y:S01]  /*158f0*/  STL [R1+0x794], R190 ;  /* 0x000794be01007387 */ /* 0x0003e20000100800 */
[----:B------:R-:W-:-:S03]  /*15900*/  IADD3 R182, P2, R182, UR24, RZ ;  /* 0x00000018b6b67c10 */ /* 0x000fc6000ff5e0ff */
[----:B0-----:R-:W2:Y:S04]  /*15910*/  LDL.LU R6, [R1+0xfa8] ;  /* 0x000fa80001067983 */ /* 0x001ea80000300800 */
[----:B------:R0:W-:Y:S04]  /*15920*/  STL [R1+0x7d0], R191 ;  /* 0x0007d0bf01007387 */ /* 0x0001e80000100800 */
[----:B-1----:R-:W2:Y:S01]  /*15930*/  LDL.LU R190, [R1+0x818] ;  /* 0x0008180001be7983 */ /* 0x002ea20000300800 */
[----:B----4-:R-:W-:-:S03]  /*15940*/  IADD3.X R194, R194, UR25, RZ, P5, !PT ;  /* 0x00000019c2c27c10 */ /* 0x010fc6000affe4ff */
[----:B0-----:R-:W4:Y:S04]  /*15950*/  LDL.LU R191, [R1+0x7e4] ;  /* 0x0007e40001bf7983 */ /* 0x001f280000300800 */
[----:B------:R0:W-:Y:S04]  /*15960*/  STL [R1+0x7e0], R192 ;  /* 0x0007e0c001007387 */ /* 0x0001e80000100800 */
[----:B------:R-:W-:Y:S01]  /*15970*/  STL [R1+0x7d8], R182 ;  /* 0x0007d8b601007387 */ /* 0x000fe20000100800 */
[----:B---3--:R-:W-:-:S03]  /*15980*/  IADD3 R195, P5, R195, UR24, RZ ;  /* 0x00000018c3c37c10 */ /* 0x008fc6000ffbe0ff */
[----:B0-----:R-:W3:Y:S04]  /*15990*/  LDL.LU R192, [R1+0x820] ;  /* 0x0008200001c07983 */ /* 0x001ee80000300800 */
[----:B------:R-:W-:Y:S01]  /*159a0*/  STL [R1+0x7a4], R183 ;  /* 0x0007a4b701007387 */ /* 0x000fe20000100800 */
[----:B------:R-:W-:Y:S02]  /*159b0*/  IADD3.X R2, R2, UR25, RZ, P4, !PT ;  /* 0x0000001902027c10 */ /* 0x000fe4000a7fe4ff */
[----:B------:R-:W-:-:S03]  /*159c0*/  IADD3 R193, P4, R193, UR24, RZ ;  /* 0x00000018c1c17c10 */ /* 0x000fc6000ff9e0ff */
[----:B------:R0:W-:Y:S04]  /*159d0*/  STL [R1+0x7ac], R2 ;  /* 0x0007ac0201007387 */ /* 0x0001e80000100800 */
[----:B0-----:R-:W3:Y:S04]  /*159e0*/  LDL.LU R2, [R1+0xfa4] ;  /* 0x000fa40001027983 */ /* 0x001ee80000300800 */
[----:B------:R0:W-:Y:S01]  /*159f0*/  STL [R1+0x7e8], R193 ;  /* 0x0007e8c101007387 */ /* 0x0001e20000100800 */
[----:B------:R-:W-:-:S03]  /*15a00*/  IADD3.X R186, R186, UR25, RZ, P0, !PT ;  /* 0x00000019baba7c10 */ /* 0x000fc600087fe4ff */
[----:B0-----:R-:W3:Y:S04]  /*15a10*/  LDL.LU R193, [R1+0x828] ;  /* 0x0008280001c17983 */ /* 0x001ee80000300800 */
[----:B------:R0:W-:Y:S01]  /*15a20*/  STL [R1+0x7b4], R194 ;  /* 0x0007b4c201007387 */ /* 0x0001e20000100800 */
[----:B------:R-:W-:-:S03]  /*15a30*/  IADD3 R187, P0, R187, UR24, RZ ;  /* 0x00000018bbbb7c10 */ /* 0x000fc6000ff1e0ff */
[----:B0-----:R-:W3:Y:S01]  /*15a40*/  LDL.LU R194, [R1+0x7f4] ;  /* 0x0007f40001c27983 */ /* 0x001ee20000300800 */
[----:B------:R-:W-:Y:S02]  /*15a50*/  IADD3.X R4, R4, UR25, RZ, P6, !PT ;  /* 0x0000001904047c10 */ /* 0x000fe4000b7fe4ff */
[----:B------:R-:W-:-:S03]  /*15a60*/  IADD3 R184, P6, R184, UR24, RZ ;  /* 0x00000018b8b87c10 */ /* 0x000fc6000ffde0ff */
[----:B------:R0:W-:Y:S04]  /*15a70*/  STL [R1+0x7bc], R4 ;  /* 0x0007bc0401007387 */ /* 0x0001e80000100800 */
[----:B------:R1:W-:Y:S04]  /*15a80*/  STL [R1+0x7f0], R195 ;  /* 0x0007f0c301007387 */ /* 0x0003e80000100800 */
[----:B0-----:R-:W3:Y:S04]  /*15a90*/  LDL.LU R4, [R1+0xfa0] ;  /* 0x000fa00001047983 */ /* 0x001ee80000300800 */
[----:B-1----:R-:W3:Y:S04]  /*15aa0*/  LDL.LU R195, [R1+0x830] ;  /* 0x0008300001c37983 */ /* 0x002ee80000300800 */
[----:B------:R-:W3:Y:S04]  /*15ab0*/  LDL.LU R178, [R1+0x838] ;  /* 0x0008380001b27983 */ /* 0x000ee80000300800 */
[----:B------:R-:W-:Y:S04]  /*15ac0*/  STL [R1+0x7f8], R184 ;  /* 0x0007f8b801007387 */ /* 0x000fe80000100800 */
[----:B------:R0:W-:Y:S04]  /*15ad0*/  STL [R1+0x7c4], R186 ;  /* 0x0007c4ba01007387 */ /* 0x0001e80000100800 */
[----:B0-----:R-:W3:Y:S04]  /*15ae0*/  LDL.LU R186, [R1+0x804] ;  /* 0x0008040001ba7983 */ /* 0x001ee80000300800 */
[----:B------:R0:W-:Y:S04]  /*15af0*/  STL [R1+0x800], R187 ;  /* 0x000800bb01007387 */ /* 0x0001e80000100800 */
[----:B0-----:R-:W3:Y:S01]  /*15b00*/  LDL.LU R187, [R1+0x840] ;  /* 0x0008400001bb7983 */ /* 0x001ee20000300800 */
[----:B------:R-:W-:-:S05]  /*15b10*/  IADD3.X R3, R3, UR25, RZ, P1, !PT ;  /* 0x0000001903037c10 */ /* 0x000fca0008ffe4ff */
[----:B------:R0:W-:Y:S04]  /*15b20*/  STL [R1+0x7cc], R3 ;  /* 0x0007cc0301007387 */ /* 0x0001e80000100800 */
[----:B0-----:R-:W3:Y:S01]  /*15b30*/  LDL.LU R3, [R1+0xf9c] ;  /* 0x000f9c0001037983 */ /* 0x001ee20000300800 */
[----:B------:R-:W-:Y:S02]  /*15b40*/  IADD3.X R188, R188, UR25, RZ, P2, !PT ;  /* 0x00000019bcbc7c10 */ /* 0x000fe400097fe4ff */
[----:B------:R-:W-:Y:S02]  /*15b50*/  IADD3 R185, P1, R185, UR24, RZ ;  /* 0x00000018b9b97c10 */ /* 0x000fe4000ff3e0ff */
[----:B------:R-:W-:Y:S01]  /*15b60*/  IADD3 R189, P2, R189, UR24, RZ ;  /* 0x00000018bdbd7c10 */ /* 0x000fe2000ff5e0ff */
[----:B------:R0:W-:Y:S04]  /*15b70*/  STL [R1+0x7d4], R188 ;  /* 0x0007d4bc01007387 */ /* 0x0001e80000100800 */
[----:B0-----:R-:W3:Y:S04]  /*15b80*/  LDL.LU R188, [R1+0x848] ;  /* 0x0008480001bc7983 */ /* 0x001ee80000300800 */
[----:B------:R-:W-:Y:S04]  /*15b90*/  STL [R1+0x808], R185 ;  /* 0x000808b901007387 */ /* 0x000fe80000100800 */
[----:B------:R-:W3:Y:S04]  /*15ba0*/  LDL.LU R179, [R1+0x814] ;  /* 0x0008140001b37983 */ /* 0x000ee80000300800 */
[----:B------:R-:W3:Y:S04]  /*15bb0*/  LDL.LU R180, [R1+0x850] ;  /* 0x0008500001b47983 */ /* 0x000ee80000300800 */
[----:B------:R-:W-:Y:S01]  /*15bc0*/  STL [R1+0x810], R189 ;  /* 0x000810bd01007387 */ /* 0x000fe20000100800 */
[----:B--2---:R-:W-:-:S05]  /*15bd0*/  IADD3.X R6, R6, UR25, RZ, P3, !PT ;  /* 0x0000001906067c10 */ /* 0x004fca0009ffe4ff */
[----:B------:R0:W-:Y:S01]  /*15be0*/  STL [R1+0x7dc], R6 ;  /* 0x0007dc0601007387 */ /* 0x0001e20000100800 */
[----:B------:R-:W-:-:S03]  /*15bf0*/  IADD3 R190, P3, R190, UR24, RZ ;  /* 0x00000018bebe7c10 */ /* 0x000fc6000ff7e0ff */
[----:B0-----:R-:W2:Y:S01]  /*15c00*/  LDL.LU R6, [R1+0xf98] ;  /* 0x000f980001067983 */ /* 0x001ea20000300800 */
[----:B----4-:R-:W-:-:S03]  /*15c10*/  IADD3.X R191, R191, UR25, RZ, P4, !PT ;  /* 0x00000019bfbf7c10 */ /* 0x010fc6000a7fe4ff */
[----:B------:R-:W4:Y:S04]  /*15c20*/  LDL.LU R181, [R1+0x858] ;  /* 0x0008580001b57983 */ /* 0x000f280000300800 */
[----:B------:R-:W4:Y:S04]  /*15c30*/  LDL.LU R182, [R1+0x824] ;  /* 0x0008240001b67983 */ /* 0x000f280000300800 */
[----:B------:R-:W4:Y:S01]  /*15c40*/  LDL.LU R189, [R1+0x860] ;  /* 0x0008600001bd7983 */ /* 0x000f220000300800 */
[----:B---3--:R-:W-:-:S03]  /*15c50*/  IADD3 R192, P4, R192, UR24, RZ ;  /* 0x00000018c0c07c10 */ /* 0x008fc6000ff9e0ff */
[----:B------:R-:W3:Y:S04]  /*15c60*/  LDL.LU R183, [R1+0x868] ;  /* 0x0008680001b77983 */ /* 0x000ee80000300800 */
[----:B------:R-:W3:Y:S04]  /*15c70*/  LDL.LU R184, [R1+0x834] ;  /* 0x0008340001b87983 */ /* 0x000ee80000300800 */
[----:B------:R0:W-:Y:S04]  /*15c80*/  STL [R1+0x818], R190 ;  /* 0x000818be01007387 */ /* 0x0001e80000100800 */
[----:B0-----:R-:W3:Y:S01]  /*15c90*/  LDL.LU R190, [R1+0x870] ;  /* 0x0008700001be7983 */ /* 0x001ee20000300800 */
[----:B------:R-:W-:-:S03]  /*15ca0*/  IADD3.X R2, R2, UR25, RZ, P5, !PT ;  /* 0x0000001902027c10 */ /* 0x000fc6000affe4ff */
[----:B------:R-:W-:Y:S04]  /*15cb0*/  STL [R1+0x7e4], R191 ;  /* 0x0007e4bf01007387 */ /* 0x000fe80000100800 */
[----:B------:R0:W-:Y:S01]  /*15cc0*/  STL [R1+0x7ec], R2 ;  /* 0x0007ec0201007387 */ /* 0x0001e20000100800 */
[----:B------:R-:W-:-:S03]  /*15cd0*/  IADD3 R193, P5, R193, UR24, RZ ;  /* 0x00000018c1c17c10 */ /* 0x000fc6000ffbe0ff */
[----:B0-----:R-:W3:Y:S04]  /*15ce0*/  LDL.LU R2, [R1+0xf94] ;  /* 0x000f940001027983 */ /* 0x001ee80000300800 */
[----:B------:R0:W-:Y:S04]  /*15cf0*/  STL [R1+0x820], R192 ;  /* 0x000820c001007387 */ /* 0x0001e80000100800 */
[----:B------:R-:W3:Y:S01]  /*15d00*/  LDL.LU R185, [R1+0x878] ;  /* 0x0008780001b97983 */ /* 0x000ee20000300800 */
[----:B------:R-:W-:-:S03]  /*15d10*/  IADD3.X R194, R194, UR25, RZ, P6, !PT ;  /* 0x00000019c2c27c10 */ /* 0x000fc6000b7fe4ff */
[----:B0-----:R-:W3:Y:S04]  /*15d20*/  LDL.LU R192, [R1+0x844] ;  /* 0x0008440001c07983 */ /* 0x001ee80000300800 */
[----:B------:R-:W3:Y:S04]  /*15d30*/  LDL.LU R191, [R1+0x880] ;  /* 0x0008800001bf7983 */ /* 0x000ee80000300800 */
[----:B------:R0:W-:Y:S04]  /*15d40*/  STL [R1+0x828], R193 ;  /* 0x000828c101007387 */ /* 0x0001e80000100800 */
[----:B0-----:R-:W3:Y:S04]  /*15d50*/  LDL.LU R193, [R1+0x888] ;  /* 0x0008880001c17983 */ /* 0x001ee80000300800 */
[----:B------:R-:W-:Y:S01]  /*15d60*/  STL [R1+0x7f4], R194 ;  /* 0x0007f4c201007387 */ /* 0x000fe20000100800 */
[----:B------:R-:W-:-:S02]  /*15d70*/  IADD3.X R4, R4, UR25, RZ, P0, !PT ;  /* 0x0000001904047c10 */ /* 0x000fc400087fe4ff */
[----:B------:R-:W-:-:S03]  /*15d80*/  IADD3 R195, P6, R195, UR24, RZ ;  /* 0x00000018c3c37c10 */ /* 0x000fc6000ffde0ff */
[----:B------:R0:W-:Y:S01]  /*15d90*/  STL [R1+0x7fc], R4 ;  /* 0x0007fc0401007387 */ /* 0x0001e20000100800 */
[----:B------:R-:W-:-:S03]  /*15da0*/  IADD3 R178, P0, R178, UR24, RZ ;  /* 0x00000018b2b27c10 */ /* 0x000fc6000ff1e0ff */
[----:B0-----:R-:W3:Y:S04]  /*15db0*/  LDL.LU R4, [R1+0xf90] ;  /* 0x000f900001047983 */ /* 0x001ee80000300800 */
[----:B------:R0:W-:Y:S04]  /*15dc0*/  STL [R1+0x830], R195 ;  /* 0x000830c301007387 */ /* 0x0001e80000100800 */
[----:B------:R-:W3:Y:S01]  /*15dd0*/  LDL.LU R194, [R1+0x854] ;  /* 0x0008540001c27983 */ /* 0x000ee20000300800 */
[----:B------:R-:W-:-:S03]  /*15de0*/  IADD3.X R186, R186, UR25, RZ, P1, !PT ;  /* 0x00000019baba7c10 */ /* 0x000fc60008ffe4ff */
[----:B0-----:R-:W3:Y:S04]  /*15df0*/  LDL.LU R195, [R1+0x890] ;  /* 0x0008900001c37983 */ /* 0x001ee80000300800 */
[----:B------:R-:W-:Y:S01]  /*15e00*/  STL [R1+0x838], R178 ;  /* 0x000838b201007387 */ /* 0x000fe20000100800 */
[----:B------:R-:W-:-:S05]  /*15e10*/  IADD3.X R3, R3, UR25, RZ, P2, !PT ;  /* 0x0000001903037c10 */ /* 0x000fca00097fe4ff */
[----:B------:R0:W-:Y:S04]  /*15e20*/  STL [R1+0x80c], R3 ;  /* 0x00080c0301007387 */ /* 0x0001e80000100800 */
[----:B------:R1:W-:Y:S04]  /*15e30*/  STL [R1+0x804], R186 ;  /* 0x000804ba01007387 */ /* 0x0003e80000100800 */
[----:B0-----:R-:W3:Y:S01]  /*15e40*/  LDL.LU R3, [R1+0xf8c] ;  /* 0x000f8c0001037983 */ /* 0x001ee20000300800 */
[----:B------:R-:W-:Y:S02]  /*15e50*/  IADD3 R187, P1, R187, UR24, RZ ;  /* 0x00000018bbbb7c10 */ /* 0x000fe4000ff3e0ff */
[----:B------:R-:W-:-:S03]  /*15e60*/  IADD3 R188, P2, R188, UR24, RZ ;  /* 0x00000018bcbc7c10 */ /* 0x000fc6000ff5e0ff */
[----:B------:R0:W-:Y:S01]  /*15e70*/  STL [R1+0x840], R187 ;  /* 0x000840bb01007387 */ /* 0x0001e20000100800 */
[----:B------:R-:W-:-:S03]  /*15e80*/  IADD3.X R179, R179, UR25, RZ, P3, !PT ;  /* 0x00000019b3b37c10 */ /* 0x000fc60009ffe4ff */
[----:B-1----:R-:W3:Y:S04]  /*15e90*/  LDL.LU R186, [R1+0x898] ;  /* 0x0008980001ba7983 */ /* 0x002ee80000300800 */
[----:B0-----:R-:W3:Y:S04]  /*15ea0*/  LDL.LU R187, [R1+0x864] ;  /* 0x0008640001bb7983 */ /* 0x001ee80000300800 */
[----:B------:R0:W-:Y:S01]  /*15eb0*/  STL [R1+0x848], R188 ;  /* 0x000848bc01007387 */ /* 0x0001e20000100800 */
[----:B------:R-:W-:-:S03]  /*15ec0*/  IADD3 R180, P3, R180, UR24, RZ ;  /* 0x00000018b4b47c10 */ /* 0x000fc6000ff7e0ff */
[----:B0-----:R-:W3:Y:S01]  /*15ed0*/  LDL.LU R188, [R1+0x8a0] ;  /* 0x0008a00001bc7983 */ /* 0x001ee20000300800 */
[----:B--2---:R-:W-:-:S05]  /*15ee0*/  IADD3.X R6, R6, UR25, RZ, P4, !PT ;  /* 0x0000001906067c10 */ /* 0x004fca000a7fe4ff */
[----:B------:R0:W-:Y:S04]  /*15ef0*/  STL [R1+0x81c], R6 ;  /* 0x00081c0601007387 */ /* 0x0001e80000100800 */
[----:B------:R-:W-:Y:S01]  /*15f00*/  STL [R1+0x814], R179 ;  /* 0x000814b301007387 */ /* 0x000fe20000100800 */
[----:B----4-:R-:W-:-:S03]  /*15f10*/  IADD3 R181, P4, R181, UR24, RZ ;  /* 0x00000018b5b57c10 */ /* 0x010fc6000ff9e0ff */
[----:B0-----:R-:W2:Y:S01]  /*15f20*/  LDL.LU R6, [R1+0xf88] ;  /* 0x000f880001067983 */ /* 0x001ea20000300800 */
[----:B------:R-:W-:-:S03]  /*15f30*/  IADD3.X R182, R182, UR25, RZ, P5, !PT ;  /* 0x00000019b6b67c10 */ /* 0x000fc6000affe4ff */
[----:B------:R-:W-:Y:S01]  /*15f40*/  STL [R1+0x850], R180 ;  /* 0x000850b401007387 */ /* 0x000fe20000100800 */
[----:B------:R-:W-:-:S03]  /*15f50*/  IADD3 R189, P5, R189, UR24, RZ ;  /* 0x00000018bdbd7c10 */ /* 0x000fc6000ffbe0ff */
[----:B------:R-:W-:Y:S01]  /*15f60*/  STL [R1+0x858], R181 ;  /* 0x000858b501007387 */ /* 0x000fe20000100800 */
[----:B---3--:R-:W-:Y:S02]  /*15f70*/  IADD3.X R184, R184, UR25, RZ, P0, !PT ;  /* 0x00000019b8b87c10 */ /* 0x008fe400087fe4ff */
[----:B------:R-:W-:Y:S02]  /*15f80*/  IADD3 R190, P0, R190, UR24, RZ ;  /* 0x00000018bebe7c10 */ /* 0x000fe4000ff1e0ff */
[----:B------:R-:W-:-:S05]  /*15f90*/  IADD3.X R2, R2, UR25, RZ, P6, !PT ;  /* 0x0000001902027c10 */ /* 0x000fca000b7fe4ff */
[----:B------:R0:W-:Y:S01]  /*15fa0*/  STL [R1+0x82c], R2 ;  /* 0x00082c0201007387 */ /* 0x0001e20000100800 */
[----:B------:R-:W-:-:S03]  /*15fb0*/  IADD3 R183, P6, R183, UR24, RZ ;  /* 0x00000018b7b77c10 */ /* 0x000fc6000ffde0ff */
[----:B------:R-:W-:Y:S04]  /*15fc0*/  STL [R1+0x824], R182 ;  /* 0x000824b601007387 */ /* 0x000fe80000100800 */
[----:B0-----:R-:W3:Y:S01]  /*15fd0*/  LDL.LU R2, [R1+0xf84] ;  /* 0x000f840001027983 */ /* 0x001ee20000300800 */
[----:B------:R-:W-:-:S03]  /*15fe0*/  IADD3.X R192, R192, UR25, RZ, P2, !PT ;  /* 0x00000019c0c07c10 */ /* 0x000fc600097fe4ff */
[----:B------:R0:W-:Y:S01]  /*15ff0*/  STL [R1+0x860], R189 ;  /* 0x000860bd01007387 */ /* 0x0001e20000100800 */
[----:B------:R-:W-:-:S03]  /*16000*/  IADD3 R191, P2, R191, UR24, RZ ;  /* 0x00000018bfbf7c10 */ /* 0x000fc6000ff5e0ff */
[----:B0-----:R-:W4:Y:S04]  /*16010*/  LDL.LU R189, [R1+0x8a8] ;  /* 0x0008a80001bd7983 */ /* 0x001f280000300800 */
[----:B------:R0:W-:Y:S04]  /*16020*/  STL [R1+0x870], R190 ;  /* 0x000870be01007387 */ /* 0x0001e80000100800 */
[----:B------:R-:W-:Y:S04]  /*16030*/  STL [R1+0x868], R183 ;  /* 0x000868b701007387 */ /* 0x000fe80000100800 */
[----:B0-----:R-:W4:Y:S04]  /*16040*/  LDL.LU R190, [R1+0x874] ;  /* 0x0008740001be7983 */ /* 0x001f280000300800 */
[----:B------:R-:W-:Y:S01]  /*16050*/  STL [R1+0x834], R184 ;  /* 0x000834b801007387 */ /* 0x000fe20000100800 */
[----:B------:R-:W-:-:S02]  /*16060*/  IADD3.X R4, R4, UR25, RZ, P1, !PT ;  /* 0x0000001904047c10 */ /* 0x000fc40008ffe4ff */
[----:B------:R-:W-:-:S03]  /*16070*/  IADD3 R185, P1, R185, UR24, RZ ;  /* 0x00000018b9b97c10 */ /* 0x000fc6000ff3e0ff */
[----:B------:R0:W-:Y:S04]  /*16080*/  STL [R1+0x83c], R4 ;  /* 0x00083c0401007387 */ /* 0x0001e80000100800 */
[----:B0-----:R-:W4:Y:S04]  /*16090*/  LDL.LU R4, [R1+0xf80] ;  /* 0x000f800001047983 */ /* 0x001f280000300800 */
[----:B------:R0:W-:Y:S04]  /*160a0*/  STL [R1+0x844], R192 ;  /* 0x000844c001007387 */ /* 0x0001e80000100800 */
        /* <DEDUP_REMOVED lines=8> */
[----:B------:R0:W-:Y:S04]  /*16130*/  STL [R1+0x888], R193 ;  /* 0x000888c101007387 */ /* 0x0001e80000100800 */
[----:B0-----:R-:W4:Y:S01]  /*16140*/  LDL.LU R193, [R1+0x884] ;  /* 0x0008840001c17983 */ /* 0x001f220000300800 */
[----:B------:R-:W-:-:S02]  /*16150*/  IADD3.X R194, R194, UR25, RZ, P4, !PT ;  /* 0x00000019c2c27c10 */ /* 0x000fc4000a7fe4ff */
[----:B------:R-:W-:Y:S01]  /*16160*/  IADD3 R195, P4, R195, UR24, RZ ;  /* 0x00000018c3c37c10 */ /* 0x000fe2000ff9e0ff */
[----:B------:R-:W4:Y:S04]  /*16170*/  LDL.LU R176, [R1+0x8c0] ;  /* 0x0008c00001b07983 */ /* 0x000f280000300800 */
[----:B------:R-:W-:Y:S01]  /*16180*/  STL [R1+0x854], R194 ;  /* 0x000854c201007387 */ /* 0x000fe20000100800 */
[----:B------:R-:W-:Y:S02]  /*16190*/  IADD3.X R187, R187, UR25, RZ, P6, !PT ;  /* 0x00000019bbbb7c10 */ /* 0x000fe4000b7fe4ff */
[----:B------:R-:W-:Y:S02]  /*161a0*/  IADD3 R188, P6, R188, UR24, RZ ;  /* 0x00000018bcbc7c10 */ /* 0x000fe4000ffde0ff */
[----:B--2---:R-:W-:-:S02]  /*161b0*/  IADD3.X R6, R6, UR25, RZ, P5, !PT ;  /* 0x0000001906067c10 */ /* 0x004fc4000affe4ff */
[----:B------:R-:W-:-:S03]  /*161c0*/  IADD3 R186, P5, R186, UR24, RZ ;  /* 0x00000018baba7c10 */ /* 0x000fc6000ffbe0ff */
[----:B------:R0:W-:Y:S04]  /*161d0*/  STL [R1+0x85c], R6 ;  /* 0x00085c0601007387 */ /* 0x0001e80000100800 */
[----:B------:R1:W-:Y:S04]  /*161e0*/  STL [R1+0x890], R195 ;  /* 0x000890c301007387 */ /* 0x0003e80000100800 */
[----:B0-----:R-:W2:Y:S04]  /*161f0*/  LDL.LU R6, [R1+0xf78] ;  /* 0x000f780001067983 */ /* 0x001ea80000300800 */
[----:B------:R-:W2:Y:S04]  /*16200*/  LDL.LU R194, [R1+0x8c8] ;  /* 0x0008c80001c27983 */ /* 0x000ea80000300800 */
[----:B-1----:R-:W2:Y:S04]  /*16210*/  LDL.LU R195, [R1+0x894] ;  /* 0x0008940001c37983 */ /* 0x002ea80000300800 */
[----:B------:R-:W2:Y:S04]  /*16220*/  LDL.LU R177, [R1+0x8d0] ;  /* 0x0008d00001b17983 */ /* 0x000ea80000300800 */
[----:B------:R-:W-:Y:S04]  /*16230*/  STL [R1+0x898], R186 ;  /* 0x000898ba01007387 */ /* 0x000fe80000100800 */
[----:B------:R-:W2:Y:S04]  /*16240*/  LDL.LU R178, [R1+0x8d8] ;  /* 0x0008d80001b27983 */ /* 0x000ea80000300800 */
[----:B------:R-:W-:Y:S04]  /*16250*/  STL [R1+0x864], R187 ;  /* 0x000864bb01007387 */ /* 0x000fe80000100800 */
[----:B------:R-:W2:Y:S04]  /*16260*/  LDL.LU R179, [R1+0x8a4] ;  /* 0x0008a40001b37983 */ /* 0x000ea80000300800 */
[----:B------:R-:W2:Y:S04]  /*16270*/  LDL.LU R180, [R1+0x8e0] ;  /* 0x0008e00001b47983 */ /* 0x000ea80000300800 */
[----:B------:R-:W-:Y:S01]  /*16280*/  STL [R1+0x8a0], R188 ;  /* 0x0008a0bc01007387 */ /* 0x000fe20000100800 */
[----:B---3--:R-:W-:-:S05]  /*16290*/  IADD3.X R2, R2, UR25, RZ, P0, !PT ;  /* 0x0000001902027c10 */ /* 0x008fca00087fe4ff */
[----:B------:R0:W-:Y:S04]  /*162a0*/  STL [R1+0x86c], R2 ;  /* 0x00086c0201007387 */ /* 0x0001e80000100800 */
[----:B0-----:R-:W3:Y:S01]  /*162b0*/  LDL.LU R2, [R1+0xf74] ;  /* 0x000f740001027983 */ /* 0x001ee20000300800 */
[----:B----4-:R-:W-:-:S03]  /*162c0*/  IADD3 R189, P0, R189, UR24, RZ ;  /* 0x00000018bdbd7c10 */ /* 0x010fc6000ff1e0ff */
[----:B------:R-:W4:Y:S04]  /*162d0*/  LDL.LU R181, [R1+0x8e8] ;  /* 0x0008e80001b57983 */ /* 0x000f280000300800 */
[----:B------:R-:W4:Y:S04]  /*162e0*/  LDL.LU R182, [R1+0x8b4] ;  /* 0x0008b40001b67983 */ /* 0x000f280000300800 */
[----:B------:R-:W4:Y:S01]  /*162f0*/  LDL.LU R183, [R1+0x8f0] ;  /* 0x0008f00001b77983 */ /* 0x000f220000300800 */
[----:B------:R-:W-:-:S03]  /*16300*/  IADD3.X R190, R190, UR25, RZ, P1, !PT ;  /* 0x00000019bebe7c10 */ /* 0x000fc60008ffe4ff */
[----:B------:R-:W4:Y:S04]  /*16310*/  LDL.LU R184, [R1+0x8f8] ;  /* 0x0008f80001b87983 */ /* 0x000f280000300800 */
[----:B------:R-:W4:Y:S04]  /*16320*/  LDL.LU R185, [R1+0x8c4] ;  /* 0x0008c40001b97983 */ /* 0x000f280000300800 */
[----:B------:R-:W4:Y:S04]  /*16330*/  LDL.LU R186, [R1+0x900] ;  /* 0x0009000001ba7983 */ /* 0x000f280000300800 */
[----:B------:R0:W-:Y:S04]  /*16340*/  STL [R1+0x8a8], R189 ;  /* 0x0008a8bd01007387 */ /* 0x0001e80000100800 */
[----:B------:R-:W4:Y:S04]  /*16350*/  LDL.LU R187, [R1+0x908] ;  /* 0x0009080001bb7983 */ /* 0x000f280000300800 */
[----:B------:R-:W4:Y:S04]  /*16360*/  LDL.LU R188, [R1+0x8d4] ;  /* 0x0008d40001bc7983 */ /* 0x000f280000300800 */
[----:B0-----:R-:W4:Y:S04]  /*16370*/  LDL.LU R189, [R1+0x910] ;  /* 0x0009100001bd7983 */ /* 0x001f280000300800 */
[----:B------:R0:W-:Y:S01]  /*16380*/  STL [R1+0x874], R190 ;  /* 0x000874be01007387 */ /* 0x0001e20000100800 */
[----:B------:R-:W-:-:S03]  /*16390*/  IADD3.X R4, R4, UR25, RZ, P2, !PT ;  /* 0x0000001904047c10 */ /* 0x000fc600097fe4ff */
[----:B0-----:R-:W4:Y:S01]  /*163a0*/  LDL.LU R190, [R1+0x918] ;  /* 0x0009180001be7983 */ /* 0x001f220000300800 */
[----:B------:R-:W-:-:S05]  /*163b0*/  IADD3 R192, P1, R192, UR24, RZ ;  /* 0x00000018c0c07c10 */ /* 0x000fca000ff3e0ff */
[----:B------:R0:W-:Y:S04]  /*163c0*/  STL [R1+0x8b0], R192 ;  /* 0x0008b0c001007387 */ /* 0x0001e80000100800 */
[----:B0-----:R-:W4:Y:S04]  /*163d0*/  LDL.LU R192, [R1+0x8e4] ;  /* 0x0008e40001c07983 */ /* 0x001f280000300800 */
[----:B------:R0:W-:Y:S04]  /*163e0*/  STL [R1+0x87c], R4 ;  /* 0x00087c0401007387 */ /* 0x0001e80000100800 */
[----:B0-----:R-:W4:Y:S01]  /*163f0*/  LDL.LU R4, [R1+0xf70] ;  /* 0x000f700001047983 */ /* 0x001f220000300800 */
[----:B------:R-:W-:-:S02]  /*16400*/  IADD3.X R3, R3, UR25, RZ, P4, !PT ;  /* 0x0000001903037c10 */ /* 0x000fc4000a7fe4ff */
[----:B------:R-:W-:-:S05]  /*16410*/  IADD3 R191, P2, R191, UR24, RZ ;  /* 0x00000018bfbf7c10 */ /* 0x000fca000ff5e0ff */
[----:B------:R0:W-:Y:S01]  /*16420*/  STL [R1+0x8b8], R191 ;  /* 0x0008b8bf01007387 */ /* 0x0001e20000100800 */
[----:B------:R-:W-:-:S03]  /*16430*/  IADD3.X R193, R193, UR25, RZ, P3, !PT ;  /* 0x00000019c1c17c10 */ /* 0x000fc60009ffe4ff */
[----:B0-----:R-:W4:Y:S04]  /*16440*/  LDL.LU R191, [R1+0x928] ;  /* 0x0009280001bf7983 */ /* 0x001f280000300800 */
[----:B------:R0:W-:Y:S04]  /*16450*/  STL [R1+0x884], R193 ;  /* 0x000884c101007387 */ /* 0x0001e80000100800 */
[----:B0-----:R-:W4:Y:S04]  /*16460*/  LDL.LU R193, [R1+0x8f4] ;  /* 0x0008f40001c17983 */ /* 0x001f280000300800 */
[----:B------:R0:W-:Y:S04]  /*16470*/  STL [R1+0x88c], R3 ;  /* 0x00088c0301007387 */ /* 0x0001e80000100800 */
[----:B0-----:R-:W4:Y:S01]  /*16480*/  LDL.LU R3, [R1+0xf6c] ;  /* 0x000f6c0001037983 */ /* 0x001f220000300800 */
[----:B------:R-:W-:-:S05]  /*16490*/  IADD3 R176, P3, R176, UR24, RZ ;  /* 0x00000018b0b07c10 */ /* 0x000fca000ff7e0ff */
[----:B------:R-:W-:Y:S01]  /*164a0*/  STL [R1+0x8c0], R176 ;  /* 0x0008c0b001007387 */ /* 0x000fe20000100800 */
[----:B--2---:R-:W-:Y:S02]  /*164b0*/  IADD3.X R6, R6, UR25, RZ, P6, !PT ;  /* 0x0000001906067c10 */ /* 0x004fe4000b7fe4ff */
[----:B------:R-:W-:Y:S02]  /*164c0*/  IADD3 R194, P4, R194, UR24, RZ ;  /* 0x00000018c2c27c10 */ /* 0x000fe4000ff9e0ff */
[----:B------:R-:W-:-:S03]  /*164d0*/  IADD3.X R195, R195, UR25, RZ, P5, !PT ;  /* 0x00000019c3c37c10 */ /* 0x000fc6000affe4ff */
[----:B------:R0:W-:Y:S01]  /*164e0*/  STL [R1+0x8c8], R194 ;  /* 0x0008c8c201007387 */ /* 0x0001e20000100800 */
[----:B------:R-:W-:-:S03]  /*164f0*/  IADD3 R177, P5, R177, UR24, RZ ;  /* 0x00000018b1b17c10 */ /* 0x000fc6000ffbe0ff */
[----:B0-----:R-:W2:Y:S01]  /*16500*/  LDL.LU R194, [R1+0x90c] ;  /* 0x00090c0001c27983 */ /* 0x001ea20000300800 */
[----:B------:R-:W-:-:S03]  /*16510*/  IADD3 R178, P6, R178, UR24, RZ ;  /* 0x00000018b2b27c10 */ /* 0x000fc6000ffde0ff */
[----:B------:R0:W-:Y:S01]  /*16520*/  STL [R1+0x894], R195 ;  /* 0x000894c301007387 */ /* 0x0001e20000100800 */
[----:B------:R-:W-:-:S03]  /*16530*/  IADD3.X R179, R179, UR25, RZ, P0, !PT ;  /* 0x00000019b3b37c10 */ /* 0x000fc600087fe4ff */
[----:B0-----:R-:W2:Y:S01]  /*16540*/  LDL.LU R195, [R1+0x914] ;  /* 0x0009140001c37983 */ /* 0x001ea20000300800 */
[----:B------:R-:W-:-:S03]  /*16550*/  IADD3 R180, P0, R180, UR24, RZ ;  /* 0x00000018b4b47c10 */ /* 0x000fc6000ff1e0ff */
[----:B------:R0:W-:Y:S04]  /*16560*/  STL [R1+0x89c], R6 ;  /* 0x00089c0601007387 */ /* 0x0001e80000100800 */
[----:B0-----:R-:W2:Y:S04]  /*16570*/  LDL.LU R6, [R1+0xf68] ;  /* 0x000f680001067983 */ /* 0x001ea80000300800 */
[----:B------:R-:W-:Y:S01]  /*16580*/  STL [R1+0x8d0], R177 ;  /* 0x0008d0b101007387 */ /* 0x000fe20000100800 */
[----:B---3--:R-:W-:-:S03]  /*16590*/  IADD3.X R2, R2, UR25, RZ, P1, !PT ;  /* 0x0000001902027c10 */ /* 0x008fc60008ffe4ff */
[----:B------:R-:W-:Y:S01]  /*165a0*/  STL [R1+0x8d8], R178 ;  /* 0x0008d8b201007387 */ /* 0x000fe20000100800 */
[----:B----4-:R-:W-:-:S03]  /*165b0*/  IADD3 R181, P1, R181, UR24, RZ ;  /* 0x00000018b5b57c10 */ /* 0x010fc6000ff3e0ff */
[----:B------:R0:W-:Y:S01]  /*165c0*/  STL [R1+0x8ac], R2 ;  /* 0x0008ac0201007387 */ /* 0x0001e20000100800 */
[----:B------:R-:W-:-:S03]  /*165d0*/  IADD3.X R182, R182, UR25, RZ, P2, !PT ;  /* 0x00000019b6b67c10 */ /* 0x000fc600097fe4ff */
[----:B------:R-:W-:Y:S01]  /*165e0*/  STL [R1+0x8a4], R179 ;  /* 0x0008a4b301007387 */ /* 0x000fe20000100800 */
[----:B------:R-:W-:-:S03]  /*165f0*/  IADD3 R183, P2, R183, UR24, RZ ;  /* 0x00000018b7b77c10 */ /* 0x000fc6000ff5e0ff */
[----:B0-----:R-:W3:Y:S04]  /*16600*/  LDL.LU R2, [R1+0xf64] ;  /* 0x000f640001027983 */ /* 0x001ee80000300800 */
[----:B------:R-:W-:Y:S01]  /*16610*/  STL [R1+0x8e0], R180 ;  /* 0x0008e0b401007387 */ /* 0x000fe20000100800 */
[----:B------:R-:W-:-:S03]  /*16620*/  IADD3.X R185, R185, UR25, RZ, P4, !PT ;  /* 0x00000019b9b97c10 */ /* 0x000fc6000a7fe4ff */
[----:B------:R-:W-:Y:S01]  /*16630*/  STL [R1+0x8e8], R181 ;  /* 0x0008e8b501007387 */ /* 0x000fe20000100800 */
[----:B------:R-:W-:Y:S02]  /*16640*/  IADD3.X R4, R4, UR25, RZ, P3, !PT ;  /* 0x0000001904047c10 */ /* 0x000fe40009ffe4ff */
[----:B------:R-:W-:-:S03]  /*16650*/  IADD3 R184, P3, R184, UR24, RZ ;  /* 0x00000018b8b87c10 */ /* 0x000fc6000ff7e0ff */
[----:B------:R0:W-:Y:S04]  /*16660*/  STL [R1+0x8bc], R4 ;  /* 0x0008bc0401007387 */ /* 0x0001e80000100800 */
[----:B------:R-:W-:Y:S04]  /*16670*/  STL [R1+0x8b4], R182 ;  /* 0x0008b4b601007387 */ /* 0x000fe80000100800 */
[----:B0-----:R-:W4:Y:S04]  /*16680*/  LDL.LU R4, [R1+0xf60] ;  /* 0x000f600001047983 */ /* 0x001f280000300800 */
[----:B------:R-:W-:Y:S04]  /*16690*/  STL [R1+0x8f0], R183 ;  /* 0x0008f0b701007387 */ /* 0x000fe80000100800 */
[----:B------:R-:W-:Y:S01]  /*166a0*/  STL [R1+0x8f8], R184 ;  /* 0x0008f8b801007387 */ /* 0x000fe20000100800 */
[----:B------:R-:W-:-:S05]  /*166b0*/  IADD3.X R3, R3, UR25, RZ, P5, !PT ;  /* 0x0000001903037c10 */ /* 0x000fca000affe4ff */
[----:B------:R0:W-:Y:S04]  /*166c0*/  STL [R1+0x8cc], R3 ;  /* 0x0008cc0301007387 */ /* 0x0001e80000100800 */
[----:B------:R-:W-:Y:S04]  /*166d0*/  STL [R1+0x8c4], R185 ;  /* 0x0008c4b901007387 */ /* 0x000fe80000100800 */
[----:B0-----:R-:W4:Y:S01]  /*166e0*/  LDL.LU R3, [R1+0xf5c] ;  /* 0x000f5c0001037983 */ /* 0x001f220000300800 */
[----:B------:R-:W-:Y:S02]  /*166f0*/  IADD3 R186, P4, R186, UR24, RZ ;  /* 0x00000018baba7c10 */ /* 0x000fe4000ff9e0ff */
[----:B------:R-:W-:-:S02]  /*16700*/  IADD3 R187, P5, R187, UR24, RZ ;  /* 0x00000018bbbb7c10 */ /* 0x000fc4000ffbe0ff */
[----:B------:R-:W-:Y:S01]  /*16710*/  IADD3.X R188, R188, UR25, RZ, P6, !PT ;  /* 0x00000019bcbc7c10 */ /* 0x000fe2000b7fe4ff */
[----:B------:R-:W-:Y:S01]  /*16720*/  STL [R1+0x900], R186 ;  /* 0x000900ba01007387 */ /* 0x000fe20000100800 */
[----:B------:R-:W-:Y:S02]  /*16730*/  IADD3 R189, P6, R189, UR24, RZ ;  /* 0x00000018bdbd7c10 */ /* 0x000fe4000ffde0ff */
[----:B------:R-:W-:Y:S01]  /*16740*/  IADD3.X R192, R192, UR25, RZ, P1, !PT ;  /* 0x00000019c0c07c10 */ /* 0x000fe20008ffe4ff */
[----:B------:R-:W-:Y:S01]  /*16750*/  STL [R1+0x908], R187 ;  /* 0x000908bb01007387 */ /* 0x000fe20000100800 */
[----:B------:R-:W-:Y:S02]  /*16760*/  IADD3.X R193, R193, UR25, RZ, P3, !PT ;  /* 0x00000019c1c17c10 */ /* 0x000fe40009ffe4ff */
[----:B--2---:R-:W-:Y:S02]  /*16770*/  IADD3.X R6, R6, UR25, RZ, P0, !PT ;  /* 0x0000001906067c10 */ /* 0x004fe400087fe4ff */
[----:B------:R-:W-:-:S03]  /*16780*/  IADD3 R190, P0, R190, UR24, RZ ;  /* 0x00000018bebe7c10 */ /* 0x000fc6000ff1e0ff */
[----:B------:R0:W-:Y:S04]  /*16790*/  STL [R1+0x8dc], R6 ;  /* 0x0008dc0601007387 */ /* 0x0001e80000100800 */
[----:B------:R-:W-:Y:S04]  /*167a0*/  STL [R1+0x8d4], R188 ;  /* 0x0008d4bc01007387 */ /* 0x000fe80000100800 */
[----:B0-----:R-:W2:Y:S04]  /*167b0*/  LDL.LU R6, [R1+0xf58] ;  /* 0x000f580001067983 */ /* 0x001ea80000300800 */
[----:B------:R-:W-:Y:S04]  /*167c0*/  STL [R1+0x910], R189 ;  /* 0x000910bd01007387 */ /* 0x000fe80000100800 */
[----:B------:R0:W-:Y:S01]  /*167d0*/  STL [R1+0x8e4], R192 ;  /* 0x0008e4c001007387 */ /* 0x0001e20000100800 */
[----:B---3--:R-:W-:-:S03]  /*167e0*/  IADD3.X R2, R2, UR25, RZ, P2, !PT ;  /* 0x0000001902027c10 */ /* 0x008fc600097fe4ff */
[----:B------:R-:W-:Y:S01]  /*167f0*/  STL [R1+0x918], R190 ;  /* 0x000918be01007387 */ /* 0x000fe20000100800 */
[----:B------:R-:W-:Y:S02]  /*16800*/  IADD3 R191, P2, R191, UR24, RZ ;  /* 0x00000018bfbf7c10 */ /* 0x000fe4000ff5e0ff */
[----:B----4-:R-:W-:Y:S01]  /*16810*/  IADD3.X R4, R4, UR25, RZ, P4, !PT ;  /* 0x0000001904047c10 */ /* 0x010fe2000a7fe4ff */
[----:B------:R-:W-:Y:S01]  /*16820*/  WARPGROUP.ARRIVE ;  /* 0x00000000000079c5 */ /* 0x000fe20000000000 */
[----:B------:R-:W-:Y:S01]  /*16830*/  IADD3 R3, P1, R3, UR24, RZ ;  /* 0x0000001803037c10 */ /* 0x000fe2000ff3e0ff */
[----:B------:R-:W-:Y:S01]  /*16840*/  UMOV UR20, UR16 ;  /* 0x0000001000147c82 */ /* 0x000fe20008000000 */
[----:B------:R-:W-:Y:S01]  /*16850*/  IADD3.X R194, R194, UR25, RZ, P6, !PT ;  /* 0x00000019c2c27c10 */ /* 0x000fe2000b7fe4ff */
[----:B------:R-:W-:Y:S01]  /*16860*/  UMOV UR21, UR17 ;  /* 0x0000001100157c82 */ /* 0x000fe20008000000 */
[----:B------:R-:W-:Y:S01]  /*16870*/  IADD3.X R195, R195, UR25, RZ, P0, !PT ;  /* 0x00000019c3c37c10 */ /* 0x000fe200087fe4ff */
[----:B------:R1:W-:Y:S01]  /*16880*/  STL [R1+0x920], R3 ;  /* 0x0009200301007387 */ /* 0x0003e20000100800 */
[----:B------:R-:W-:Y:S01]  /*16890*/  UMOV UR22, UR10 ;  /* 0x0000000a00167c82 */ /* 0x000fe20008000000 */
[----:B------:R-:W-:Y:S01]  /*168a0*/  UMOV UR23, UR11 ;  /* 0x0000000b00177c82 */ /* 0x000fe20008000000 */
[----:B0-----:R-:W0:Y:S01]  /*168b0*/  LDC R192, c[0x0][0x238] ;  /* 0x00008e00ffc07b82 */ /* 0x001e220000000800 */
[----:B------:R-:W-:Y:S01]  /*168c0*/  QGMMA.64x256x32.F32.E5M2.E5M2 R24, gdesc[UR20], R24, gsb0 ;  /* 0x03e00000141879f3 */ /* 0x000fe20008003818 */
[----:B-1----:R-:W3:Y:S04]  /*168d0*/  LDL.LU R3, [R1+0xf54] ;  /* 0x000f540001037983 */ /* 0x002ee80000300800 */
[----:B------:R1:W-:Y:S04]  /*168e0*/  STL [R1+0x8ec], R2 ;  /* 0x0008ec0201007387 */ /* 0x0003e80000100800 */
[----:B-1----:R-:W4:Y:S04]  /*168f0*/  LDL.LU R2, [R1+0xf50] ;  /* 0x000f500001027983 */ /* 0x002f280000300800 */
[----:B------:R-:W-:Y:S04]  /*16900*/  STL [R1+0x928], R191 ;  /* 0x000928bf01007387 */ /* 0x000fe80000100800 */
[----:B------:R1:W-:Y:S04]  /*16910*/  STL [R1+0x8fc], R4 ;  /* 0x0008fc0401007387 */ /* 0x0003e80000100800 */
[----:B------:R-:W-:Y:S04]  /*16920*/  STL [R1+0x8f4], R193 ;  /* 0x0008f4c101007387 */ /* 0x000fe80000100800 */
[----:B-1----:R-:W3:Y:S01]  /*16930*/  LDL.LU R4, [R1+0xf4c] ;  /* 0x000f4c0001047983 */ /* 0x002ee20000300800 */
[----:B--2---:R-:W-:-:S02]  /*16940*/  IADD3.X R6, R6, UR25, RZ, P1, !PT ;  /* 0x0000001906067c10 */ /* 0x004fc40008ffe4ff */
[----:B----4-:R-:W-:-:S05]  /*16950*/  IADD3.X R2, R2, UR25, RZ, P5, !PT ;  /* 0x0000001902027c10 */ /* 0x010fca000affe4ff */
[----:B------:R1:W-:Y:S04]  /*16960*/  STL [R1+0x904], R2 ;  /* 0x0009040201007387 */ /* 0x0003e80000100800 */
[----:B-1----:R-:W2:Y:S01]  /*16970*/  LDL.LU R2, [R1+0xf48] ;  /* 0x000f480001027983 */ /* 0x002ea20000300800 */
[----:B---3--:R-:W-:-:S03]  /*16980*/  IADD3.X R4, R4, UR25, RZ, P2, !PT ;  /* 0x0000001904047c10 */ /* 0x008fc600097fe4ff */
[----:B------:R1:W-:Y:S04]  /*16990*/  STL [R1+0x91c], R6 ;  /* 0x00091c0601007387 */ /* 0x0003e80000100800 */
[----:B------:R-:W-:Y:S04]  /*169a0*/  STL [R1+0x90c], R194 ;  /* 0x00090cc201007387 */ /* 0x000fe80000100800 */
[----:B-1----:R3:W5:Y:S04]  /*169b0*/  LDL.LU R6, [R1+0xf44] ;  /* 0x000f440001067983 */ /* 0x0027680000300800 */
[----:B------:R-:W-:Y:S04]  /*169c0*/  STL [R1+0x914], R195 ;  /* 0x000914c301007387 */ /* 0x000fe80000100800 */
[----:B------:R1:W-:Y:S04]  /*169d0*/  STL [R1+0x924], R4 ;  /* 0x0009240401007387 */ /* 0x0003e80000100800 */
[----:B-1----:R3:W5:Y:S01]  /*169e0*/  LDL.LU R4, [R1+0xf40] ;  /* 0x000f400001047983 */ /* 0x0027620000300800 */
[----:B------:R-:W1:Y:S01]  /*169f0*/  S2R R196, SR_TID.X ;  /* 0x0000000000c47919 */ /* 0x000e620000002100 */
[----:B------:R-:W-:-:S05]  /*16a00*/  VIADD R199, R199, 0xffffffff ;  /* 0xffffffffc7c77836 */ /* 0x000fca0000000000 */
[----:B------:R-:W-:Y:S01]  /*16a10*/  ISETP.NE.U32.AND P3, PT, R199, RZ, PT ;  /* 0x000000ffc700720c */ /* 0x000fe20003f65070 */
[----:B0-----:R-:W-:Y:S01]  /*16a20*/  IMAD.SHL.U32 R8, R192, 0x20, RZ ;  /* 0x00000020c0087824 */ /* 0x001fe200078e00ff */
[----:B------:R-:W-:-:S04]  /*16a30*/  WARPGROUP.DEPBAR.LE gsb0, 0x0 ;  /* 0x00008000000079c5 */ /* 0x000fc80000010000 */
[----:B------:R-:W-:Y:S01]  /*16a40*/  IADD3 R3, P4, R8, R3, RZ ;  /* 0x0000000308037210 */ /* 0x000fe20007f9e0ff */
[----:B------:R-:W-:Y:S01]  /*16a50*/  VIADD R0, R0, 0xffffffe0 ;  /* 0xffffffe000007836 */ /* 0x000fe20000000000 */
[----:B-1----:R-:W-:Y:S02]  /*16a60*/  LOP3.LUT R196, R196, 0x7f, RZ, 0xc0, !PT ;  /* 0x0000007fc4c47812 */ /* 0x002fe400078ec0ff */
[----:B--2---:R-:W-:-:S03]  /*16a70*/  LEA.HI.X.SX32 R2, R8, R2, 0x1, P4 ;  /* 0x0000000208027211 */ /* 0x004fc600020f0eff */
[----:B---3--:R-:W-:Y:S06]  /*16a80*/  @P3 BRA `(.L_x_1) ;  /* 0xffffff6400bc3947 */ /* 0x008fec000383ffff */
.L_x_0:
[----:B------:R-:W3:Y:S01]  /*16a90*/  LDL.LU R166, [R1+0x408] ;  /* 0x0004080001a67983 */ /* 0x000ee20000300800 */
[----:B------:R-:W-:Y:S01]  /*16aa0*/  ULDC UR6, c[0x0][0x248] ;  /* 0x0000920000067ab9 */ /* 0x000fe20000000800 */
[----:B------:R-:W-:Y:S01]  /*16ab0*/  MOV R0, UR32 ;  /* 0x0000002000007c02 */ /* 0x000fe20008000f00 */
[----:B------:R-:W-:Y:S01]  /*16ac0*/  ULDC.64 UR8, c[0x0][0x228] ;  /* 0x00008a0000087ab9 */ /* 0x000fe20000000a00 */
[----:B------:R-:W4:Y:S01]  /*16ad0*/  LDL.LU R19, [R1+0x40c] ;  /* 0x00040c0001137983 */ /* 0x000f220000300800 */
[----:B------:R-:W-:Y:S01]  /*16ae0*/  ULDC UR7, c[0x0][0x22c] ;  /* 0x00008b0000077ab9 */ /* 0x000fe20000000800 */
[----:B------:R-:W-:Y:S01]  /*16af0*/  LOP3.LUT R2, R2, 0xfeffffff, RZ, 0xc0, !PT ;  /* 0xfeffffff02027812 */ /* 0x000fe200078ec0ff */
[----:B------:R-:W-:Y:S01]  /*16b00*/  ULDC UR61, c[0x0][0x22c] ;  /* 0x00008b00003d7ab9 */ /* 0x000fe20000000800 */
[----:B------:R-:W4:Y:S01]  /*16b10*/  LDL.LU R165, [R1+0x418] ;  /* 0x0004180001a57983 */ /* 0x000f220000300800 */
[----:B------:R-:W-:Y:S01]  /*16b20*/  ULDC UR32, c[0x0][0x22c] ;  /* 0x00008b0000207ab9 */ /* 0x000fe20000000800 */
[----:B------:R-:W-:Y:S01]  /*16b30*/  BAR.SYNC.DEFER_BLOCKING 0x0 ;  /* 0x0000000000007b1d */ /* 0x000fe20000010000 */
[----:B-----5:R-:W-:-:S02]  /*16b40*/  VIADD R251, R4, 0xb2 ;  /* 0x000000b204fb7836 */ /* 0x020fc40000000000 */
[C---:B------:R-:W-:Y:S02]  /*16b50*/  VIADD R240, R4.reuse, 0xb3 ;  /* 0x000000b304f07836 */ /* 0x040fe40000000000 */
[C---:B------:R-:W-:Y:S01]  /*16b60*/  VIADD R250, R4.reuse, 0xb4 ;  /* 0x000000b404fa7836 */ /* 0x040fe20000000000 */
[----:B------:R-:W-:Y:S01]  /*16b70*/  ULDC UR59, c[0x0][0x22c] ;  /* 0x00008b00003b7ab9 */ /* 0x000fe20000000800 */
[C---:B------:R-:W-:Y:S01]  /*16b80*/  VIADD R241, R4.reuse, 0xb5 ;  /* 0x000000b504f17836 */ /* 0x040fe20000000000 */
[----:B------:R-:W4:Y:S01]  /*16b90*/  LDL.LU R16, [R1+0x41c] ;  /* 0x00041c0001107983 */ /* 0x000f220000300800 */
        /* <DEDUP_REMOVED lines=75> */
[----:B--2---:R-:W2:Y:S01]  /*17050*/  LDL.LU R17, [R1+0x4a8] ;  /* 0x0004a80001117983 */ /* 0x004ea20000300800 */
[C---:B------:R-:W-:Y:S01]  /*17060*/  VIADD R202, R4.reuse, 0xdc ;  /* 0x000000dc04ca7836 */ /* 0x040fe20000000000 */
[----:B------:R-:W-:Y:S01]  /*17070*/  ULDC UR40, c[0x0][0x22c] ;  /* 0x00008b0000287ab9 */ /* 0x000fe20000000800 */
[C---:B------:R-:W-:Y:S01]  /*17080*/  VIADD R201, R4.reuse, 0xdd ;  /* 0x000000dd04c97836 */ /* 0x040fe20000000000 */
[----:B------:R-:W2:Y:S01]  /*17090*/  LDL.LU R15, [R1+0x4ac] ;  /* 0x0004ac00010f7983 */ /* 0x000ea20000300800 */
        /* <DEDUP_REMOVED lines=23> */
[----:B------:R0:W-:Y:S01]  /*17210*/  STL [R1+0xf98], R3 ;  /* 0x000f980301007387 */ /* 0x0001e20000100800 */
[C---:B------:R-:W-:Y:S01]  /*17220*/  VIADD R186, R4.reuse, 0xea ;  /* 0x000000ea04ba7836 */ /* 0x040fe20000000000 */
[----:B------:R-:W-:Y:S01]  /*17230*/  ULDC UR31, c[0x0][0x22c] ;  /* 0x00008b00001f7ab9 */ /* 0x000fe20000000800 */
[C---:B------:R-:W-:Y:S01]  /*17240*/  VIADD R183, R4.reuse, 0xeb ;  /* 0x000000eb04b77836 */ /* 0x040fe20000000000 */
[----:B------:R-:W-:Y:S01]  /*17250*/  STL [R1+0xf94], R242 ;  /* 0x000f94f201007387 */ /* 0x000fe20000100800 */
[C---:B------:R-:W-:Y:S01]  /*17260*/  VIADD R185, R4.reuse, 0xec ;  /* 0x000000ec04b97836 */ /* 0x040fe20000000000 */
[----:B------:R-:W-:Y:S01]  /*17270*/  ULDC UR30, c[0x0][0x22c] ;  /* 0x00008b00001e7ab9 */ /* 0x000fe20000000800 */
[C---:B------:R-:W-:Y:S01]  /*17280*/  VIADD R184, R4.reuse, 0xed ;  /* 0x000000ed04b87836 */ /* 0x040fe20000000000 */
[----:B------:R-:W-:Y:S01]  /*17290*/  STL [R1+0xf90], R243 ;  /* 0x000f90f301007387 */ /* 0x000fe20000100800 */
[C---:B------:R-:W-:Y:S01]  /*172a0*/  VIADD R182, R4.reuse, 0xee ;  /* 0x000000ee04b67836 */ /* 0x040fe20000000000 */
[----:B0-----:R-:W-:Y:S01]  /*172b0*/  MOV R3, UR33 ;  /* 0x0000002100037c02 */ /* 0x001fe20008000f00 */
[----:B------:R-:W-:Y:S01]  /*172c0*/  ULDC UR33, c[0x0][0x22c] ;  /* 0x00008b0000217ab9 */ /* 0x000fe20000000800 */
[----:B------:R-:W-:Y:S01]  /*172d0*/  STL [R1+0xf8c], R244 ;  /* 0x000f8cf401007387 */ /* 0x000fe20000100800 */
[C---:B------:R-:W-:Y:S01]  /*172e0*/  VIADD R181, R4.reuse, 0xf0 ;  /* 0x000000f004b57836 */ /* 0x040fe20000000000 */
[----:B------:R-:W-:Y:S01]  /*172f0*/  ULDC UR29, c[0x0][0x22c] ;  /* 0x00008b00001d7ab9 */ /* 0x000fe20000000800 */
[C---:B------:R-:W-:Y:S01]  /*17300*/  VIADD R180, R4.reuse, 0xf1 ;  /* 0x000000f104b47836 */ /* 0x040fe20000000000 */
[----:B------:R-:W-:Y:S01]  /*17310*/  STL [R1+0xf88], R245 ;  /* 0x000f88f501007387 */ /* 0x000fe20000100800 */
[----:B------:R-:W-:Y:S01]  /*17320*/  VIADD R252, R4, 0x193 ;  /* 0x0000019304fc7836 */ /* 0x000fe20000000000 */
[----:B------:R-:W-:Y:S01]  /*17330*/  ULDC UR28, c[0x0][0x22c] ;  /* 0x00008b00001c7ab9 */ /* 0x000fe20000000800 */
[----:B------:R-:W-:Y:S01]  /*17340*/  ULDC UR27, c[0x0][0x22c] ;  /* 0x00008b00001b7ab9 */ /* 0x000fe20000000800 */
[----:B------:R-:W-:Y:S01]  /*17350*/  STL [R1+0xf84], R246 ;  /* 0x000f84f601007387 */ /* 0x000fe20000100800 */
[----:B------:R-:W-:Y:S01]  /*17360*/  ULDC UR26, c[0x0][0x22c] ;  /* 0x00008b00001a7ab9 */ /* 0x000fe20000000800 */
        /* <DEDUP_REMOVED lines=18> */
[----:B------:R0:W-:Y:S01]  /*17490*/  STL [R1+0x9a4], R0 ;  /* 0x0009a40001007387 */ /* 0x0001e20000100800 */
[----:B------:R-:W-:Y:S01]  /*174a0*/  ULDC UR11, c[0x0][0x22c] ;  /* 0x00008b00000b7ab9 */ /* 0x000fe20000000800 */
[----:B------:R-:W-:Y:S01]  /*174b0*/  ULDC UR10, c[0x0][0x22c] ;  /* 0x00008b00000a7ab9 */ /* 0x000fe20000000800 */
[----:B------:R-:W-:Y:S01]  /*174c0*/  ULDC UR4, c[0x0][0x22c] ;  /* 0x00008b0000047ab9 */ /* 0x000fe20000000800 */
[----:B---3--:R-:W-:-:S04]  /*174d0*/  IMAD.MOV.U32 R169, RZ, RZ, R166 ;  /* 0x000000ffffa97224 */ /* 0x008fc800078e00a6 */
[----:B------:R-:W-:Y:S02]  /*174e0*/  IMAD.MOV.U32 R170, RZ, RZ, R169 ;  /* 0x000000ffffaa7224 */ /* 0x000fe400078e00a9 */
[----:B----4-:R-:W-:-:S04]  /*174f0*/  IMAD.MOV.U32 R168, RZ, RZ, R165 ;  /* 0x000000ffffa87224 */ /* 0x010fc800078e00a5 */
[----:B------:R-:W-:Y:S02]  /*17500*/  IMAD.MOV.U32 R169, RZ, RZ, R168 ;  /* 0x000000ffffa97224 */ /* 0x000fe400078e00a8 */
[----:B------:R-:W-:Y:S02]  /*17510*/  IMAD.MOV.U32 R167, RZ, RZ, R164 ;  /* 0x000000ffffa77224 */ /* 0x000fe400078e00a4 */
[----:B------:R-:W-:Y:S02]  /*17520*/  IMAD.MOV.U32 R166, RZ, RZ, R163 ;  /* 0x000000ffffa67224 */ /* 0x000fe400078e00a3 */
[----:B------:R-:W-:Y:S02]  /*17530*/  IMAD.MOV.U32 R168, RZ, RZ, R167 ;  /* 0x000000ffffa87224 */ /* 0x000fe400078e00a7 */
        /* <DEDUP_REMOVED lines=32> */
[----:B--2---:R-:W-:Y:S02]  /*17740*/  IMAD.MOV.U32 R21, RZ, RZ, R17 ;  /* 0x000000ffff157224 */ /* 0x004fe400078e0011 */
[----:B------:R-:W-:Y:S02]  /*17750*/  IMAD.MOV.U32 R23, RZ, RZ, R22 ;  /* 0x000000ffff177224 */ /* 0x000fe400078e0016 */
[----:B------:R-:W-:Y:S02]  /*17760*/  IMAD.MOV.U32 R20, RZ, RZ, R15 ;  /* 0x000000ffff147224 */ /* 0x000fe400078e000f */
[----:B------:R-:W-:Y:S02]  /*17770*/  IMAD.MOV.U32 R22, RZ, RZ, R21 ;  /* 0x000000ffff167224 */ /* 0x000fe400078e0015 */
[----:B------:R-:W-:Y:S02]  /*17780*/  IMAD.MOV.U32 R18, RZ, RZ, R14 ;  /* 0x000000ffff127224 */ /* 0x000fe400078e000e */
[----:B------:R-:W-:Y:S01]  /*17790*/  IMAD R14, R4, UR6, RZ ;  /* 0x00000006040e7c24 */ /* 0x000fe2000f8e02ff */
[----:B------:R-:W-:Y:S01]  /*177a0*/  ULDC UR6, c[0x0][0x248] ;  /* 0x0000920000067ab9 */ /* 0x000fe20000000800 */
[----:B------:R-:W-:-:S02]  /*177b0*/  IMAD.MOV.U32 R21, RZ, RZ, R20 ;  /* 0x000000ffff157224 */ /* 0x000fc400078e0014 */
[----:B------:R-:W-:Y:S01]  /*177c0*/  VIADD R15, R14, UR6 ;  /* 0x000000060e0f7c36 */ /* 0x000fe20008000000 */
[----:B------:R-:W-:Y:S01]  /*177d0*/  ULDC UR6, c[0x0][0x248] ;  /* 0x0000920000067ab9 */ /* 0x000fe20000000800 */
[----:B------:R-:W-:Y:S02]  /*177e0*/  IMAD.MOV.U32 R20, RZ, RZ, R18 ;  /* 0x000000ffff147224 */ /* 0x000fe400078e0012 */
[----:B------:R-:W-:Y:S01]  /*177f0*/  VIADD R17, R15, UR6 ;  /* 0x000000060f117c36 */ /* 0x000fe20008000000 */
[----:B------:R-:W-:Y:S01]  /*17800*/  ULDC UR6, c[0x0][0x248] ;  /* 0x0000920000067ab9 */ /* 0x000fe20000000800 */
[----:B------:R-:W-:Y:S02]  /*17810*/  IMAD.MOV.U32 R18, RZ, RZ, R13 ;  /* 0x000000ffff127224 */ /* 0x000fe400078e000d */
[----:B0-----:R-:W-:Y:S01]  /*17820*/  VIADD R0, R17, UR6 ;  /* 0x0000000611007c36 */ /* 0x001fe20008000000 */
[----:B------:R-:W-:Y:S01]  /*17830*/  ULDC UR6, c[0x0][0x248] ;  /* 0x0000920000067ab9 */ /* 0x000fe20000000800 */
[----:B------:R-:W-:-:S02]  /*17840*/  IMAD.MOV.U32 R13, RZ, RZ, R12 ;  /* 0x000000ffff0d7224 */ /* 0x000fc400078e000c */
[----:B------:R-:W-:Y:S01]  /*17850*/  IMAD.MOV.U32 R12, RZ, RZ, R11 ;  /* 0x000000ffff0c7224 */ /* 0x000fe200078e000b */
[----:B------:R0:W-:Y:S01]  /*17860*/  STL [R1+0x614], R0 ;  /* 0x0006140001007387 */ /* 0x0001e20000100800 */
[----:B------:R-:W-:Y:S02]  /*17870*/  IMAD.MOV.U32 R11, RZ, RZ, R10 ;  /* 0x000000ffff0b7224 */ /* 0x000fe400078e000a */
[----:B0-----:R-:W-:Y:S01]  /*17880*/  VIADD R0, R0, UR6 ;  /* 0x0000000600007c36 */ /* 0x001fe20008000000 */
[----:B------:R-:W-:-:S04]  /*17890*/  ULDC UR6, c[0x0][0x248] ;  /* 0x0000920000067ab9 */ /* 0x000fc80000000800 */
[----:B------:R0:W-:Y:S02]  /*178a0*/  STL [R1+0x620], R0 ;  /* 0x0006200001007387 */ /* 0x0001e40000100800 */
        /* <DEDUP_REMOVED lines=122> */
[----:B------:R0:W-:Y:S04]  /*18050*/  STL [R1+0x770], R0 ;  /* 0x0007700001007387 */ /* 0x0001e80000100800 */
[----:B------:R-:W2:Y:S01]  /*18060*/  LDL.LU R10, [R1+0x4c4] ;  /* 0x0004c400010a7983 */ /* 0x000ea20000300800 */
        /* <DEDUP_REMOVED lines=24> */
[----:B------:R-:W-:Y:S01]  /*181f0*/  IMAD.MOV.U32 R157, RZ, RZ, R154 ;  /* 0x000000ffff9d7224 */ /* 0x000fe200078e009a */
[----:B------:R-:W3:Y:S01]  /*18200*/  LDL.LU R11, [R1+0x4c8] ;  /* 0x0004c800010b7983 */ /* 0x000ee20000300800 */
[----:B------:R-:W-:Y:S02]  /*18210*/  IMAD.MOV.U32 R154, RZ, RZ, R23 ;  /* 0x000000ffff9a7224 */ /* 0x000fe400078e0017 */
[----:B------:R-:W-:Y:S02]  /*18220*/  IMAD.MOV.U32 R23, RZ, RZ, R20 ;  /* 0x000000ffff177224 */ /* 0x000fe400078e0014 */
[----:B0-----:R-:W-:Y:S01]  /*18230*/  VIADD R0, R0, UR6 ;  /* 0x0000000600007c36 */ /* 0x001fe20008000000 */
[----:B------:R-:W-:Y:S01]  /*18240*/  F2FP.SATFINITE.E5M2.F32.PACK_AB_MERGE_C R19, R19, R173, RZ ;  /* 0x000000ad1313723e */ /* 0x000fe200048060ff */
[----:B--2---:R-:W-:Y:S01]  /*18250*/  IMAD.MOV.U32 R12, RZ, RZ, R10 ;  /* 0x000000ffff0c7224 */ /* 0x004fe200078e000a */
[----:B------:R-:W-:Y:S01]  /*18260*/  ULDC UR6, c[0x0][0x248] ;  /* 0x0000920000067ab9 */ /* 0x000fe20000000800 */
[----:B------:R-:W2:Y:S04]  /*18270*/  LDL.LU R10, [R1+0x4cc] ;  /* 0x0004cc00010a7983 */ /* 0x000ea80000300800 */
[----:B------:R-:W4:Y:S04]  /*18280*/  LDL.LU R174, [R1+0x400] ;  /* 0x0004000001ae7983 */ /* 0x000f280000300800 */
[----:B------:R-:W4:Y:S01]  /*18290*/  LDL.LU R20, [R1+0x404] ;  /* 0x0004040001147983 */ /* 0x000f220000300800 */
        /* <DEDUP_REMOVED lines=10> */
[----:B------:R-:W-:Y:S01]  /*18340*/  IMAD.MOV.U32 R155, RZ, RZ, R152 ;  /* 0x000000ffff9b7224 */ /* 0x000fe200078e0098 */
[----:B------:R0:W-:Y:S01]  /*18350*/  STL [R1+0x774], R0 ;  /* 0x0007740001007387 */ /* 0x0001e20000100800 */
[----:B------:R-:W-:Y:S02]  /*18360*/  IMAD.MOV.U32 R163, RZ, RZ, R160 ;  /* 0x000000ffffa37224 */ /* 0x000fe400078e00a0 */
[----:B------:R-:W-:-:S02]  /*18370*/  IMAD.MOV.U32 R152, RZ, RZ, R21 ;  /* 0x000000ffff987224 */ /* 0x000fc400078e0015 */
[----:B------:R-:W-:Y:S02]  /*18380*/  IMAD.MOV.U32 R160, RZ, RZ, R157 ;  /* 0x000000ffffa07224 */ /* 0x000fe400078e009d */
[----:B------:R-:W-:Y:S02]  /*18390*/  IMAD.MOV.U32 R21, RZ, RZ, R12 ;  /* 0x000000ffff157224 */ /* 0x000fe400078e000c */
[----:B------:R-:W-:Y:S02]  /*183a0*/  IMAD.MOV.U32 R157, RZ, RZ, R154 ;  /* 0x000000ffff9d7224 */ /* 0x000fe400078e009a */
[----:B------:R-:W-:Y:S02]  /*183b0*/  IMAD.MOV.U32 R154, RZ, RZ, R23 ;  /* 0x000000ffff9a7224 */ /* 0x000fe400078e0017 */
[----:B------:R-:W-:Y:S01]  /*183c0*/  IMAD.MOV.U32 R23, RZ, RZ, R18 ;  /* 0x000000ffff177224 */ /* 0x000fe200078e0012 */
[----:B----4-:R-:W-:Y:S01]  /*183d0*/  F2FP.SATFINITE.E5M2.F32.PACK_AB_MERGE_C R20, R20, R174, RZ ;  /* 0x000000ae1414723e */ /* 0x010fe200048060ff */
        /* <DEDUP_REMOVED lines=9> */
[----:B---3--:R-:W-:Y:S02]  /*18470*/  IMAD.MOV.U32 R13, RZ, RZ, R11 ;  /* 0x000000ffff0d7224 */ /* 0x008fe400078e000b */
[----:B--2---:R-:W-:Y:S01]  /*18480*/  IMAD.MOV.U32 R12, RZ, RZ, R10 ;  /* 0x000000ffff0c7224 */ /* 0x004fe200078e000a */
[----:B------:R-:W2:Y:S04]  /*18490*/  LDL.LU R11, [R1+0x4d0] ;  /* 0x0004d000010b7983 */ /* 0x000ea80000300800 */
[----:B------:R-:W3:Y:S04]  /*184a0*/  LDL.LU R10, [R1+0x4d4] ;  /* 0x0004d400010a7983 */ /* 0x000ee80000300800 */
[----:B------:R-:W4:Y:S04]  /*184b0*/  LDL.LU R176, [R1+0x410] ;  /* 0x0004100001b07983 */ /* 0x000f280000300800 */
[----:B------:R-:W4:Y:S01]  /*184c0*/  LDL.LU R18, [R1+0x414] ;  /* 0x0004140001127983 */ /* 0x000f220000300800 */
[----:B0-----:R-:W-:Y:S01]  /*184d0*/  VIADD R0, R0, UR6 ;  /* 0x0000000600007c36 */ /* 0x001fe20008000000 */
[----:B------:R-:W-:Y:S01]  /*184e0*/  F2FP.SATFINITE.E5M2.F32.PACK_AB_MERGE_C R16, R16, R175, RZ ;  /* 0x000000af1010723e */ /* 0x000fe200048060ff */
[----:B------:R-:W-:-:S03]  /*184f0*/  ULDC UR6, c[0x0][0x248] ;  /* 0x0000920000067ab9 */ /* 0x000fc60000000800 */
[----:B------:R-:W-:Y:S01]  /*18500*/  STL [R1+0x76c], R0 ;  /* 0x00076c0001007387 */ /* 0x000fe20000100800 */
[----:B----4-:R-:W-:-:S03]  /*18510*/  F2FP.SATFINITE.E5M2.F32.PACK_AB_MERGE_C R18, R18, R176, RZ ;  /* 0x000000b01212723e */ /* 0x010fc600048060ff */
[----:B------:R-:W4:Y:S04]  /*18520*/  LDL.LU R176, [R1+0x420] ;  /* 0x0004200001b07983 */ /* 0x000f280000300800 */
[----:B------:R-:W4:Y:S02]  /*18530*/  LDL.LU R175, [R1+0x424] ;  /* 0x0004240001af7983 */ /* 0x000f240000300800 */
[----:B----4-:R-:W-:Y:S01]  /*18540*/  F2FP.SATFINITE.E5M2.F32.PACK_AB_MERGE_C R3, R175, R176, RZ ;  /* 0x000000b0af03723e */ /* 0x010fe200048060ff */
        /* <DEDUP_REMOVED lines=27> */
[----:B------:R-:W-:Y:S01]  /*18700*/  IMAD.MOV.U32 R13, RZ, RZ, R12 ;  /* 0x000000ffff0d7224 */ /* 0x000fe200078e000c */
[----:B------:R0:W-:Y:S01]  /*18710*/  STL [R1+0x978], R3 ;  /* 0x0009780301007387 */ /* 0x0001e20000100800 */
[----:B--2---:R-:W-:Y:S02]  /*18720*/  IMAD.MOV.U32 R12, RZ, RZ, R11 ;  /* 0x000000ffff0c7224 */ /* 0x004fe400078e000b */
[----:B---3--:R-:W-:Y:S02]  /*18730*/  IMAD.MOV.U32 R11, RZ, RZ, R10 ;  /* 0x000000ffff0b7224 */ /* 0x008fe400078e000a */
[----:B------:R-:W2:Y:S01]  /*18740*/  LDL.LU R10, [R1+0x4d8] ;  /* 0x0004d800010a7983 */ /* 0x000ea20000300800 */
[----:B0-----:R-:W-:Y:S01]  /*18750*/  F2FP.SATFINITE.E5M2.F32.PACK_AB_MERGE_C R3, R174, R175, RZ ;  /* 0x000000afae03723e */ /* 0x001fe200048060ff */
        /* <DEDUP_REMOVED lines=22> */
[----:B------:R-:W-:Y:S01]  /*188c0*/  VIADD R0, R0, UR6 ;  /* 0x0000000600007c36 */ /* 0x000fe20008000000 */
[----:B------:R-:W-:Y:S01]  /*188d0*/  ULDC UR6, c[0x0][0x248] ;  /* 0x0000920000067ab9 */ /* 0x000fe20000000800 */
[----:B------:R-:W-:Y:S02]  /*188e0*/  IMAD.MOV.U32 R152, RZ, RZ, R23 ;  /* 0x000000ffff987224 */ /* 0x000fe400078e0017 */
[----:B------:R-:W-:Y:S02]  /*188f0*/  IMAD.MOV.U32 R23, RZ, RZ, R22 ;  /* 0x000000ffff177224 */ /* 0x000fe400078e0016 */
[----:B------:R-:W-:-:S02]  /*18900*/  IMAD.MOV.U32 R22, RZ, RZ, R21 ;  /* 0x000000ffff167224 */ /* 0x000fc400078e0015 */
[----:B------:R-:W-:Y:S01]  /*18910*/  IMAD.MOV.U32 R21, RZ, RZ, R13 ;  /* 0x000000ffff157224 */ /* 0x000fe200078e000d */
[----:B------:R-:W-:Y:S01]  /*18920*/  STL [R1+0x764], R0 ;  /* 0x0007640001007387 */ /* 0x000fe20000100800 */
[----:B------:R-:W-:Y:S02]  /*18930*/  IMAD.MOV.U32 R13, RZ, RZ, R12 ;  /* 0x000000ffff0d7224 */ /* 0x000fe400078e000c */
[----:B------:R-:W-:Y:S01]  /*18940*/  IMAD.MOV.U32 R12, RZ, RZ, R11 ;  /* 0x000000ffff0c7224 */ /* 0x000fe200078e000b */
[----:B------:R0:W-:Y:S01]  /*18950*/  STL [R1+0x974], R3 ;  /* 0x0009740301007387 */ /* 0x0001e20000100800 */
[----:B--2---:R-:W-:-:S03]  /*18960*/  IMAD.MOV.U32 R11, RZ, RZ, R10 ;  /* 0x000000ffff0b7224 */ /* 0x004fc600078e000a */
[----:B------:R-:W2:Y:S04]  /*18970*/  LDL.LU R10, [R1+0x4dc] ;  /* 0x0004dc00010a7983 */ /* 0x000ea80000300800 */
[----:B------:R-:W0:Y:S04]  /*18980*/  LDL.LU R176, [R1+0x430] ;  /* 0x0004300001b07983 */ /* 0x000e280000300800 */
[----:B------:R-:W0:Y:S02]  /*18990*/  LDL.LU R175, [R1+0x434] ;  /* 0x0004340001af7983 */ /* 0x000e240000300800 */
[----:B0-----:R-:W-:Y:S01]  /*189a0*/  F2FP.SATFINITE.E5M2.F32.PACK_AB_MERGE_C R3, R175, R176, RZ ;  /* 0x000000b0af03723e */ /* 0x001fe200048060ff */
        /* <DEDUP_REMOVED lines=28> */
[----:B------:R0:W-:Y:S01]  /*18b70*/  STL [R1+0x970], R3 ;  /* 0x0009700301007387 */ /* 0x0001e20000100800 */
[----:B------:R-:W-:Y:S02]  /*18b80*/  IMAD.MOV.U32 R12, RZ, RZ, R11 ;  /* 0x000000ffff0c7224 */ /* 0x000fe400078e000b */
[----:B--2---:R-:W-:Y:S02]  /*18b90*/  IMAD.MOV.U32 R11, RZ, RZ, R10 ;  /* 0x000000ffff0b7224 */ /* 0x004fe400078e000a */
[----:B------:R-:W2:Y:S01]  /*18ba0*/  LDL.LU R10, [R1+0x4e0] ;  /* 0x0004e000010a7983 */ /* 0x000ea20000300800 */
        /* <DEDUP_REMOVED lines=23> */
[----:B------:R-:W-:Y:S01]  /*18d20*/  VIADD R0, R0, UR6 ;  /* 0x0000000600007c36 */ /* 0x000fe20008000000 */
[----:B------:R-:W-:Y:S01]  /*18d30*/  ULDC UR6, c[0x0][0x248] ;  /* 0x0000920000067ab9 */ /* 0x000fe20000000800 */
[----:B------:R-:W-:Y:S02]  /*18d40*/  IMAD.MOV.U32 R152, RZ, RZ, R23 ;  /* 0x000000ffff987224 */ /* 0x000fe400078e0017 */
[----:B------:R-:W-:-:S02]  /*18d50*/  IMAD.MOV.U32 R23, RZ, RZ, R22 ;  /* 0x000000ffff177224 */ /* 0x000fc400078e0016 */
[----:B------:R-:W-:Y:S02]  /*18d60*/  IMAD.MOV.U32 R22, RZ, RZ, R21 ;  /* 0x000000ffff167224 */ /* 0x000fe400078e0015 */
        /* <DEDUP_REMOVED lines=222> */
[----:B------:R0:W-:Y:S04]  /*19b50*/  STL [R1+0x98c], R3 ;  /* 0x00098c0301007387 */ /* 0x0001e80000100800 */
[----:B------:R-:W3:Y:S01]  /*19b60*/  LDL.LU R173, [R1+0x480] ;  /* 0x0004800001ad7983 */ /* 0x000ee20000300800 */
[----:B------:R-:W-:Y:S01]  /*19b70*/  VIADD R0, R0, UR6 ;  /* 0x0000000600007c36 */ /* 0x000fe20008000000 */
[----:B------:R-:W-:Y:S01]  /*19b80*/  ULDC UR6, c[0x0][0x248] ;  /* 0x0000920000067ab9 */ /* 0x000fe20000000800 */
[----:B0-----:R-:W-:-:S03]  /*19b90*/  F2FP.SATFINITE.E5M2.F32.PACK_AB_MERGE_C R3, R174, R175, RZ ;  /* 0x000000afae03723e */ /* 0x001fc600048060ff */
[----:B------:R0:W-:Y:S04]  /*19ba0*/  STL [R1+0x73c], R0 ;  /* 0x00073c0001007387 */ /* 0x0001e80000100800 */
[----:B------:R-:W-:Y:S01]  /*19bb0*/  STL [R1+0x984], R3 ;  /* 0x0009840301007387 */ /* 0x000fe20000100800 */
[----:B---3--:R-:W-:-:S03]  /*19bc0*/  IMAD.MOV.U32 R174, RZ, RZ, R173 ;  /* 0x000000ffffae7224 */ /* 0x008fc600078e00ad */
[----:B------:R-:W3:Y:S01]  /*19bd0*/  LDL.LU R173, [R1+0x484] ;  /* 0x0004840001ad7983 */ /* 0x000ee20000300800 */
[----:B------:R-:W-:-:S03]  /*19be0*/  IMAD.MOV.U32 R176, RZ, RZ, R174 ;  /* 0x000000ffffb07224 */ /* 0x000fc600078e00ae */
[----:B------:R-:W4:Y:S01]  /*19bf0*/  LDL.LU R174, [R1+0x488] ;  /* 0x0004880001ae7983 */ /* 0x000f220000300800 */
[----:B---3--:R-:W-:-:S03]  /*19c00*/  IMAD.MOV.U32 R175, RZ, RZ, R173 ;  /* 0x000000ffffaf7224 */ /* 0x008fc600078e00ad */
[----:B------:R-:W4:Y:S01]  /*19c10*/  LDL.LU R173, [R1+0x48c] ;  /* 0x00048c0001ad7983 */ /* 0x000f220000300800 */
[----:B0-----:R-:W-:Y:S01]  /*19c20*/  VIADD R0, R0, UR6 ;  /* 0x0000000600007c36 */ /* 0x001fe20008000000 */
[----:B------:R-:W-:Y:S01]  /*19c30*/  ULDC UR6, c[0x0][0x248] ;  /* 0x0000920000067ab9 */ /* 0x000fe20000000800 */
[----:B------:R-:W-:Y:S02]  /*19c40*/  F2FP.SATFINITE.E5M2.F32.PACK_AB_MERGE_C R175, R175, R176, RZ ;  /* 0x000000b0afaf723e */ /* 0x000fe400048060ff */
[----:B------:R-:W-:Y:S01]  /*19c50*/  F2FP.SATFINITE.E5M2.F32.PACK_AB_MERGE_C R171, R171, R172, RZ ;  /* 0x000000acabab723e */ /* 0x000fe200048060ff */
[----:B------:R0:W-:Y:S04]  /*19c60*/  STL [R1+0x734], R0 ;  /* 0x0007340001007387 */ /* 0x0001e80000100800 */
[----:B------:R-:W-:Y:S01]  /*19c70*/  STL [R1+0x9b8], R175 ;  /* 0x0009b8af01007387 */ /* 0x000fe20000100800 */
[----:B------:R-:W-:Y:S01]  /*19c80*/  F2FP.SATFINITE.E5M2.F32.PACK_AB_MERGE_C R167, R167, R168, RZ ;  /* 0x000000a8a7a7723e */ /* 0x000fe200048060ff */
[----:B0-----:R-:W-:Y:S01]  /*19c90*/  VIADD R0, R0, UR6 ;  /* 0x0000000600007c36 */ /* 0x001fe20008000000 */
[----:B------:R-:W-:Y:S01]  /*19ca0*/  ULDC UR6, c[0x0][0x248] ;  /* 0x0000920000067ab9 */ /* 0x000fe20000000800 */
[----:B------:R-:W-:-:S02]  /*19cb0*/  F2FP.SATFINITE.E5M2.F32.PACK_AB_MERGE_C R163, R163, R164, RZ ;  /* 0x000000a4a3a3723e */ /* 0x000fc400048060ff */
[----:B------:R-:W-:Y:S02]  /*19cc0*/  F2FP.SATFINITE.E5M2.F32.PACK_AB_MERGE_C R159, R159, R160, RZ ;  /* 0x000000a09f9f723e */ /* 0x000fe400048060ff */
[----:B------:R-:W-:Y:S02]  /*19cd0*/  F2FP.SATFINITE.E5M2.F32.PACK_AB_MERGE_C R155, R155, R156, RZ ;  /* 0x0000009c9b9b723e */ /* 0x000fe400048060ff */
[----:B------:R-:W-:Y:S02]  /*19ce0*/  F2FP.SATFINITE.E5M2.F32.PACK_AB_MERGE_C R23, R23, R152, RZ ;  /* 0x000000981717723e */ /* 0x000fe400048060ff */
[----:B------:R-:W-:Y:S02]  /*19cf0*/  F2FP.SATFINITE.E5M2.F32.PACK_AB_MERGE_C R12, R12, R13, RZ ;  /* 0x0000000d0c0c723e */ /* 0x000fe400048060ff */
[----:B----4-:R-:W-:-:S05]  /*19d00*/  F2FP.SATFINITE.E5M2.F32.PACK_AB_MERGE_C R3, R173, R174, RZ ;  /* 0x000000aead03723e */ /* 0x010fca00048060ff */
[----:B------:R0:W-:Y:S04]  /*19d10*/  STL [R1+0x9b0], R3 ;  /* 0x0009b00301007387 */ /* 0x0001e80000100800 */
[----:B------:R-:W-:Y:S01]  /*19d20*/  STL [R1+0x99c], R171 ;  /* 0x00099cab01007387 */ /* 0x000fe20000100800 */
[----:B0-----:R-:W-:-:S03]  /*19d30*/  F2FP.SATFINITE.E5M2.F32.PACK_AB_MERGE_C R3, R169, R170, RZ ;  /* 0x000000aaa903723e */ /* 0x001fc600048060ff */
[----:B------:R0:W-:Y:S04]  /*19d40*/  STL [R1+0x72c], R0 ;  /* 0x00072c0001007387 */ /* 0x0001e80000100800 */
[----:B------:R1:W-:Y:S01]  /*19d50*/  STL [R1+0x994], R3 ;  /* 0x0009940301007387 */ /* 0x0003e20000100800 */
[----:B0-----:R-:W-:Y:S01]  /*19d60*/  VIADD R0, R0, UR6 ;  /* 0x0000000600007c36 */ /* 0x001fe20008000000 */
[----:B------:R-:W-:Y:S01]  /*19d70*/  ULDC UR6, c[0x0][0x248] ;  /* 0x0000920000067ab9 */ /* 0x000fe20000000800 */
[----:B-1----:R-:W-:Y:S01]  /*19d80*/  F2FP.SATFINITE.E5M2.F32.PACK_AB_MERGE_C R3, R165, R166, RZ ;  /* 0x000000a6a503723e */ /* 0x002fe200048060ff */
[----:B------:R-:W-:Y:S04]  /*19d90*/  STL [R1+0x9c8], R167 ;  /* 0x0009c8a701007387 */ /* 0x000fe80000100800 */
        /* <DEDUP_REMOVED lines=26> */
[----:B0-----:R-:W-:-:S03]  /*19f40*/  VIADD R0, R0, UR6 ;  /* 0x0000000600007c36 */ /* 0x001fc60008000000 */
[----:B------:R-:W-:Y:S01]  /*19f50*/  STL [R1+0x9d4], R12 ;  /* 0x0009d40c01007387 */ /* 0x000fe20000100800 */
[----:B------:R-:W-:Y:S01]  /*19f60*/  ULDC UR6, c[0x0][0x248] ;  /* 0x0000920000067ab9 */ /* 0x000fe20000000800 */
[----:B--2---:R-:W-:Y:S02]  /*19f70*/  F2FP.SATFINITE.E5M2.F32.PACK_AB_MERGE_C R3, R10, R11, RZ ;  /* 0x0000000b0a03723e */ /* 0x004fe400048060ff */
[----:B------:R0:W-:Y:S04]  /*19f80*/  STL [R1+0x6fc], R0 ;  /* 0x0006fc0001007387 */ /* 0x0001e80000100800 */
[----:B------:R-:W-:Y:S04]  /*19f90*/  STL [R1+0x9cc], R3 ;  /* 0x0009cc0301007387 */ /* 0x000fe80000100800 */
[----:B------:R-:W2:Y:S01]  /*19fa0*/  LDL.LU R176, [R1+0x500] ;  /* 0x0005000001b07983 */ /* 0x000ea20000300800 */
[----:B0-----:R-:W-:Y:S01]  /*19fb0*/  VIADD R0, R0, UR6 ;  /* 0x0000000600007c36 */ /* 0x001fe20008000000 */
[----:B------:R-:W-:-:S02]  /*19fc0*/  ULDC UR6, c[0x0][0x248] ;  /* 0x0000920000067ab9 */ /* 0x000fc40000000800 */
[----:B------:R-:W2:Y:S04]  /*19fd0*/  LDL.LU R175, [R1+0x504] ;  /* 0x0005040001af7983 */ /* 0x000ea80000300800 */
[----:B------:R-:W3:Y:S04]  /*19fe0*/  LDL.LU R174, [R1+0x508] ;  /* 0x0005080001ae7983 */ /* 0x000ee80000300800 */
[----:B------:R-:W3:Y:S04]  /*19ff0*/  LDL.LU R173, [R1+0x50c] ;  /* 0x00050c0001ad7983 */ /* 0x000ee80000300800 */
[----:B------:R-:W4:Y:S04]  /*1a000*/  LDL.LU R172, [R1+0x510] ;  /* 0x0005100001ac7983 */ /* 0x000f280000300800 */
[----:B------:R-:W4:Y:S04]  /*1a010*/  LDL.LU R171, [R1+0x514] ;  /* 0x0005140001ab7983 */ /* 0x000f280000300800 */
[----:B------:R-:W4:Y:S04]  /*1a020*/  LDL.LU R170, [R1+0x518] ;  /* 0x0005180001aa7983 */ /* 0x000f280000300800 */
[----:B------:R0:W-:Y:S04]  /*1a030*/  STL [R1+0x6f4], R0 ;  /* 0x0006f40001007387 */ /* 0x0001e80000100800 */
[----:B------:R-:W4:Y:S04]  /*1a040*/  LDL.LU R169, [R1+0x51c] ;  /* 0x00051c0001a97983 */ /* 0x000f280000300800 */
        /* <DEDUP_REMOVED lines=23> */
[----:B------:R-:W4:Y:S01]  /*1a1c0*/  LDL.LU R10, [R1+0x57c] ;  /* 0x00057c00010a7983 */ /* 0x000f220000300800 */
[----:B0-----:R-:W-:Y:S01]  /*1a1d0*/  VIADD R0, R0, UR6 ;  /* 0x0000000600007c36 */ /* 0x001fe20008000000 */
[----:B------:R-:W-:Y:S01]  /*1a1e0*/  ULDC UR6, c[0x0][0x248] ;  /* 0x0000920000067ab9 */ /* 0x000fe20000000800 */
[----:B--2---:R-:W-:-:S02]  /*1a1f0*/  F2FP.SATFINITE.E5M2.F32.PACK_AB_MERGE_C R175, R175, R176, RZ ;  /* 0x000000b0afaf723e */ /* 0x004fc400048060ff */
[----:B---3--:R-:W-:-:S03]  /*1a200*/  F2FP.SATFINITE.E5M2.F32.PACK_AB_MERGE_C R3, R173, R174, RZ ;  /* 0x000000aead03723e */ /* 0x008fc600048060ff */
[----:B------:R-:W-:Y:S04]  /*1a210*/  STL [R1+0x9f8], R175 ;  /* 0x0009f8af01007387 */ /* 0x000fe80000100800 */
[----:B------:R0:W-:Y:S01]  /*1a220*/  STL [R1+0x9f0], R3 ;  /* 0x0009f00301007387 */ /* 0x0001e20000100800 */
[----:B----4-:R-:W-:-:S05]  /*1a230*/  F2FP.SATFINITE.E5M2.F32.PACK_AB_MERGE_C R171, R171, R172, RZ ;  /* 0x000000acabab723e */ /* 0x010fca00048060ff */
[----:B------:R-:W-:Y:S01]  /*1a240*/  STL [R1+0x9e4], R171 ;  /* 0x0009e4ab01007387 */ /* 0x000fe20000100800 */
[----:B0-----:R-:W-:-:S03]  /*1a250*/  F2FP.SATFINITE.E5M2.F32.PACK_AB_MERGE_C R3, R169, R170, RZ ;  /* 0x000000aaa903723e */ /* 0x001fc600048060ff */
[----:B------:R0:W-:Y:S04]  /*1a260*/  STL [R1+0x6ec], R0 ;  /* 0x0006ec0001007387 */ /* 0x0001e80000100800 */
[----:B------:R1:W-:Y:S01]  /*1a270*/  STL [R1+0x9dc], R3 ;  /* 0x0009dc0301007387 */ /* 0x0003e20000100800 */
[----:B------:R-:W-:Y:S01]  /*1a280*/  F2FP.SATFINITE.E5M2.F32.PACK_AB_MERGE_C R167, R167, R168, RZ ;  /* 0x000000a8a7a7723e */ /* 0x000fe200048060ff */
[----:B0-----:R-:W-:Y:S01]  /*1a290*/  VIADD R0, R0, UR6 ;  /* 0x0000000600007c36 */ /* 0x001fe20008000000 */
[----:B------:R-:W-:-:S03]  /*1a2a0*/  ULDC UR6, c[0x0][0x248] ;  /* 0x0000920000067ab9 */ /* 0x000fc60000000800 */
[----:B------:R-:W-:Y:S01]  /*1a2b0*/  STL [R1+0xa08], R167 ;  /* 0x000a08a701007387 */ /* 0x000fe20000100800 */
[----:B-1----:R-:W-:-:S03]  /*1a2c0*/  F2FP.SATFINITE.E5M2.F32.PACK_AB_MERGE_C R3, R165, R166, RZ ;  /* 0x000000a6a503723e */ /* 0x002fc600048060ff */
        /* <DEDUP_REMOVED lines=476> */
[----:B------:R1:W-:Y:S04]  /*1c090*/  STL [R1+0xa7c], R3 ;  /* 0x000a7c0301007387 */ /* 0x0003e80000100800 */
[----:B------:R-:W2:Y:S01]  /*1c0a0*/  LDL.LU R176, [R1] ;  /* 0x0000000001b07983 */ /* 0x000ea20000300800 */
        /* <DEDUP_REMOVED lines=8> */
[----:B------:R-:W-:Y:S04]  /*1c130*/  STL [R1+0x5c8], R0 ;  /* 0x0005c80001007387 */ /* 0x000fe80000100800 */
[----:B------:R-:W4:Y:S04]  /*1c140*/  LDL.LU R172, [R1+0x1c] ;  /* 0x00001c0001ac7983 */ /* 0x000f280000300800 */
[----:B------:R-:W2:Y:S04]  /*1c150*/  LDL.LU R171, [R1+0x20] ;  /* 0x0000200001ab7983 */ /* 0x000ea80000300800 */
[----:B------:R-:W2:Y:S04]  /*1c160*/  LDL.LU R170, [R1+0x24] ;  /* 0x0000240001aa7983 */ /* 0x000ea80000300800 */
[----:B------:R-:W3:Y:S04]  /*1c170*/  LDL.LU R169, [R1+0x28] ;  /* 0x0000280001a97983 */ /* 0x000ee80000300800 */
[----:B------:R-:W3:Y:S04]  /*1c180*/  LDL.LU R168, [R1+0x2c] ;  /* 0x00002c0001a87983 */ /* 0x000ee80000300800 */
        /* <DEDUP_REMOVED lines=20> */
[----:B-1----:R-:W-:Y:S01]  /*1c2d0*/  VIADD R3, R0, UR6 ;  /* 0x0000000600037c36 */ /* 0x002fe20008000000 */
[----:B------:R-:W-:-:S04]  /*1c2e0*/  ULDC UR6, c[0x0][0x248] ;  /* 0x0000920000067ab9 */ /* 0x000fc80000000800 */
[----:B------:R0:W-:Y:S02]  /*1c2f0*/  STL [R1+0x5c4], R3 ;  /* 0x0005c40301007387 */ /* 0x0001e40000100800 */
[----:B0-----:R-:W-:Y:S01]  /*1c300*/  VIADD R3, R3, UR6 ;  /* 0x0000000603037c36 */ /* 0x001fe20008000000 */
[----:B------:R-:W-:Y:S01]  /*1c310*/  ULDC UR6, c[0x0][0x248] ;  /* 0x0000920000067ab9 */ /* 0x000fe20000000800 */
[----:B--2---:R-:W-:-:S05]  /*1c320*/  F2FP.SATFINITE.E5M2.F32.PACK_AB_MERGE_C R170, R170, R171, RZ ;  /* 0x000000abaaaa723e */ /* 0x004fca00048060ff */
[----:B------:R-:W-:Y:S01]  /*1c330*/  STL [R1+0x784], R170 ;  /* 0x000784aa01007387 */ /* 0x000fe20000100800 */
[----:B---3--:R-:W-:-:S03]  /*1c340*/  F2FP.SATFINITE.E5M2.F32.PACK_AB_MERGE_C R196, R168, R169, RZ ;  /* 0x000000a9a8c4723e */ /* 0x008fc600048060ff */
[----:B------:R0:W-:Y:S01]  /*1c350*/  STL [R1+0x5c0], R3 ;  /* 0x0005c00301007387 */ /* 0x0001e20000100800 */
[----:B----4-:R-:W-:Y:S01]  /*1c360*/  F2FP.SATFINITE.E5M2.F32.PACK_AB_MERGE_C R166, R166, R167, RZ ;  /* 0x000000a7a6a6723e */ /* 0x010fe200048060ff */
[----:B0-----:R-:W-:Y:S02]  /*1c370*/  VIADD R3, R3, UR6 ;  /* 0x0000000603037c36 */ /* 0x001fe40008000000 */
[----:B------:R-:W-:Y:S01]  /*1c380*/  STL [R1+0xf40], R196 ;  /* 0x000f40c401007387 */ /* 0x000fe20000100800 */
[----:B------:R-:W-:Y:S01]  /*1c390*/  ULDC UR6, c[0x0][0x248] ;  /* 0x0000920000067ab9 */ /* 0x000fe20000000800 */
[----:B------:R-:W-:Y:S02]  /*1c3a0*/  F2FP.SATFINITE.E5M2.F32.PACK_AB_MERGE_C R164, R164, R165, RZ ;  /* 0x000000a5a4a4723e */ /* 0x000fe400048060ff */
[----:B------:R-:W-:Y:S04]  /*1c3b0*/  STL [R1+0x77c], R166 ;  /* 0x00077ca601007387 */ /* 0x000fe80000100800 */
[----:B------:R0:W-:Y:S01]  /*1c3c0*/  STL [R1+0x5bc], R3 ;  /* 0x0005bc0301007387 */ /* 0x0001e20000100800 */
[----:B------:R-:W-:-:S03]  /*1c3d0*/  F2FP.SATFINITE.E5M2.F32.PACK_AB_MERGE_C R162, R162, R163, RZ ;  /* 0x000000a3a2a2723e */ /* 0x000fc600048060ff */
[----:B------:R-:W-:Y:S01]  /*1c3e0*/  STL [R1+0x778], R164 ;  /* 0x000778a401007387 */ /* 0x000fe20000100800 */
[----:B0-----:R-:W-:Y:S01]  /*1c3f0*/  VIADD R3, R3, UR6 ;  /* 0x0000000603037c36 */ /* 0x001fe20008000000 */
[----:B------:R-:W-:Y:S01]  /*1c400*/  ULDC UR6, c[0x0][0x248] ;  /* 0x0000920000067ab9 */ /* 0x000fe20000000800 */
[----:B------:R-:W-:Y:S01]  /*1c410*/  F2FP.SATFINITE.E5M2.F32.PACK_AB_MERGE_C R160, R160, R161, RZ ;  /* 0x000000a1a0a0723e */ /* 0x000fe200048060ff */
        /* <DEDUP_REMOVED lines=18> */
[----:B------:R-:W-:Y:S01]  /*1c540*/  F2FP.SATFINITE.E5M2.F32.PACK_AB_MERGE_C R11, R11, R21, RZ ;  /* 0x000000150b0b723e */ /* 0x000fe200048060ff */
[----:B0-----:R-:W-:Y:S02]  /*1c550*/  VIADD R3, R3, UR6 ;  /* 0x0000000603037c36 */ /* 0x001fe40008000000 */
[----:B------:R-:W-:Y:S01]  /*1c560*/  STL [R1+0x798], R22 ;  /* 0x0007981601007387 */ /* 0x000fe20000100800 */
[----:B------:R-:W-:-:S03]  /*1c570*/  ULDC UR6, c[0x0][0x248] ;  /* 0x0000920000067ab9 */ /* 0x000fc60000000800 */
[----:B------:R0:W-:Y:S01]  /*1c580*/  STL [R1+0x5ac], R3 ;  /* 0x0005ac0301007387 */ /* 0x0001e20000100800 */
[----:B------:R-:W-:-:S03]  /*1c590*/  F2FP.SATFINITE.E5M2.F32.PACK_AB_MERGE_C R13, R13, R176, RZ ;  /* 0x000000b00d0d723e */ /* 0x000fc600048060ff */
[----:B------:R1:W-:Y:S01]  /*1c5a0*/  STL [R1+0x790], R11 ;  /* 0x0007900b01007387 */ /* 0x0003e20000100800 */
[----:B------:R-:W-:-:S03]  /*1c5b0*/  F2FP.SATFINITE.E5M2.F32.PACK_AB_MERGE_C R12, R12, R175, RZ ;  /* 0x000000af0c0c723e */ /* 0x000fc600048060ff */
[----:B------:R-:W2:Y:S01]  /*1c5c0*/  LDL.LU R179, [R1+0x80] ;  /* 0x0000800001b37983 */ /* 0x000ea20000300800 */
[----:B------:R-:W-:Y:S01]  /*1c5d0*/  F2FP.SATFINITE.E5M2.F32.PACK_AB_MERGE_C R10, R10, R174, RZ ;  /* 0x000000ae0a0a723e */ /* 0x000fe200048060ff */
[----:B0-----:R-:W-:Y:S01]  /*1c5e0*/  VIADD R3, R3, UR6 ;  /* 0x0000000603037c36 */ /* 0x001fe20008000000 */
[----:B------:R-:W-:Y:S01]  /*1c5f0*/  F2FP.SATFINITE.E5M2.F32.PACK_AB_MERGE_C R0, R172, R173, RZ ;  /* 0x000000adac00723e */ /* 0x000fe200048060ff */
[----:B------:R-:W2:Y:S01]  /*1c600*/  LDL.LU R178, [R1+0x84] ;  /* 0x0000840001b27983 */ /* 0x000ea20000300800 */
[----:B------:R-:W-:-:S03]  /*1c610*/  ULDC UR6, c[0x0][0x248] ;  /* 0x0000920000067ab9 */ /* 0x000fc60000000800 */
        /* <DEDUP_REMOVED lines=30> */
[----:B-1----:R-:W4:Y:S01]  /*1c800*/  LDL.LU R11, [R1+0xfc] ;  /* 0x0000fc00010b7983 */ /* 0x002f220000300800 */
[----:B0-----:R-:W-:Y:S01]  /*1c810*/  VIADD R3, R3, UR6 ;  /* 0x0000000603037c36 */ /* 0x001fe20008000000 */
[----:B------:R-:W-:Y:S01]  /*1c820*/  ULDC UR6, c[0x0][0x248] ;  /* 0x0000920000067ab9 */ /* 0x000fe20000000800 */
[----:B--2---:R-:W-:-:S02]  /*1c830*/  F2FP.SATFINITE.E5M2.F32.PACK_AB_MERGE_C R178, R178, R179, RZ ;  /* 0x000000b3b2b2723e */ /* 0x004fc400048060ff */
[----:B---3--:R-:W-:-:S03]  /*1c840*/  F2FP.SATFINITE.E5M2.F32.PACK_AB_MERGE_C R176, R176, R177, RZ ;  /* 0x000000b1b0b0723e */ /* 0x008fc600048060ff */
[----:B------:R-:W-:Y:S01]  /*1c850*/  STL [R1+0x7bc], R178 ;  /* 0x0007bcb201007387 */ /* 0x000fe20000100800 */
[----:B----4-:R-:W-:-:S03]  /*1c860*/  F2FP.SATFINITE.E5M2.F32.PACK_AB_MERGE_C R174, R174, R175, RZ ;  /* 0x000000afaeae723e */ /* 0x010fc600048060ff */
[----:B------:R-:W-:Y:S04]  /*1c870*/  STL [R1+0x7b4], R176 ;  /* 0x0007b4b001007387 */ /* 0x000fe80000100800 */
[----:B------:R-:W-:Y:S04]  /*1c880*/  STL [R1+0x7a8], R174 ;  /* 0x0007a8ae01007387 */ /* 0x000fe80000100800 */
[----:B------:R0:W-:Y:S01]  /*1c890*/  STL [R1+0x5a4], R3 ;  /* 0x0005a40301007387 */ /* 0x0001e20000100800 */
[----:B------:R-:W-:Y:S01]  /*1c8a0*/  F2FP.SATFINITE.E5M2.F32.PACK_AB_MERGE_C R172, R172, R173, RZ ;  /* 0x000000adacac723e */ /* 0x000fe200048060ff */
[----:B0-----:R-:W-:Y:S01]  /*1c8b0*/  VIADD R3, R3, UR6 ;  /* 0x0000000603037c36 */ /* 0x001fe20008000000 */
[----:B------:R-:W-:-:S03]  /*1c8c0*/  F2FP.SATFINITE.E5M2.F32.PACK_AB_MERGE_C R170, R170, R171, RZ ;  /* 0x000000abaaaa723e */ /* 0x000fc600048060ff */
[----:B------:R-:W-:Y:S01]  /*1c8d0*/  STL [R1+0x7a0], R172 ;  /* 0x0007a0ac01007387 */ /* 0x000fe20000100800 */
[----:B------:R-:W-:-:S03]  /*1c8e0*/  ULDC UR6, c[0x0][0x248] ;  /* 0x0000920000067ab9 */ /* 0x000fc60000000800 */
[----:B------:R-:W-:Y:S01]  /*1c8f0*/  STL [R1+0x7cc], R170 ;  /* 0x0007ccaa01007387 */ /* 0x000fe20000100800 */
[----:B------:R-:W-:-:S03]  /*1c900*/  F2FP.SATFINITE.E5M2.F32.PACK_AB_MERGE_C R168, R168, R169, RZ ;  /* 0x000000a9a8a8723e */ /* 0x000fc600048060ff */
[----:B------:R0:W-:Y:S01]  /*1c910*/  STL [R1+0x5a0], R3 ;  /* 0x0005a00301007387 */ /* 0x0001e20000100800 */
[----:B------:R-:W-:Y:S01]  /*1c920*/  F2FP.SATFINITE.E5M2.F32.PACK_AB_MERGE_C R166, R166, R167, RZ ;  /* 0x000000a7a6a6723e */ /* 0x000fe200048060ff */
        /* <DEDUP_REMOVED lines=33> */
[----:B------:R0:W-:Y:S04]  /*1cb40*/  STL [R1+0x58c], R3 ;  /* 0x00058c0301007387 */ /* 0x0001e80000100800 */
[----:B------:R1:W-:Y:S04]  /*1cb50*/  STL [R1+0x7d0], R11 ;  /* 0x0007d00b01007387 */ /* 0x0003e80000100800 */
        /* <DEDUP_REMOVED lines=171> */
[----:B0-----:R-:W-:Y:S01]  /*1d610*/  VIADD R3, R3, UR6 ;  /* 0x0000000603037c36 */ /* 0x001fe20008000000 */
[----:B------:R-:W-:Y:S01]  /*1d620*/  ULDC UR6, c[0x0][0x248] ;  /* 0x0000920000067ab9 */ /* 0x000fe20000000800 */
[----:B------:R-:W-:Y:S01]  /*1d630*/  STL [R1+0x858], R22 ;  /* 0x0008581601007387 */ /* 0x000fe20000100800 */
[----:B------:R-:W-:-:S03]  /*1d640*/  F2FP.SATFINITE.E5M2.F32.PACK_AB_MERGE_C R21, R25, R24, RZ ;  /* 0x000000181915723e */ /* 0x000fc600048060ff */
[----:B------:R0:W-:Y:S04]  /*1d650*/  STL [R1+0x54c], R3 ;  /* 0x00054c0301007387 */ /* 0x0001e80000100800 */
[----:B------:R1:W-:Y:S01]  /*1d660*/  STL [R1+0x850], R11 ;  /* 0x0008500b01007387 */ /* 0x0003e20000100800 */
[----:B0-----:R-:W-:Y:S01]  /*1d670*/  VIADD R3, R3, UR6 ;  /* 0x0000000603037c36 */ /* 0x001fe20008000000 */
[----:B------:R-:W-:Y:S01]  /*1d680*/  ULDC UR6, c[0x0][0x248] ;  /* 0x0000920000067ab9 */ /* 0x000fe20000000800 */
[----:B-1----:R-:W-:Y:S01]  /*1d690*/  F2FP.SATFINITE.E5M2.F32.PACK_AB_MERGE_C R11, R27, R26, RZ ;  /* 0x0000001a1b0b723e */ /* 0x002fe200048060ff */
[----:B------:R0:W-:Y:S04]  /*1d6a0*/  STL [R1+0x87c], R21 ;  /* 0x00087c1501007387 */ /* 0x0001e80000100800 */
[----:B------:R1:W-:Y:S04]  /*1d6b0*/  STL [R1+0x548], R3 ;  /* 0x0005480301007387 */ /* 0x0003e80000100800 */
[----:B------:R2:W-:Y:S01]  /*1d6c0*/  STL [R1+0x874], R11 ;  /* 0x0008740b01007387 */ /* 0x0005e20000100800 */
[----:B0-----:R-:W-:Y:S01]  /*1d6d0*/  F2FP.SATFINITE.E5M2.F32.PACK_AB_MERGE_C R21, R29, R28, RZ ;  /* 0x0000001c1d15723e */ /* 0x001fe200048060ff */
[----:B-1----:R-:W-:Y:S01]  /*1d6e0*/  VIADD R3, R3, UR6 ;  /* 0x0000000603037c36 */ /* 0x002fe20008000000 */
[----:B------:R-:W-:Y:S01]  /*1d6f0*/  ULDC UR6, c[0x0][0x248] ;  /* 0x0000920000067ab9 */ /* 0x000fe20000000800 */
[----:B--2---:R-:W-:-:S02]  /*1d700*/  F2FP.SATFINITE.E5M2.F32.PACK_AB_MERGE_C R11, R31, R30, RZ ;  /* 0x0000001e1f0b723e */ /* 0x004fc400048060ff */
        /* <DEDUP_REMOVED lines=200> */
[----:B-1----:R-:W-:-:S04]  /*1e390*/  VIADD R3, R3, UR6 ;  /* 0x0000000603037c36 */ /* 0x002fc80008000000 */
[----:B------:R-:W-:Y:S01]  /*1e3a0*/  STL [R1+0x934], R21 ;  /* 0x0009341501007387 */ /* 0x000fe20000100800 */
[----:B------:R-:W-:Y:S01]  /*1e3b0*/  ULDC UR6, c[0x0][0x248] ;  /* 0x0000920000067ab9 */ /* 0x000fe20000000800 */
[----:B--2---:R-:W-:Y:S02]  /*1e3c0*/  F2FP.SATFINITE.E5M2.F32.PACK_AB_MERGE_C R11, R147, R146, RZ ;  /* 0x00000092930b723e */ /* 0x004fe400048060ff */
[----:B------:R0:W-:Y:S04]  /*1e3d0*/  STL [R1+0x3ac], R3 ;  /* 0x0003ac0301007387 */ /* 0x0001e80000100800 */
[----:B------:R1:W-:Y:S01]  /*1e3e0*/  STL [R1+0x8f8], R11 ;  /* 0x0008f80b01007387 */ /* 0x0003e20000100800 */
[----:B0-----:R-:W-:Y:S01]  /*1e3f0*/  VIADD R3, R3, UR6 ;  /* 0x0000000603037c36 */ /* 0x001fe20008000000 */
[----:B------:R-:W-:Y:S01]  /*1e400*/  ULDC UR6, c[0x0][0x248] ;  /* 0x0000920000067ab9 */ /* 0x000fe20000000800 */
[----:B-1----:R-:W-:-:S05]  /*1e410*/  F2FP.SATFINITE.E5M2.F32.PACK_AB_MERGE_C R11, R149, R148, RZ ;  /* 0x00000094950b723e */ /* 0x002fca00048060ff */
[----:B------:R-:W-:Y:S04]  /*1e420*/  STL [R1+0x8b8], R11 ;  /* 0x0008b80b01007387 */ /* 0x000fe80000100800 */
[----:B------:R0:W-:Y:S02]  /*1e430*/  STL [R1+0x384], R3 ;  /* 0x0003840301007387 */ /* 0x0001e40000100800 */
[----:B0-----:R-:W-:Y:S01]  /*1e440*/  VIADD R3, R3, UR6 ;  /* 0x0000000603037c36 */ /* 0x001fe20008000000 */
[----:B------:R-:W-:-:S04]  /*1e450*/  ULDC UR6, c[0x0][0x248] ;  /* 0x0000920000067ab9 */ /* 0x000fc80000000800 */
[----:B------:R0:W-:Y:S02]  /*1e460*/  STL [R1+0x374], R3 ;  /* 0x0003740301007387 */ /* 0x0001e40000100800 */
[----:B0-----:R-:W-:Y:S01]  /*1e470*/  VIADD R3, R3, UR6 ;  /* 0x0000000603037c36 */ /* 0x001fe20008000000 */
[----:B------:R-:W0:Y:S01]  /*1e480*/  S2R R22, SR_TID.X ;  /* 0x0000000000167919 */ /* 0x000e220000002100 */
[----:B------:R-:W-:-:S03]  /*1e490*/  ULDC UR6, c[0x0][0x248] ;  /* 0x0000920000067ab9 */ /* 0x000fc60000000800 */
[----:B------:R1:W-:Y:S04]  /*1e4a0*/  STL [R1+0x39c], R3 ;  /* 0x00039c0301007387 */ /* 0x0003e80000100800 */
[----:B------:R-:W2:Y:S01]  /*1e4b0*/  LDL.LU R24, [R1+0x930] ;  /* 0x0009300001187983 */ /* 0x000ea20000300800 */
[----:B-1----:R-:W-:Y:S01]  /*1e4c0*/  VIADD R3, R3, UR6 ;  /* 0x0000000603037c36 */ /* 0x002fe20008000000 */
[----:B------:R-:W-:Y:S01]  /*1e4d0*/  ULDC UR6, c[0x0][0x248] ;  /* 0x0000920000067ab9 */ /* 0x000fe20000000800 */
[C---:B0-----:R-:W-:Y:S02]  /*1e4e0*/  IMAD.SHL.U32 R21, R22.reuse, 0x10, RZ ;  /* 0x0000001016157824 */ /* 0x041fe400078e00ff */
[----:B------:R-:W-:-:S03]  /*1e4f0*/  IMAD.SHL.U32 R11, R22, 0x40, RZ ;  /* 0x00000040160b7824 */ /* 0x000fc600078e00ff */
[----:B------:R-:W-:Y:S02]  /*1e500*/  LOP3.LUT R21, R21, 0xf0, RZ, 0xc0, !PT ;  /* 0x000000f015157812 */ /* 0x000fe400078ec0ff */
[----:B------:R-:W-:Y:S01]  /*1e510*/  LOP3.LUT R11, R11, 0x400, RZ, 0xc0, !PT ;  /* 0x000004000b0b7812 */ /* 0x000fe200078ec0ff */
[----:B------:R-:W-:-:S03]  /*1e520*/  IMAD.SHL.U32 R22, R22, 0x8, RZ ;  /* 0x0000000816167824 */ /* 0x000fc600078e00ff */
[----:B------:R-:W-:Y:S02]  /*1e530*/  IADD3 R11, R11, UR5, R21 ;  /* 0x000000050b0b7c10 */ /* 0x000fe4000fffe015 */
[----:B------:R-:W-:Y:S01]  /*1e540*/  MOV R21, UR5 ;  /* 0x0000000500157c02 */ /* 0x000fe20008000f00 */
[----:B------:R0:W-:Y:S01]  /*1e550*/  STL [R1+0x3c4], R3 ;  /* 0x0003c40301007387 */ /* 0x0001e20000100800 */
[----:B------:R-:W-:Y:S01]  /*1e560*/  PRMT R23, R12, 0x5410, R0 ;  /* 0x000054100c177816 */ /* 0x000fe20000000000 */
[C---:B------:R-:W-:Y:S02]  /*1e570*/  VIADD R242, R4.reuse, 0x6 ;  /* 0x0000000604f27836 */ /* 0x040fe40000000000 */
[----:B------:R-:W-:Y:S01]  /*1e580*/  VIADD R243, R4, 0x5 ;  /* 0x0000000504f37836 */ /* 0x000fe20000000000 */
[----:B------:R1:W-:Y:S01]  /*1e590*/  STL [R1+0x4d4], R21 ;  /* 0x0004d41501007387 */ /* 0x0003e20000100800 */
[----:B------:R-:W-:Y:S01]  /*1e5a0*/  PRMT R20, R20, 0x5410, R18 ;  /* 0x0000541014147816 */ /* 0x000fe20000000012 */
[----:B------:R-:W-:Y:S01]  /*1e5b0*/  ULDC UR5, c[0x0][0x22c] ;  /* 0x00008b0000057ab9 */ /* 0x000fe20000000800 */
[----:B0-----:R-:W-:Y:S01]  /*1e5c0*/  VIADD R3, R3, UR6 ;  /* 0x0000000603037c36 */ /* 0x001fe20008000000 */
[----:B------:R-:W-:Y:S01]  /*1e5d0*/  ULDC UR6, c[0x0][0x248] ;  /* 0x0000920000067ab9 */ /* 0x000fe20000000800 */
[----:B-1----:R-:W-:-:S02]  /*1e5e0*/  LOP3.LUT R21, R22, 0x300, RZ, 0xc0, !PT ;  /* 0x0000030016157812 */ /* 0x002fc400078ec0ff */
[----:B------:R-:W-:-:S05]  /*1e5f0*/  F2FP.SATFINITE.E5M2.F32.PACK_AB_MERGE_C R22, R151, R150, RZ ;  /* 0x000000969716723e */ /* 0x000fca00048060ff */
[----:B------:R-:W-:Y:S04]  /*1e600*/  STL [R1+0x880], R22 ;  /* 0x0008801601007387 */ /* 0x000fe80000100800 */
[----:B------:R0:W-:Y:S02]  /*1e610*/  STL [R1+0x40c], R3 ;  /* 0x00040c0301007387 */ /* 0x0001e40000100800 */
[----:B0-----:R-:W-:Y:S01]  /*1e620*/  VIADD R3, R3, UR6 ;  /* 0x0000000603037c36 */ /* 0x001fe20008000000 */
[----:B------:R-:W-:-:S04]  /*1e630*/  ULDC UR6, c[0x0][0x248] ;  /* 0x0000920000067ab9 */ /* 0x000fc80000000800 */
[----:B------:R0:W-:Y:S02]  /*1e640*/  STL [R1+0x3fc], R3 ;  /* 0x0003fc0301007387 */ /* 0x0001e40000100800 */
[----:B0-----:R-:W-:Y:S01]  /*1e650*/  VIADD R3, R3, UR6 ;  /* 0x0000000603037c36 */ /* 0x001fe20008000000 */
[----:B------:R-:W-:-:S04]  /*1e660*/  ULDC UR6, c[0x0][0x248] ;  /* 0x0000920000067ab9 */ /* 0x000fc80000000800 */
[----:B------:R0:W-:Y:S01]  /*1e670*/  STL [R1+0x444], R3 ;  /* 0x0004440301007387 */ /* 0x0001e20000100800 */
[----:B------:R-:W-:Y:S02]  /*1e680*/  IMAD.IADD R11, R11, 0x1, R21 ;  /* 0x000000010b0b7824 */ /* 0x000fe400078e0215 */
[----:B0-----:R-:W-:Y:S01]  /*1e690*/  VIADD R3, R3, UR6 ;  /* 0x0000000603037c36 */ /* 0x001fe20008000000 */
[----:B------:R-:W-:-:S04]  /*1e6a0*/  ULDC UR6, c[0x0][0x248] ;  /* 0x0000920000067ab9 */ /* 0x000fc80000000800 */
[----:B------:R0:W-:Y:S04]  /*1e6b0*/  STL [R1+0x3ec], R3 ;  /* 0x0003ec0301007387 */ /* 0x0001e80000100800 */
[----:B------:R-:W-:Y:S01]  /*1e6c0*/  STL [R1+0xf44], R11 ;  /* 0x000f440b01007387 */ /* 0x000fe20000100800 */
[----:B0-----:R-:W-:Y:S01]  /*1e6d0*/  VIADD R3, R3, UR6 ;  /* 0x0000000603037c36 */ /* 0x001fe20008000000 */
[----:B------:R-:W-:-:S04]  /*1e6e0*/  ULDC UR6, c[0x0][0x248] ;  /* 0x0000920000067ab9 */ /* 0x000fc80000000800 */
[----:B------:R0:W-:Y:S01]  /*1e6f0*/  STL [R1+0x434], R3 ;  /* 0x0004340301007387 */ /* 0x0001e20000100800 */
[----:B------:R-:W-:Y:S02]  /*1e700*/  VIADD R0, R4, 0xb1 ;  /* 0x000000b104007836 */ /* 0x000fe40000000000 */
[----:B0-----:R-:W-:Y:S01]  /*1e710*/  VIADD R3, R3, UR6 ;  /* 0x0000000603037c36 */ /* 0x001fe20008000000 */
[----:B------:R-:W-:-:S04]  /*1e720*/  ULDC UR6, c[0x0][0x248] ;  /* 0x0000920000067ab9 */ /* 0x000fc80000000800 */
[----:B------:R0:W-:Y:S01]  /*1e730*/  STL [R1+0x46c], R3 ;  /* 0x00046c0301007387 */ /* 0x0001e20000100800 */
[----:B------:R-:W-:Y:S01]  /*1e740*/  PRMT R22, R13, 0x5410, R10 ;  /* 0x000054100d167816 */ /* 0x000fe2000000000a */
[----:B0-----:R-:W-:Y:S01]  /*1e750*/  VIADD R3, R3, UR6 ;  /* 0x0000000603037c36 */ /* 0x001fe20008000000 */
[----:B------:R-:W-:-:S04]  /*1e760*/  ULDC UR6, c[0x0][0x248] ;  /* 0x0000920000067ab9 */ /* 0x000fc80000000800 */
[----:B------:R0:W-:Y:S01]  /*1e770*/  STL [R1+0x484], R3 ;  /* 0x0004840301007387 */ /* 0x0001e20000100800 */
[----:B------:R-:W-:Y:S02]  /*1e780*/  VIADD R10, R4, 0x1ff ;  /* 0x000001ff040a7836 */ /* 0x000fe40000000000 */
        /* <DEDUP_REMOVED lines=14> */
[----:B------:R0:W-:Y:S01]  /*1e870*/  STL [R1+0x4c8], R3 ;  /* 0x0004c80301007387 */ /* 0x0001e20000100800 */
[C---:B--2---:R-:W-:Y:S01]  /*1e880*/  ISETP.GE.AND P6, PT, R24.reuse, UR8, PT ;  /* 0x0000000818007c0c */ /* 0x044fe2000bfc6270 */
[----:B------:R-:W-:Y:S01]  /*1e890*/  IMAD R12, R24, UR6, RZ ;  /* 0x00000006180c7c24 */ /* 0x000fe2000f8e02ff */
[----:B------:R-:W-:Y:S02]  /*1e8a0*/  ULDC UR8, c[0x0][0x248] ;  /* 0x0000920000087ab9 */ /* 0x000fe40000000800 */
[----:B------:R-:W-:Y:S01]  /*1e8b0*/  ISETP.LT.AND P0, PT, R0, UR9, !P6 ;  /* 0x0000000900007c0c */ /* 0x000fe2000f701270 */
[----:B------:R-:W-:Y:S01]  /*1e8c0*/  VIADD R0, R4, 0xb0 ;  /* 0x000000b004007836 */ /* 0x000fe20000000000 */
[----:B------:R-:W-:Y:S01]  /*1e8d0*/  ISETP.LT.AND P5, PT, R10, UR7, !P6 ;  /* 0x000000070a007c0c */ /* 0x000fe2000f7a1270 */
[----:B------:R-:W-:Y:S01]  /*1e8e0*/  ULDC UR7, c[0x0][0x22c] ;  /* 0x00008b0000077ab9 */ /* 0x000fe20000000800 */
[----:B------:R-:W-:-:S09]  /*1e8f0*/  ULDC UR9, c[0x0][0x22c] ;  /* 0x00008b0000097ab9 */ /* 0x000fd20000000800 */
[----:B------:R-:W-:Y:S02]  /*1e900*/  @P0 LOP3.LUT R2, R2, 0x1000000, RZ, 0xfc, !PT ;  /* 0x0100000002020812 */ /* 0x000fe400078efcff */
[----:B------:R-:W-:Y:S01]  /*1e910*/  ISETP.LT.AND P0, PT, R0, UR7, !P6 ;  /* 0x0000000700007c0c */ /* 0x000fe2000f701270 */
[----:B------:R-:W-:Y:S01]  /*1e920*/  VIADD R0, R4, 0xaf ;  /* 0x000000af04007836 */ /* 0x000fe20000000000 */
[----:B------:R-:W-:Y:S01]  /*1e930*/  LOP3.LUT R2, R2, 0xff7fffff, RZ, 0xc0, !PT ;  /* 0xff7fffff02027812 */ /* 0x000fe200078ec0ff */
[----:B------:R-:W-:-:S10]  /*1e940*/  ULDC UR7, c[0x0][0x22c] ;  /* 0x00008b0000077ab9 */ /* 0x000fd40000000800 */
[----:B------:R-:W-:Y:S02]  /*1e950*/  @P0 LOP3.LUT R2, R2, 0x800000, RZ, 0xfc, !PT ;  /* 0x0080000002020812 */ /* 0x000fe400078efcff */
[----:B------:R-:W-:Y:S01]  /*1e960*/  ISETP.LT.AND P0, PT, R0, UR7, !P6 ;  /* 0x0000000700007c0c */ /* 0x000fe2000f701270 */
[----:B------:R-:W-:Y:S02]  /*1e970*/  ULDC UR7, c[0x0][0x248] ;  /* 0x0000920000077ab9 */ /* 0x000fe40000000800 */
[----:B0-----:R-:W-:Y:S01]  /*1e980*/  VIADD R3, R3, UR7 ;  /* 0x0000000703037c36 */ /* 0x001fe20008000000 */
[----:B------:R-:W-:Y:S01]  /*1e990*/  LOP3.LUT R2, R2, 0xffbfffff, RZ, 0xc0, !PT ;  /* 0xffbfffff02027812 */ /* 0x000fe200078ec0ff */
[----:B------:R-:W-:-:S03]  /*1e9a0*/  ULDC.64 UR6, c[0x0][0x220] ;  /* 0x0000880000067ab9 */ /* 0x000fc60000000a00 */
[----:B------:R0:W-:Y:S01]  /*1e9b0*/  STL [R1+0x4d0], R3 ;  /* 0x0004d00301007387 */ /* 0x0001e20000100800 */
[----:B------:R-:W-:-:S04]  /*1e9c0*/  VIADD R0, R4, 0xae ;  /* 0x000000ae04007836 */ /* 0x000fc80000000000 */
[----:B------:R-:W-:Y:S02]  /*1e9d0*/  @P0 LOP3.LUT R2, R2, 0x400000, RZ, 0xfc, !PT ;  /* 0x0040000002020812 */ /* 0x000fe400078efcff */
[----:B------:R-:W-:Y:S01]  /*1e9e0*/  IADD3 R10, P0, R12, UR6, RZ ;  /* 0x000000060c0a7c10 */ /* 0x000fe2000ff1e0ff */
[----:B------:R-:W-:Y:S01]  /*1e9f0*/  ULDC UR6, c[0x0][0x248] ;  /* 0x0000920000067ab9 */ /* 0x000fe20000000800 */
[----:B0-----:R-:W-:Y:S01]  /*1ea00*/  VIADD R3, R3, UR8 ;  /* 0x0000000803037c36 */ /* 0x001fe20008000000 */
[----:B------:R-:W-:Y:S01]  /*1ea10*/  ISETP.LT.AND P1, PT, R0, UR9, !P6 ;  /* 0x0000000900007c0c */ /* 0x000fe2000f721270 */
[----:B------:R-:W-:Y:S01]  /*1ea20*/  VIADD R18, R4, 0xad ;  /* 0x000000ad04127836 */ /* 0x000fe20000000000 */
[----:B------:R-:W-:Y:S01]  /*1ea30*/  PRMT R21, R19, 0x5410, R16 ;  /* 0x0000541013157816 */ /* 0x000fe20000000010 */
[----:B------:R-:W-:Y:S01]  /*1ea40*/  ULDC UR8, c[0x0][0x22c] ;  /* 0x00008b0000087ab9 */ /* 0x000fe20000000800 */
[----:B------:R0:W-:Y:S01]  /*1ea50*/  STL [R1+0x4dc], R3 ;  /* 0x0004dc0301007387 */ /* 0x0001e20000100800 */
[----:B------:R-:W-:Y:S01]  /*1ea60*/  LEA.HI.X.SX32 R0, R12, UR7, 0x1, P0 ;  /* 0x000000070c007c11 */ /* 0x000fe200080f0eff */
[----:B------:R-:W-:Y:S01]  /*1ea70*/  ULDC UR7, c[0x0][0x248] ;  /* 0x0000920000077ab9 */ /* 0x000fe20000000800 */
[----:B------:R-:W-:-:S02]  /*1ea80*/  IADD3 R12, P0, R14, R10, RZ ;  /* 0x0000000a0e0c7210 */ /* 0x000fc40007f1e0ff */
[----:B------:R-:W-:Y:S02]  /*1ea90*/  LOP3.LUT R9, R9, 0x7fffffff, RZ, 0xc0, !PT ;  /* 0x7fffffff09097812 */ /* 0x000fe400078ec0ff */
[----:B------:R-:W-:Y:S02]  /*1eaa0*/  LOP3.LUT R8, R8, 0x7fffffff, RZ, 0xc0, !PT ;  /* 0x7fffffff08087812 */ /* 0x000fe400078ec0ff */
[----:B------:R-:W-:Y:S01]  /*1eab0*/  LOP3.LUT R7, R7, 0x7fffffff, RZ, 0xc0, !PT ;  /* 0x7fffffff07077812 */ /* 0x000fe200078ec0ff */
[----:B0-----:R-:W-:Y:S01]  /*1eac0*/  VIADD R3, R3, UR6 ;  /* 0x0000000603037c36 */ /* 0x001fe20008000000 */
[----:B------:R-:W-:Y:S01]  /*1ead0*/  ULDC UR6, c[0x0][0x248] ;  /* 0x0000920000067ab9 */ /* 0x000fe20000000800 */
[----:B------:R-:W-:Y:S02]  /*1eae0*/  LOP3.LUT R2, R2, 0xffdfffff, RZ, 0xc0, !PT ;  /* 0xffdfffff02027812 */ /* 0x000fe400078ec0ff */
[----:B------:R-:W-:Y:S01]  /*1eaf0*/  LOP3.LUT R6, R6, 0x7fffffff, RZ, 0xc0, !PT ;  /* 0x7fffffff06067812 */ /* 0x000fe200078ec0ff */
[----:B------:R0:W-:Y:S01]  /*1eb00*/  STL [R1+0x4e4], R3 ;  /* 0x0004e40301007387 */ /* 0x0001e20000100800 */
[----:B------:R-:W-:-:S02]  /*1eb10*/  LEA.HI.X.SX32 R13, R14, R0, 0x1, P0 ;  /* 0x000000000e0d7211 */ /* 0x000fc400000f0eff */
[----:B------:R-:W-:Y:S01]  /*1eb20*/  LOP3.LUT R5, R5, 0x7fffffff, RZ, 0xc0, !PT ;  /* 0x7fffffff05057812 */ /* 0x000fe200078ec0ff */
[----:B------:R-:W-:Y:S01]  /*1eb30*/  VIADD R244, R4, 0x4 ;  /* 0x0000000404f47836 */ /* 0x000fe20000000000 */
[----:B------:R-:W-:Y:S01]  /*1eb40*/  ULDC UR9, c[0x0][0x22c] ;  /* 0x00008b0000097ab9 */ /* 0x000fe20000000800 */
[----:B0-----:R-:W-:Y:S01]  /*1eb50*/  VIADD R3, R3, UR6 ;  /* 0x0000000603037c36 */ /* 0x001fe20008000000 */
[----:B------:R-:W-:Y:S01]  /*1eb60*/  ULDC UR6, c[0x0][0x248] ;  /* 0x0000920000067ab9 */ /* 0x000fe20000000800 */
[----:B------:R-:W-:-:S03]  /*1eb70*/  IADD3 R14, P0, R15, R10, RZ ;  /* 0x0000000a0f0e7210 */ /* 0x000fc60007f1e0ff */
[----:B------:R0:W-:Y:S01]  /*1eb80*/  STL [R1+0x4ec], R3 ;  /* 0x0004ec0301007387 */ /* 0x0001e20000100800 */
[----:B------:R-:W-:-:S03]  /*1eb90*/  LEA.HI.X.SX32 R15, R15, R0, 0x1, P0 ;  /* 0x000000000f0f7211 */ /* 0x000fc600000f0eff */
[----:B------:R-:W-:Y:S01]  /*1eba0*/  STL [R1+0xf4c], R12 ;  /* 0x000f4c0c01007387 */ /* 0x000fe20000100800 */
[----:B0-----:R-:W-:-:S03]  /*1ebb0*/  VIADD R3, R3, UR6 ;  /* 0x0000000603037c36 */ /* 0x001fc60008000000 */
[----:B------:R-:W-:Y:S01]  /*1ebc0*/  STL [R1+0xf48], R13 ;  /* 0x000f480d01007387 */ /* 0x000fe20000100800 */
[----:B------:R-:W-:-:S03]  /*1ebd0*/  ULDC UR6, c[0x0][0x248] ;  /* 0x0000920000067ab9 */ /* 0x000fc60000000800 */
[----:B------:R0:W-:Y:S01]  /*1ebe0*/  STL [R1+0x4f0], R3 ;  /* 0x0004f00301007387 */ /* 0x0001e20000100800 */
[----:B------:R-:W-:-:S03]  /*1ebf0*/  IADD3 R16, P0, R17, R10, RZ ;  /* 0x0000000a11107210 */ /* 0x000fc60007f1e0ff */
[----:B------:R-:W-:Y:S01]  /*1ec00*/  STL [R1+0xf54], R14 ;  /* 0x000f540e01007387 */ /* 0x000fe20000100800 */
[----:B0-----:R-:W-:-:S03]  /*1ec10*/  VIADD R3, R3, UR6 ;  /* 0x0000000603037c36 */ /* 0x001fc60008000000 */
[----:B------:R-:W-:Y:S01]  /*1ec20*/  STL [R1+0xf50], R15 ;  /* 0x000f500f01007387 */ /* 0x000fe20000100800 */
[----:B------:R-:W-:Y:S01]  /*1ec30*/  LEA.HI.X.SX32 R17, R17, R0, 0x1, P0 ;  /* 0x0000000011117211 */ /* 0x000fe200000f0eff */
[----:B------:R-:W-:Y:S02]  /*1ec40*/  ULDC UR6, c[0x0][0x248] ;  /* 0x0000920000067ab9 */ /* 0x000fe40000000800 */
[----:B------:R0:W-:Y:S04]  /*1ec50*/  STL [R1+0x4f8], R3 ;  /* 0x0004f80301007387 */ /* 0x0001e80000100800 */
[----:B------:R1:W-:Y:S01]  /*1ec60*/  STL [R1+0xf58], R10 ;  /* 0x000f580a01007387 */ /* 0x0003e20000100800 */
[----:B0-----:R-:W-:-:S03]  /*1ec70*/  VIADD R3, R3, UR7 ;  /* 0x0000000703037c36 */ /* 0x001fc60008000000 */
[----:B------:R-:W-:Y:S04]  /*1ec80*/  STL [R1+0xf64], R16 ;  /* 0x000f641001007387 */ /* 0x000fe80000100800 */
[----:B------:R-:W-:Y:S01]  /*1ec90*/  STSM.16.M88.4 [R11], R20 ;  /* 0x000000140b007844 */ /* 0x000fe20000000200 */
[----:B------:R-:W-:Y:S01]  /*1eca0*/  VIADD R19, R4, 0x191 ;  /* 0x0000019104137836 */ /* 0x000fe20000000000 */
[----:B------:R-:W-:Y:S01]  /*1ecb0*/  ISETP.LT.AND P0, PT, R18, UR8, !P6 ;  /* 0x0000000812007c0c */ /* 0x000fe2000f701270 */
[----:B-1----:R-:W-:Y:S01]  /*1ecc0*/  VIADD R10, R4, 0x194 ;  /* 0x00000194040a7836 */ /* 0x002fe20000000000 */
[----:B------:R0:W-:Y:S01]  /*1ecd0*/  STL [R1+0x500], R3 ;  /* 0x0005000301007387 */ /* 0x0001e20000100800 */
[----:B------:R-:W-:Y:S01]  /*1ece0*/  @P1 LOP3.LUT R2, R2, 0x200000, RZ, 0xfc, !PT ;  /* 0x0020000002021812 */ /* 0x000fe200078efcff */
[C---:B------:R-:W-:Y:S01]  /*1ecf0*/  VIADD R245, R4.reuse, 0x3 ;  /* 0x0000000304f57836 */ /* 0x040fe20000000000 */
[----:B------:R-:W-:Y:S01]  /*1ed00*/  ULDC UR8, c[0x0][0x22c] ;  /* 0x00008b0000087ab9 */ /* 0x000fe20000000800 */
[----:B------:R-:W-:Y:S01]  /*1ed10*/  STL [R1+0xf60], R17 ;  /* 0x000f601101007387 */ /* 0x000fe20000100800 */
[----:B------:R-:W-:Y:S01]  /*1ed20*/  VIADD R246, R4, 0x2 ;  /* 0x0000000204f67836 */ /* 0x000fe20000000000 */
[----:B------:R-:W-:Y:S01]  /*1ed30*/  ULDC UR7, c[0x0][0x22c] ;  /* 0x00008b0000077ab9 */ /* 0x000fe20000000800 */
[----:B0-----:R-:W-:Y:S01]  /*1ed40*/  VIADD R3, R3, UR6 ;  /* 0x0000000603037c36 */ /* 0x001fe20008000000 */
[----:B------:R-:W-:Y:S01]  /*1ed50*/  ULDC UR6, c[0x0][0x248] ;  /* 0x0000920000067ab9 */ /* 0x000fe20000000800 */
[----:B------:R0:W-:Y:S04]  /*1ed60*/  STL [R1+0xf5c], R0 ;  /* 0x000f5c0001007387 */ /* 0x0001e80000100800 */
[----:B------:R-:W-:Y:S01]  /*1ed70*/  STL [R1+0x504], R3 ;  /* 0x0005040301007387 */ /* 0x000fe20000100800 */
        /* <DEDUP_REMOVED lines=243> */
[----:B------:R-:W-:Y:S02]  /*1fcb0*/  VIADD R3, R4, 0x7 ;  /* 0x0000000704037836 */ /* 0x000fe40000000000 */
[----:B0-----:R-:W-:Y:S01]  /*1fcc0*/  VIADD R0, R0, UR6 ;  /* 0x0000000600007c36 */ /* 0x001fe20008000000 */
[----:B------:R-:W-:-:S04]  /*1fcd0*/  ULDC UR6, c[0x0][0x248] ;  /* 0x0000920000067ab9 */ /* 0x000fc80000000800 */
[----:B------:R0:W-:Y:S04]  /*1fce0*/  STL [R1+0xc4c], R0 ;  /* 0x000c4c0001007387 */ /* 0x0001e80000100800 */
[----:B------:R-:W-:Y:S01]  /*1fcf0*/  STL [R1+0xf9c], R3 ;  /* 0x000f9c0301007387 */ /* 0x000fe20000100800 */
[----:B0-----:R-:W-:-:S03]  /*1fd00*/  VIADD R0, R0, UR6 ;  /* 0x0000000600007c36 */ /* 0x001fc60008000000 */
[----:B------:R-:W-:Y:S01]  /*1fd10*/  STL [R1+0xfa0], R242 ;  /* 0x000fa0f201007387 */ /* 0x000fe20000100800 */
[----:B------:R-:W-:-:S03]  /*1fd20*/  ULDC UR6, c[0x0][0x248] ;  /* 0x0000920000067ab9 */ /* 0x000fc60000000800 */
        /* <DEDUP_REMOVED lines=338> */
[----:B------:R0:W-:Y:S01]  /*21250*/  STL [R1+0xe10], R0 ;  /* 0x000e100001007387 */ /* 0x0001e20000100800 */
[C---:B------:R-:W-:Y:S02]  /*21260*/  VIADD R21, R4.reuse, 0x18f ;  /* 0x0000018f04157836 */ /* 0x040fe40000000000 */
[----:B------:R-:W-:Y:S01]  /*21270*/  VIADD R20, R4, 0x190 ;  /* 0x0000019004147836 */ /* 0x000fe20000000000 */
[----:B------:R-:W-:Y:S01]  /*21280*/  STL [R1+0xf7c], R22 ;  /* 0x000f7c1601007387 */ /* 0x000fe20000100800 */
[----:B0-----:R-:W-:Y:S01]  /*21290*/  VIADD R0, R0, UR6 ;  /* 0x0000000600007c36 */ /* 0x001fe20008000000 */
[----:B------:R-:W-:-:S04]  /*212a0*/  ULDC UR6, c[0x0][0x248] ;  /* 0x0000920000067ab9 */ /* 0x000fc80000000800 */
[----:B------:R0:W-:Y:S04]  /*212b0*/  STL [R1+0xe14], R0 ;  /* 0x000e140001007387 */ /* 0x0001e80000100800 */
[----:B------:R-:W-:Y:S01]  /*212c0*/  STL [R1+0xf78], R21 ;  /* 0x000f781501007387 */ /* 0x000fe20000100800 */
[----:B0-----:R-:W-:-:S03]  /*212d0*/  VIADD R0, R0, UR6 ;  /* 0x0000000600007c36 */ /* 0x001fc60008000000 */
[----:B------:R-:W-:Y:S01]  /*212e0*/  STL [R1+0xf74], R20 ;  /* 0x000f741401007387 */ /* 0x000fe20000100800 */
[----:B------:R-:W-:-:S03]  /*212f0*/  ULDC UR6, c[0x0][0x248] ;  /* 0x0000920000067ab9 */ /* 0x000fc60000000800 */
[----:B------:R0:W-:Y:S01]  /*21300*/  STL [R1+0xe18], R0 ;  /* 0x000e180001007387 */ /* 0x0001e20000100800 */
[----:B------:R-:W-:-:S03]  /*21310*/  VIADD R3, R4, 0x195 ;  /* 0x0000019504037836 */ /* 0x000fc60000000000 */
[----:B------:R-:W-:Y:S01]  /*21320*/  STL [R1+0xf70], R19 ;  /* 0x000f701301007387 */ /* 0x000fe20000100800 */
[----:B0-----:R-:W-:Y:S01]  /*21330*/  VIADD R0, R0, UR6 ;  /* 0x0000000600007c36 */ /* 0x001fe20008000000 */
[----:B------:R-:W-:-:S04]  /*21340*/  ULDC UR6, c[0x0][0x248] ;  /* 0x0000920000067ab9 */ /* 0x000fc80000000800 */
[----:B------:R0:W-:Y:S04]  /*21350*/  STL [R1+0xe1c], R0 ;  /* 0x000e1c0001007387 */ /* 0x0001e80000100800 */
[----:B------:R1:W-:Y:S01]  /*21360*/  STL [R1], R10 ;  /* 0x0000000a01007387 */ /* 0x0003e20000100800 */
[----:B0-----:R-:W-:Y:S01]  /*21370*/  VIADD R0, R0, UR6 ;  /* 0x0000000600007c36 */ /* 0x001fe20008000000 */
[----:B------:R-:W-:Y:S01]  /*21380*/  ULDC UR6, c[0x0][0x248] ;  /* 0x0000920000067ab9 */ /* 0x000fe20000000800 */
[----:B-1----:R-:W-:-:S03]  /*21390*/  VIADD R10, R4, 0x196 ;  /* 0x00000196040a7836 */ /* 0x002fc60000000000 */
[----:B------:R0:W-:Y:S04]  /*213a0*/  STL [R1+0xe20], R0 ;  /* 0x000e200001007387 */ /* 0x0001e80000100800 */
[----:B------:R1:W-:Y:S01]  /*213b0*/  STL [R1+0x4], R3 ;  /* 0x0000040301007387 */ /* 0x0003e20000100800 */
[----:B0-----:R-:W-:Y:S01]  /*213c0*/  VIADD R0, R0, UR6 ;  /* 0x0000000600007c36 */ /* 0x001fe20008000000 */
[----:B------:R-:W-:Y:S01]  /*213d0*/  ULDC UR6, c[0x0][0x248] ;  /* 0x0000920000067ab9 */ /* 0x000fe20000000800 */
[C---:B-1----:R-:W-:Y:S01]  /*213e0*/  VIADD R3, R4.reuse, 0x197 ;  /* 0x0000019704037836 */ /* 0x042fe20000000000 */
[----:B------:R0:W-:Y:S04]  /*213f0*/  STL [R1+0x8], R10 ;  /* 0x0000080a01007387 */ /* 0x0001e80000100800 */
[----:B------:R1:W-:Y:S04]  /*21400*/  STL [R1+0xe24], R0 ;  /* 0x000e240001007387 */ /* 0x0003e80000100800 */
[----:B------:R2:W-:Y:S01]  /*21410*/  STL [R1+0xc], R3 ;  /* 0x00000c0301007387 */ /* 0x0005e20000100800 */
[----:B0-----:R-:W-:-:S02]  /*21420*/  VIADD R10, R4, 0x198 ;  /* 0x00000198040a7836 */ /* 0x001fc40000000000 */
[----:B-1----:R-:W-:Y:S01]  /*21430*/  VIADD R0, R0, UR6 ;  /* 0x0000000600007c36 */ /* 0x002fe20008000000 */
[----:B------:R-:W-:Y:S01]  /*21440*/  ULDC UR6, c[0x0][0x248] ;  /* 0x0000920000067ab9 */ /* 0x000fe20000000800 */
[C---:B--2---:R-:W-:Y:S01]  /*21450*/  VIADD R3, R4.reuse, 0x199 ;  /* 0x0000019904037836 */ /* 0x044fe20000000000 */
[----:B------:R0:W-:Y:S04]  /*21460*/  STL [R1+0x10], R10 ;  /* 0x0000100a01007387 */ /* 0x0001e80000100800 */
[----:B------:R1:W-:Y:S04]  /*21470*/  STL [R1+0xe28], R0 ;  /* 0x000e280001007387 */ /* 0x0003e80000100800 */
[----:B------:R2:W-:Y:S01]  /*21480*/  STL [R1+0x14], R3 ;  /* 0x0000140301007387 */ /* 0x0005e20000100800 */
[----:B0-----:R-:W-:-:S02]  /*21490*/  VIADD R10, R4, 0x19a ;  /* 0x0000019a040a7836 */ /* 0x001fc40000000000 */
[----:B-1----:R-:W-:-:S03]  /*214a0*/  VIADD R0, R0, UR6 ;  /* 0x0000000600007c36 */ /* 0x002fc60008000000 */
[----:B------:R-:W-:Y:S01]  /*214b0*/  STL [R1+0x18], R10 ;  /* 0x0000180a01007387 */ /* 0x000fe20000100800 */
[----:B------:R-:W-:Y:S01]  /*214c0*/  ULDC UR6, c[0x0][0x248] ;  /* 0x0000920000067ab9 */ /* 0x000fe20000000800 */
[----:B--2---:R-:W-:Y:S02]  /*214d0*/  VIADD R3, R4, 0x19b ;  /* 0x0000019b04037836 */ /* 0x004fe40000000000 */
[----:B------:R0:W-:Y:S04]  /*214e0*/  STL [R1+0xe2c], R0 ;  /* 0x000e2c0001007387 */ /* 0x0001e80000100800 */
[----:B------:R1:W-:Y:S01]  /*214f0*/  STL [R1+0x1c], R3 ;  /* 0x00001c0301007387 */ /* 0x0003e20000100800 */
[----:B0-----:R-:W-:Y:S01]  /*21500*/  VIADD R0, R0, UR6 ;  /* 0x0000000600007c36 */ /* 0x001fe20008000000 */
[----:B------:R-:W-:Y:S01]  /*21510*/  ULDC UR6, c[0x0][0x248] ;  /* 0x0000920000067ab9 */ /* 0x000fe20000000800 */
[----:B-1----:R-:W-:-:S02]  /*21520*/  VIADD R3, R4, 0x19c ;  /* 0x0000019c04037836 */ /* 0x002fc40000000000 */
[----:B------:R-:W-:-:S03]  /*21530*/  VIADD R10, R4, 0x19e ;  /* 0x0000019e040a7836 */ /* 0x000fc60000000000 */
[----:B------:R0:W-:Y:S04]  /*21540*/  STL [R1+0x20], R3 ;  /* 0x0000200301007387 */ /* 0x0001e80000100800 */
[----:B------:R1:W-:Y:S01]  /*21550*/  STL [R1+0xe30], R0 ;  /* 0x000e300001007387 */ /* 0x0003e20000100800 */
[----:B0-----:R-:W-:Y:S02]  /*21560*/  VIADD R3, R4, 0x19f ;  /* 0x0000019f04037836 */ /* 0x001fe40000000000 */
[----:B-1----:R-:W-:Y:S01]  /*21570*/  VIADD R0, R0, UR6 ;  /* 0x0000000600007c36 */ /* 0x002fe20008000000 */
[----:B------:R-:W-:Y:S01]  /*21580*/  ULDC UR6, c[0x0][0x248] ;  /* 0x0000920000067ab9 */ /* 0x000fe20000000800 */
        /* <DEDUP_REMOVED lines=103> */
[----:B-1----:R-:W-:-:S05]  /*21c00*/  VIADD R3, R4, 0x1bc ;  /* 0x000001bc04037836 */ /* 0x002fca0000000000 */
[----:B------:R-:W-:Y:S04]  /*21c10*/  STL [R1+0xa0], R3 ;  /* 0x0000a00301007387 */ /* 0x000fe80000100800 */
[----:B------:R0:W-:Y:S02]  /*21c20*/  STL [R1+0xe70], R0 ;  /* 0x000e700001007387 */ /* 0x0001e40000100800 */
[----:B0-----:R-:W-:Y:S01]  /*21c30*/  VIADD R0, R0, UR6 ;  /* 0x0000000600007c36 */ /* 0x001fe20008000000 */
[----:B------:R-:W-:Y:S01]  /*21c40*/  ULDC UR6, c[0x0][0x248] ;  /* 0x0000920000067ab9 */ /* 0x000fe20000000800 */
[----:B------:R-:W-:-:S03]  /*21c50*/  VIADD R3, R4, 0x1be ;  /* 0x000001be04037836 */ /* 0x000fc60000000000 */
        /* <DEDUP_REMOVED lines=79> */
[----:B------:R-:W-:Y:S01]  /*22150*/  ULDC UR6, c[0x0][0x248] ;  /* 0x0000920000067ab9 */ /* 0x000fe20000000800 */
[----:B------:R-:W-:-:S03]  /*22160*/  VIADD R3, R4, 0x1c0 ;  /* 0x000001c004037836 */ /* 0x000fc60000000000 */
[----:B------:R0:W-:Y:S02]  /*22170*/  STL [R1+0xedc], R0 ;  /* 0x000edc0001007387 */ /* 0x0001e40000100800 */
[----:B0-----:R-:W-:Y:S02]  /*22180*/  VIADD R0, R0, UR6 ;  /* 0x0000000600007c36 */ /* 0x001fe40008000000 */
[----:B------:R-:W-:Y:S01]  /*22190*/  VIADD R242, R4, 0xac ;  /* 0x000000ac04f27836 */ /* 0x000fe20000000000 */
[----:B------:R-:W-:Y:S01]  /*221a0*/  MOV R20, UR33 ;  /* 0x0000002100147c02 */ /* 0x000fe20008000f00 */
[----:B------:R-:W-:Y:S01]  /*221b0*/  ULDC UR33, c[0x0][0x22c] ;  /* 0x00008b0000217ab9 */ /* 0x000fe20000000800 */
[----:B------:R0:W-:Y:S01]  /*221c0*/  STL [R1+0xee0], R0 ;  /* 0x000ee00001007387 */ /* 0x0001e20000100800 */
[----:B------:R-:W-:Y:S01]  /*221d0*/  LOP3.LUT R2, R2, 0xffefffff, RZ, 0xc0, !PT ;  /* 0xffefffff02027812 */ /* 0x000fe200078ec0ff */
[C---:B------:R-:W-:Y:S01]  /*221e0*/  VIADD R243, R4.reuse, 0xaa ;  /* 0x000000aa04f37836 */ /* 0x040fe20000000000 */
[----:B------:R-:W-:Y:S01]  /*221f0*/  MOV R19, UR5 ;  /* 0x0000000500137c02 */ /* 0x000fe20008000f00 */
[----:B------:R1:W-:Y:S01]  /*22200*/  STL [R1+0xac], R10 ;  /* 0x0000ac0a01007387 */ /* 0x0003e20000100800 */
[----:B------:R-:W-:Y:S01]  /*22210*/  MOV R22, UR61 ;  /* 0x0000003d00167c02 */ /* 0x000fe20008000f00 */
[----:B------:R-:W-:Y:S01]  /*22220*/  ULDC UR5, c[0x0][0x22c] ;  /* 0x00008b0000057ab9 */ /* 0x000fe20000000800 */
[----:B------:R-:W-:Y:S01]  /*22230*/  MOV R21, UR32 ;  /* 0x0000002000157c02 */ /* 0x000fe20008000f00 */
[----:B------:R2:W-:Y:S01]  /*22240*/  STL [R1+0xb0], R3 ;  /* 0x0000b00301007387 */ /* 0x0005e20000100800 */
[C---:B------:R-:W-:Y:S01]  /*22250*/  VIADD R247, R4.reuse, 0x1 ;  /* 0x0000000104f77836 */ /* 0x040fe20000000000 */
[----:B------:R-:W-:Y:S01]  /*22260*/  ULDC UR6, c[0x0][0x22c] ;  /* 0x00008b0000067ab9 */ /* 0x000fe20000000800 */
[----:B0-----:R-:W-:Y:S01]  /*22270*/  VIADD R0, R4, 0x1c1 ;  /* 0x000001c104007836 */ /* 0x001fe20000000000 */
[----:B------:R-:W-:Y:S01]  /*22280*/  ISETP.LT.AND P1, PT, R242, UR33, !P6 ;  /* 0x00000021f2007c0c */ /* 0x000fe2000f721270 */
[----:B------:R-:W-:Y:S01]  /*22290*/  ULDC UR61, c[0x0][0x22c] ;  /* 0x00008b00003d7ab9 */ /* 0x000fe20000000800 */
[----:B-1----:R-:W-:Y:S01]  /*222a0*/  VIADD R10, R4, 0x1c2 ;  /* 0x000001c2040a7836 */ /* 0x002fe20000000000 */
[----:B------:R-:W-:Y:S01]  /*222b0*/  @P0 LOP3.LUT R2, R2, 0x100000, RZ, 0xfc, !PT ;  /* 0x0010000002020812 */ /* 0x000fe200078efcff */
[----:B------:R-:W-:Y:S01]  /*222c0*/  ULDC UR32, c[0x0][0x22c] ;  /* 0x00008b0000207ab9 */ /* 0x000fe20000000800 */
[C---:B--2---:R-:W-:Y:S01]  /*222d0*/  VIADD R3, R4.reuse, 0x1c3 ;  /* 0x000001c304037836 */ /* 0x044fe20000000000 */
[----:B------:R0:W-:Y:S01]  /*222e0*/  STL [R1+0xb4], R0 ;  /* 0x0000b40001007387 */ /* 0x0001e20000100800 */
[----:B------:R-:W-:Y:S01]  /*222f0*/  VIADD R242, R4, 0xa8 ;  /* 0x000000a804f27836 */ /* 0x000fe20000000000 */
[----:B------:R-:W-:-:S02]  /*22300*/  ULDC UR33, c[0x0][0x22c] ;  /* 0x00008b0000217ab9 */ /* 0x000fc40000000800 */
[----:B------:R1:W-:Y:S04]  /*22310*/  STL [R1+0xb8], R10 ;  /* 0x0000b80a01007387 */ /* 0x0003e80000100800 */
[----:B------:R2:W-:Y:S01]  /*22320*/  STL [R1+0xbc], R3 ;  /* 0x0000bc0301007387 */ /* 0x0005e20000100800 */
[C---:B0-----:R-:W-:Y:S02]  /*22330*/  VIADD R0, R4.reuse, 0x1c4 ;  /* 0x000001c404007836 */ /* 0x041fe40000000000 */
[----:B-1----:R-:W-:-:S03]  /*22340*/  VIADD R10, R4, 0x1c5 ;  /* 0x000001c5040a7836 */ /* 0x002fc60000000000 */
[----:B------:R0:W-:Y:S01]  /*22350*/  STL [R1+0xc0], R0 ;  /* 0x0000c00001007387 */ /* 0x0001e20000100800 */
[----:B--2---:R-:W-:-:S03]  /*22360*/  VIADD R3, R4, 0x1c6 ;  /* 0x000001c604037836 */ /* 0x004fc60000000000 */
        /* <DEDUP_REMOVED lines=88> */
[----:B------:R-:W-:Y:S01]  /*228f0*/  STL [R1+0x174], R0 ;  /* 0x0001740001007387 */ /* 0x000fe20000100800 */
[----:B--2---:R-:W-:-:S03]  /*22900*/  VIADD R3, R4, 0x1f3 ;  /* 0x000001f304037836 */ /* 0x004fc60000000000 */
[----:B------:R-:W-:Y:S04]  /*22910*/  STL [R1+0x178], R10 ;  /* 0x0001780a01007387 */ /* 0x000fe80000100800 */
[----:B------:R0:W-:Y:S01]  /*22920*/  STL [R1+0x17c], R3 ;  /* 0x00017c0301007387 */ /* 0x0001e20000100800 */
[----:B------:R-:W-:Y:S01]  /*22930*/  LOP3.LUT R2, R2, 0xfff7ffff, RZ, 0xc0, !PT ;  /* 0xfff7ffff02027812 */ /* 0x000fe200078ec0ff */
[----:B0-----:R-:W-:-:S05]  /*22940*/  VIADD R3, R4, 0xab ;  /* 0x000000ab04037836 */ /* 0x001fca0000000000 */
[----:B------:R-:W-:Y:S02]  /*22950*/  ISETP.LT.AND P0, PT, R3, UR5, !P6 ;  /* 0x0000000503007c0c */ /* 0x000fe4000f701270 */
[----:B------:R-:W-:Y:S01]  /*22960*/  @P1 LOP3.LUT R2, R2, 0x80000, RZ, 0xfc, !PT ;  /* 0x0008000002021812 */ /* 0x000fe200078efcff */
[----:B------:R-:W-:Y:S01]  /*22970*/  VIADD R3, R4, 0xa9 ;  /* 0x000000a904037836 */ /* 0x000fe20000000000 */
[----:B------:R-:W-:Y:S02]  /*22980*/  ULDC UR5, c[0x0][0x22c] ;  /* 0x00008b0000057ab9 */ /* 0x000fe40000000800 */
[----:B------:R-:W-:-:S07]  /*22990*/  LOP3.LUT R2, R2, 0xfffbffff, RZ, 0xc0, !PT ;  /* 0xfffbffff02027812 */ /* 0x000fce00078ec0ff */
[----:B------:R-:W-:Y:S02]  /*229a0*/  @P0 LOP3.LUT R2, R2, 0x40000, RZ, 0xfc, !PT ;  /* 0x0004000002020812 */ /* 0x000fe400078efcff */
[----:B------:R-:W-:Y:S02]  /*229b0*/  ISETP.LT.AND P0, PT, R243, UR61, !P6 ;  /* 0x0000003df3007c0c */ /* 0x000fe4000f701270 */
[----:B------:R-:W-:Y:S02]  /*229c0*/  ISETP.LT.AND P2, PT, R3, UR32, !P6 ;  /* 0x0000002003007c0c */ /* 0x000fe4000f741270 */
[----:B------:R-:W-:Y:S02]  /*229d0*/  LOP3.LUT R2, R2, 0xfffdffff, RZ, 0xc0, !PT ;  /* 0xfffdffff02027812 */ /* 0x000fe400078ec0ff */
[----:B------:R-:W-:Y:S01]  /*229e0*/  ISETP.LT.AND P1, PT, R242, UR33, !P6 ;  /* 0x00000021f2007c0c */ /* 0x000fe2000f721270 */
[C---:B------:R-:W-:Y:S01]  /*229f0*/  VIADD R3, R4.reuse, 0xa7 ;  /* 0x000000a704037836 */ /* 0x040fe20000000000 */
[----:B------:R-:W-:Y:S01]  /*22a00*/  ULDC UR61, c[0x0][0x22c] ;  /* 0x00008b00003d7ab9 */ /* 0x000fe20000000800 */
[----:B------:R-:W-:Y:S01]  /*22a10*/  VIADD R243, R4, 0xa6 ;  /* 0x000000a604f37836 */ /* 0x000fe20000000000 */
[----:B------:R-:W-:-:S03]  /*22a20*/  ULDC UR32, c[0x0][0x22c] ;  /* 0x00008b0000207ab9 */ /* 0x000fc60000000800 */
[----:B------:R-:W-:Y:S01]  /*22a30*/  @P0 LOP3.LUT R2, R2, 0x20000, RZ, 0xfc, !PT ;  /* 0x0002000002020812 */ /* 0x000fe200078efcff */
[----:B------:R-:W-:Y:S01]  /*22a40*/  VIADD R242, R4, 0xa4 ;  /* 0x000000a404f27836 */ /* 0x000fe20000000000 */
[----:B------:R-:W-:Y:S02]  /*22a50*/  ULDC UR33, c[0x0][0x22c] ;  /* 0x00008b0000217ab9 */ /* 0x000fe40000000800 */
[----:B------:R-:W-:-:S04]  /*22a60*/  LOP3.LUT R2, R2, 0xfffeffff, RZ, 0xc0, !PT ;  /* 0xfffeffff02027812 */ /* 0x000fc800078ec0ff */
[----:B------:R-:W-:Y:S02]  /*22a70*/  @P2 LOP3.LUT R2, R2, 0x10000, RZ, 0xfc, !PT ;  /* 0x0001000002022812 */ /* 0x000fe400078efcff */
[----:B------:R-:W-:Y:S02]  /*22a80*/  ISETP.LT.AND P0, PT, R3, UR5, !P6 ;  /* 0x0000000503007c0c */ /* 0x000fe4000f701270 */
[----:B------:R-:W-:Y:S01]  /*22a90*/  LOP3.LUT R2, R2, 0xffff7fff, RZ, 0xc0, !PT ;  /* 0xffff7fff02027812 */ /* 0x000fe200078ec0ff */
[----:B------:R-:W-:Y:S01]  /*22aa0*/  VIADD R3, R4, 0xa5 ;  /* 0x000000a504037836 */ /* 0x000fe20000000000 */
[----:B------:R-:W-:Y:S02]  /*22ab0*/  ULDC UR5, c[0x0][0x22c] ;  /* 0x00008b0000057ab9 */ /* 0x000fe40000000800 */
[----:B------:R-:W-:-:S04]  /*22ac0*/  @P1 LOP3.LUT R2, R2, 0x8000, RZ, 0xfc, !PT ;  /* 0x0000800002021812 */ /* 0x000fc800078efcff */
[----:B------:R-:W-:-:S04]  /*22ad0*/  LOP3.LUT R2, R2, 0xffffbfff, RZ, 0xc0, !PT ;  /* 0xffffbfff02027812 */ /* 0x000fc800078ec0ff */
        /* <DEDUP_REMOVED lines=48> */
[----:B------:R-:W-:Y:S01]  /*22de0*/  ULDC UR33, c[0x0][0x22c] ;  /* 0x00008b0000217ab9 */ /* 0x000fe20000000800 */
[----:B------:R-:W-:-:S02]  /*22df0*/  ULDC UR32, c[0x0][0x22c] ;  /* 0x00008b0000207ab9 */ /* 0x000fc40000000800 */
[----:B------:R-:W-:-:S04]  /*22e00*/  @P0 LOP3.LUT R2, R2, 0x20, RZ, 0xfc, !PT ;  /* 0x0000002002020812 */ /* 0x000fc800078efcff */
        /* <DEDUP_REMOVED lines=9> */
[----:B------:R-:W-:Y:S01]  /*22ea0*/  ISETP.LT.AND P0, PT, R243, UR61, !P6 ;  /* 0x0000003df3007c0c */ /* 0x000fe2000f701270 */
[----:B------:R-:W-:Y:S01]  /*22eb0*/  VIADD R3, R4, 0x99 ;  /* 0x0000009904037836 */ /* 0x000fe20000000000 */
[----:B------:R-:W-:Y:S02]  /*22ec0*/  ISETP.LT.AND P1, PT, R242, UR33, !P6 ;  /* 0x00000021f2007c0c */ /* 0x000fe4000f721270 */
[----:B------:R-:W-:Y:S01]  /*22ed0*/  LOP3.LUT R2, R2, 0xfffffffd, RZ, 0xc0, !PT ;  /* 0xfffffffd02027812 */ /* 0x000fe200078ec0ff */
[C---:B------:R-:W-:Y:S01]  /*22ee0*/  VIADD R243, R4.reuse, 0x96 ;  /* 0x0000009604f37836 */ /* 0x040fe20000000000 */
[----:B------:R-:W-:Y:S01]  /*22ef0*/  ISETP.LT.AND P2, PT, R3, UR32, !P6 ;  /* 0x0000002003007c0c */ /* 0x000fe2000f741270 */
[C---:B------:R-:W-:Y:S01]  /*22f00*/  VIADD R3, R4.reuse, 0x97 ;  /* 0x0000009704037836 */ /* 0x040fe20000000000 */
[----:B------:R-:W-:Y:S01]  /*22f10*/  ULDC UR61, c[0x0][0x22c] ;  /* 0x00008b00003d7ab9 */ /* 0x000fe20000000800 */
[----:B------:R-:W-:Y:S01]  /*22f20*/  ULDC UR32, c[0x0][0x22c] ;  /* 0x00008b0000207ab9 */ /* 0x000fe20000000800 */
[----:B------:R-:W-:Y:S01]  /*22f30*/  VIADD R242, R4, 0x94 ;  /* 0x0000009404f27836 */ /* 0x000fe20000000000 */
[----:B------:R-:W-:-:S02]  /*22f40*/  ULDC UR33, c[0x0][0x22c] ;  /* 0x00008b0000217ab9 */ /* 0x000fc40000000800 */
[----:B------:R-:W-:Y:S02]  /*22f50*/  @P0 LOP3.LUT R2, R2, 0x2, RZ, 0xfc, !PT ;  /* 0x0000000202020812 */ /* 0x000fe400078efcff */
[----:B------:R-:W-:Y:S02]  /*22f60*/  ISETP.LT.AND P0, PT, R3, UR5, !P6 ;  /* 0x0000000503007c0c */ /* 0x000fe4000f701270 */
[----:B------:R-:W-:Y:S01]  /*22f70*/  @P1 LOP3.LUT R9, R9, 0x80000000, RZ, 0xfc, !PT ;  /* 0x8000000009091812 */ /* 0x000fe200078efcff */
[----:B------:R-:W-:Y:S01]  /*22f80*/  VIADD R3, R4, 0x95 ;  /* 0x0000009504037836 */ /* 0x000fe20000000000 */
[----:B------:R-:W-:Y:S01]  /*22f90*/  LOP3.LUT R2, R2, 0xfffffffe, RZ, 0xc0, !PT ;  /* 0xfffffffe02027812 */ /* 0x000fe200078ec0ff */
[----:B------:R-:W-:Y:S01]  /*22fa0*/  ULDC UR5, c[0x0][0x22c] ;  /* 0x00008b0000057ab9 */ /* 0x000fe20000000800 */
[----:B------:R-:W-:-:S07]  /*22fb0*/  LOP3.LUT R9, R9, 0xbfffffff, RZ, 0xc0, !PT ;  /* 0xbfffffff09097812 */ /* 0x000fce00078ec0ff */
[----:B------:R-:W-:Y:S02]  /*22fc0*/  @P0 LOP3.LUT R9, R9, 0x40000000, RZ, 0xfc, !PT ;  /* 0x4000000009090812 */ /* 0x000fe400078efcff */
[----:B------:R-:W-:Y:S02]  /*22fd0*/  ISETP.LT.AND P0, PT, R243, UR61, !P6 ;  /* 0x0000003df3007c0c */ /* 0x000fe4000f701270 */
[----:B------:R-:W-:Y:S02]  /*22fe0*/  @P2 LOP3.LUT R2, R2, 0x1, RZ, 0xfc, !PT ;  /* 0x0000000102022812 */ /* 0x000fe400078efcff */
[----:B------:R-:W-:Y:S02]  /*22ff0*/  LOP3.LUT R9, R9, 0xdfffffff, RZ, 0xc0, !PT ;  /* 0xdfffffff09097812 */ /* 0x000fe400078ec0ff */
[----:B------:R-:W-:Y:S01]  /*23000*/  ISETP.LT.AND P1, PT, R242, UR33, !P6 ;  /* 0x00000021f2007c0c */ /* 0x000fe2000f721270 */
[----:B------:R-:W-:Y:S01]  /*23010*/  VIADD R243, R4, 0x92 ;  /* 0x0000009204f37836 */ /* 0x000fe20000000000 */
[----:B------:R-:W-:Y:S01]  /*23020*/  ISETP.LT.AND P2, PT, R3, UR32, !P6 ;  /* 0x0000002003007c0c */ /* 0x000fe2000f741270 */
[----:B------:R-:W-:-:S04]  /*23030*/  ULDC UR61, c[0x0][0x22c] ;  /* 0x00008b00003d7ab9 */ /* 0x000fc80000000800 */
[----:B------:R-:W-:Y:S01]  /*23040*/  @P0 LOP3.LUT R9, R9, 0x20000000, RZ, 0xfc, !PT ;  /* 0x2000000009090812 */ /* 0x000fe200078efcff */
[C---:B------:R-:W-:Y:S01]  /*23050*/  VIADD R3, R4.reuse, 0x93 ;  /* 0x0000009304037836 */ /* 0x040fe20000000000 */
[----:B------:R-:W-:Y:S01]  /*23060*/  ULDC UR32, c[0x0][0x22c] ;  /* 0x00008b0000207ab9 */ /* 0x000fe20000000800 */
[----:B------:R-:W-:Y:S01]  /*23070*/  VIADD R242, R4, 0x90 ;  /* 0x0000009004f27836 */ /* 0x000fe20000000000 */
[----:B------:R-:W-:Y:S01]  /*23080*/  LOP3.LUT R9, R9, 0xefffffff, RZ, 0xc0, !PT ;  /* 0xefffffff09097812 */ /* 0x000fe200078ec0ff */
[----:B------:R-:W-:-:S03]  /*23090*/  ULDC UR33, c[0x0][0x22c] ;  /* 0x00008b0000217ab9 */ /* 0x000fc60000000800 */
        /* <DEDUP_REMOVED lines=679> */
[C---:B------:R-:W-:Y:S01]  /*25b10*/  VIADD R242, R4.reuse, 0x9 ;  /* 0x0000000904f27836 */ /* 0x040fe20000000000 */
[----:B------:R0:W-:Y:S01]  /*25b20*/  STL [R1+0x180], R0 ;  /* 0x0001800001007387 */ /* 0x0001e20000100800 */
[----:B------:R-:W-:Y:S01]  /*25b30*/  VIADD R3, R4, 0x8 ;  /* 0x0000000804037836 */ /* 0x000fe20000000000 */
[----:B------:R-:W-:Y:S01]  /*25b40*/  @P1 LOP3.LUT R5, R5, 0x80000, RZ, 0xfc, !PT ;  /* 0x0008000005051812 */ /* 0x000fe200078efcff */
[----:B------:R-:W-:-:S03]  /*25b50*/  ULDC UR5, c[0x0][0x22c] ;  /* 0x00008b0000057ab9 */ /* 0x000fc60000000800 */
[----:B------:R-:W-:Y:S02]  /*25b60*/  LOP3.LUT R5, R5, 0xfffbffff, RZ, 0xc0, !PT ;  /* 0xfffbffff05057812 */ /* 0x000fe400078ec0ff */
[----:B------:R-:W-:Y:S01]  /*25b70*/  ISETP.LT.AND P2, PT, R242, UR32, !P6 ;  /* 0x00000020f2007c0c */ /* 0x000fe2000f741270 */
[----:B------:R-:W-:Y:S01]  /*25b80*/  ULDC UR32, c[0x0][0x22c] ;  /* 0x00008b0000207ab9 */ /* 0x000fe20000000800 */
[----:B------:R-:W-:Y:S02]  /*25b90*/  @P0 LOP3.LUT R5, R5, 0x40000, RZ, 0xfc, !PT ;  /* 0x0004000005050812 */ /* 0x000fe400078efcff */
[----:B------:R-:W-:Y:S01]  /*25ba0*/  ISETP.LT.AND P0, PT, R243, UR61, !P6 ;  /* 0x0000003df3007c0c */ /* 0x000fe2000f701270 */
[----:B------:R-:W-:Y:S01]  /*25bb0*/  ULDC UR61, c[0x0][0x22c] ;  /* 0x00008b00003d7ab9 */ /* 0x000fe20000000800 */
[----:B------:R-:W2:Y:S01]  /*25bc0*/  LDL.LU R243, [R1+0xfa4] ;  /* 0x000fa40001f37983 */ /* 0x000ea20000300800 */
[----:B------:R-:W-:Y:S01]  /*25bd0*/  ISETP.LT.AND P1, PT, R3, UR33, !P6 ;  /* 0x0000002103007c0c */ /* 0x000fe2000f721270 */
[----:B------:R-:W-:-:S02]  /*25be0*/  ULDC UR33, c[0x0][0x22c] ;  /* 0x00008b0000217ab9 */ /* 0x000fc40000000800 */
[----:B------:R-:W3:Y:S04]  /*25bf0*/  LDL.LU R242, [R1+0xfa0] ;  /* 0x000fa00001f27983 */ /* 0x000ee80000300800 */
[----:B------:R-:W4:Y:S01]  /*25c00*/  LDL.LU R3, [R1+0xf9c] ;  /* 0x000f9c0001037983 */ /* 0x000f220000300800 */
[----:B------:R-:W-:-:S04]  /*25c10*/  LOP3.LUT R5, R5, 0xfffdffff, RZ, 0xc0, !PT ;  /* 0xfffdffff05057812 */ /* 0x000fc800078ec0ff */
[----:B------:R-:W-:-:S04]  /*25c20*/  @P0 LOP3.LUT R5, R5, 0x20000, RZ, 0xfc, !PT ;  /* 0x0002000005050812 */ /* 0x000fc800078efcff */
[----:B------:R-:W-:-:S04]  /*25c30*/  LOP3.LUT R5, R5, 0xfffeffff, RZ, 0xc0, !PT ;  /* 0xfffeffff05057812 */ /* 0x000fc800078ec0ff */
[----:B------:R-:W-:-:S04]  /*25c40*/  @P2 LOP3.LUT R5, R5, 0x10000, RZ, 0xfc, !PT ;  /* 0x0001000005052812 */ /* 0x000fc800078efcff */
[----:B------:R-:W-:-:S04]  /*25c50*/  LOP3.LUT R5, R5, 0xffff7fff, RZ, 0xc0, !PT ;  /* 0xffff7fff05057812 */ /* 0x000fc800078ec0ff */
[----:B------:R-:W-:Y:S01]  /*25c60*/  @P1 LOP3.LUT R5, R5, 0x8000, RZ, 0xfc, !PT ;  /* 0x0000800005051812 */ /* 0x000fe200078efcff */
[C---:B------:R-:W-:Y:S02]  /*25c70*/  VIADD R179, R4.reuse, 0xef ;  /* 0x000000ef04b37836 */ /* 0x040fe40000000000 */
[C---:B------:R-:W-:Y:S02]  /*25c80*/  VIADD R178, R4.reuse, 0xf2 ;  /* 0x000000f204b27836 */ /* 0x040fe40000000000 */
[C---:B------:R-:W-:Y:S02]  /*25c90*/  VIADD R175, R4.reuse, 0xf3 ;  /* 0x000000f304af7836 */ /* 0x040fe40000000000 */
[C---:B------:R-:W-:Y:S02]  /*25ca0*/  VIADD R177, R4.reuse, 0xf4 ;  /* 0x000000f404b17836 */ /* 0x040fe40000000000 */
[C---:B------:R-:W-:Y:S02]  /*25cb0*/  VIADD R176, R4.reuse, 0xf5 ;  /* 0x000000f504b07836 */ /* 0x040fe40000000000 */
[----:B------:R-:W-:-:S02]  /*25cc0*/  VIADD R174, R4, 0xf6 ;  /* 0x000000f604ae7836 */ /* 0x000fc40000000000 */
        /* <DEDUP_REMOVED lines=33> */
[----:B------:R-:W-:Y:S01]  /*25ee0*/  VIADD R141, R4, 0x118 ;  /* 0x00000118048d7836 */ /* 0x000fe20000000000 */
[----:B----4-:R-:W-:Y:S01]  /*25ef0*/  ISETP.LT.AND P0, PT, R3, UR5, !P6 ;  /* 0x0000000503007c0c */ /* 0x010fe2000f701270 */
[----:B------:R-:W-:Y:S01]  /*25f00*/  ULDC UR5, c[0x0][0x22c] ;  /* 0x00008b0000057ab9 */ /* 0x000fe20000000800 */
[----:B------:R-:W4:Y:S01]  /*25f10*/  LDL.LU R3, [R1+0xf98] ;  /* 0x000f980001037983 */ /* 0x000f220000300800 */
[----:B------:R-:W-:-:S02]  /*25f20*/  LOP3.LUT R5, R5, 0xffffbfff, RZ, 0xc0, !PT ;  /* 0xffffbfff05057812 */ /* 0x000fc400078ec0ff */
[----:B------:R-:W-:Y:S01]  /*25f30*/  ISETP.LT.AND P1, PT, R244, UR33, !P6 ;  /* 0x00000021f4007c0c */ /* 0x000fe2000f721270 */
[----:B------:R-:W-:-:S07]  /*25f40*/  ULDC UR33, c[0x0][0x22c] ;  /* 0x00008b0000217ab9 */ /* 0x000fce0000000800 */
[----:B------:R-:W-:Y:S02]  /*25f50*/  @P0 LOP3.LUT R5, R5, 0x4000, RZ, 0xfc, !PT ;  /* 0x0000400005050812 */ /* 0x000fe400078efcff */
[----:B---3--:R-:W-:Y:S01]  /*25f60*/  ISETP.LT.AND P0, PT, R242, UR61, !P6 ;  /* 0x0000003df2007c0c */ /* 0x008fe2000f701270 */
[----:B------:R-:W-:Y:S01]  /*25f70*/  ULDC UR61, c[0x0][0x22c] ;  /* 0x00008b00003d7ab9 */ /* 0x000fe20000000800 */
[----:B------:R-:W-:Y:S01]  /*25f80*/  LOP3.LUT R5, R5, 0xffffdfff, RZ, 0xc0, !PT ;  /* 0xffffdfff05057812 */ /* 0x000fe200078ec0ff */
[----:B------:R-:W3:Y:S10]  /*25f90*/  LDL.LU R242, [R1+0xf94] ;  /* 0x000f940001f27983 */ /* 0x000ef40000300800 */
[----:B------:R-:W-:-:S02]  /*25fa0*/  @P0 LOP3.LUT R5, R5, 0x2000, RZ, 0xfc, !PT ;  /* 0x0000200005050812 */ /* 0x000fc400078efcff */
[----:B------:R-:W-:Y:S01]  /*25fb0*/  ISETP.LT.AND P0, PT, R245, UR5, !P6 ;  /* 0x00000005f5007c0c */ /* 0x000fe2000f701270 */
[----:B------:R-:W-:Y:S01]  /*25fc0*/  ULDC UR5, c[0x0][0x22c] ;  /* 0x00008b0000057ab9 */ /* 0x000fe20000000800 */
[----:B--2---:R-:W-:Y:S01]  /*25fd0*/  ISETP.LT.AND P2, PT, R243, UR32, !P6 ;  /* 0x00000020f3007c0c */ /* 0x004fe2000f741270 */
[----:B------:R-:W-:Y:S01]  /*25fe0*/  ULDC UR32, c[0x0][0x22c] ;  /* 0x00008b0000207ab9 */ /* 0x000fe20000000800 */
[----:B------:R-:W-:Y:S01]  /*25ff0*/  LOP3.LUT R5, R5, 0xffffefff, RZ, 0xc0, !PT ;  /* 0xffffefff05057812 */ /* 0x000fe200078ec0ff */
[C---:B------:R-:W-:Y:S01]  /*26000*/  VIADD R140, R4.reuse, 0x119 ;  /* 0x00000119048c7836 */ /* 0x040fe20000000000 */
[C---:B------:R-:W-:Y:S01]  /*26010*/  ISETP.LT.AND P4, PT, R4.reuse, UR33, !P6 ;  /* 0x0000002104007c0c */ /* 0x040fe2000f781270 */
[----:B------:R-:W-:Y:S01]  /*26020*/  ULDC UR33, c[0x0][0x22c] ;  /* 0x00008b0000217ab9 */ /* 0x000fe20000000800 */
[C---:B------:R-:W-:Y:S01]  /*26030*/  VIADD R138, R4.reuse, 0x11a ;  /* 0x0000011a048a7836 */ /* 0x040fe20000000000 */
[----:B------:R-:W2:Y:S01]  /*26040*/  LDL.LU R243, [R1+0xf90] ;  /* 0x000f900001f37983 */ /* 0x000ea20000300800 */
[----:B------:R-:W-:-:S02]  /*26050*/  VIADD R135, R4, 0x11b ;  /* 0x0000011b04877836 */ /* 0x000fc40000000000 */
[C---:B------:R-:W-:Y:S01]  /*26060*/  VIADD R137, R4.reuse, 0x11c ;  /* 0x0000011c04897836 */ /* 0x040fe20000000000 */
[----:B------:R-:W2:Y:S02]  /*26070*/  LDL.LU R244, [R1+0xf8c] ;  /* 0x000f8c0001f47983 */ /* 0x000ea40000300800 */
[----:B------:R-:W-:Y:S01]  /*26080*/  @P2 LOP3.LUT R5, R5, 0x1000, RZ, 0xfc, !PT ;  /* 0x0000100005052812 */ /* 0x000fe200078efcff */
[C---:B------:R-:W-:Y:S01]  /*26090*/  VIADD R136, R4.reuse, 0x11d ;  /* 0x0000011d04887836 */ /* 0x040fe20000000000 */
[----:B------:R-:W2:Y:S02]  /*260a0*/  LDL.LU R245, [R1+0xf88] ;  /* 0x000f880001f57983 */ /* 0x000ea40000300800 */
[----:B------:R-:W-:Y:S01]  /*260b0*/  LOP3.LUT R5, R5, 0xfffff7ff, RZ, 0xc0, !PT ;  /* 0xfffff7ff05057812 */ /* 0x000fe200078ec0ff */
        /* <DEDUP_REMOVED lines=56> */
[----:B------:R-:W-:Y:S01]  /*26440*/  VIADD R78, R4, 0x156 ;  /* 0x00000156044e7836 */ /* 0x000fe20000000000 */
[----:B----4-:R-:W-:-:S04]  /*26450*/  LOP3.LUT R3, R3, 0xfffffff7, RZ, 0xc0, !PT ;  /* 0xfffffff703037812 */ /* 0x010fc800078ec0ff */
[----:B------:R-:W-:-:S04]  /*26460*/  @P1 LOP3.LUT R3, R3, 0x8, RZ, 0xfc, !PT ;  /* 0x0000000803031812 */ /* 0x000fc800078efcff */
[----:B------:R-:W-:-:S04]  /*26470*/  LOP3.LUT R3, R3, 0xfffffffb, RZ, 0xc0, !PT ;  /* 0xfffffffb03037812 */ /* 0x000fc800078ec0ff */
[----:B------:R-:W-:Y:S02]  /*26480*/  @P0 LOP3.LUT R3, R3, 0x4, RZ, 0xfc, !PT ;  /* 0x0000000403030812 */ /* 0x000fe400078efcff */
[----:B------:R-:W-:Y:S01]  /*26490*/  ISETP.LT.AND P0, PT, R246, UR61, !P6 ;  /* 0x0000003df6007c0c */ /* 0x000fe2000f701270 */
[----:B------:R-:W-:Y:S01]  /*264a0*/  ULDC UR61, c[0x0][0x22c] ;  /* 0x00008b00003d7ab9 */ /* 0x000fe20000000800 */
[----:B------:R-:W-:Y:S01]  /*264b0*/  LOP3.LUT R3, R3, 0xfffffffd, RZ, 0xc0, !PT ;  /* 0xfffffffd03037812 */ /* 0x000fe200078ec0ff */
[C---:B------:R-:W-:Y:S01]  /*264c0*/  VIADD R75, R4.reuse, 0x157 ;  /* 0x00000157044b7836 */ /* 0x040fe20000000000 */
[----:B------:R-:W-:Y:S01]  /*264d0*/  ISETP.LT.AND P1, PT, R247, UR32, !P6 ;  /* 0x00000020f7007c0c */ /* 0x000fe2000f721270 */
[----:B------:R-:W-:Y:S01]  /*264e0*/  ULDC UR32, c[0x0][0x22c] ;  /* 0x00008b0000207ab9 */ /* 0x000fe20000000800 */
[C---:B------:R-:W-:Y:S02]  /*264f0*/  VIADD R77, R4.reuse, 0x158 ;  /* 0x00000158044d7836 */ /* 0x040fe40000000000 */
[----:B------:R-:W-:-:S02]  /*26500*/  VIADD R76, R4, 0x159 ;  /* 0x00000159044c7836 */ /* 0x000fc40000000000 */
[C---:B------:R-:W-:Y:S02]  /*26510*/  VIADD R74, R4.reuse, 0x15a ;  /* 0x0000015a044a7836 */ /* 0x040fe40000000000 */
[C---:B------:R-:W-:Y:S01]  /*26520*/  VIADD R71, R4.reuse, 0x15b ;  /* 0x0000015b04477836 */ /* 0x040fe20000000000 */
[----:B------:R-:W-:Y:S01]  /*26530*/  @P0 LOP3.LUT R3, R3, 0x2, RZ, 0xfc, !PT ;  /* 0x0000000203030812 */ /* 0x000fe200078efcff */
[----:B------:R-:W-:Y:S01]  /*26540*/  VIADD R73, R4, 0x15c ;  /* 0x0000015c04497836 */ /* 0x000fe20000000000 */
[----:B------:R-:W-:Y:S01]  /*26550*/  ISETP.LT.AND P0, PT, R251, UR5, !P6 ;  /* 0x00000005fb007c0c */ /* 0x000fe2000f701270 */
[----:B------:R-:W-:Y:S01]  /*26560*/  ULDC UR5, c[0x0][0x22c] ;  /* 0x00008b0000057ab9 */ /* 0x000fe20000000800 */
[----:B------:R-:W-:Y:S01]  /*26570*/  ISETP.LT.AND P2, PT, R250, UR32, !P6 ;  /* 0x00000020fa007c0c */ /* 0x000fe2000f741270 */
[----:B------:R-:W-:Y:S01]  /*26580*/  ULDC UR32, c[0x0][0x22c] ;  /* 0x00008b0000207ab9 */ /* 0x000fe20000000800 */
[C---:B------:R-:W-:Y:S02]  /*26590*/  VIADD R72, R4.reuse, 0x15d ;  /* 0x0000015d04487836 */ /* 0x040fe40000000000 */
[----:B------:R-:W-:-:S02]  /*265a0*/  VIADD R70, R4, 0x15e ;  /* 0x0000015e04467836 */ /* 0x000fc40000000000 */
[C---:B------:R-:W-:Y:S02]  /*265b0*/  VIADD R67, R4.reuse, 0x15f ;  /* 0x0000015f04437836 */ /* 0x040fe40000000000 */
[C---:B------:R-:W-:Y:S02]  /*265c0*/  VIADD R69, R4.reuse, 0x160 ;  /* 0x0000016004457836 */ /* 0x040fe40000000000 */
[C---:B------:R-:W-:Y:S01]  /*265d0*/  VIADD R68, R4.reuse, 0x161 ;  /* 0x0000016104447836 */ /* 0x040fe20000000000 */
[----:B------:R-:W-:Y:S01]  /*265e0*/  @P0 LOP3.LUT R5, R5, 0x800, RZ, 0xfc, !PT ;  /* 0x0000080005050812 */ /* 0x000fe200078efcff */
[----:B------:R-:W-:Y:S01]  /*265f0*/  VIADD R66, R4, 0x162 ;  /* 0x0000016204427836 */ /* 0x000fe20000000000 */
[----:B------:R-:W-:Y:S01]  /*26600*/  ISETP.LT.AND P0, PT, R240, UR61, !P6 ;  /* 0x0000003df0007c0c */ /* 0x000fe2000f701270 */
[----:B------:R-:W-:Y:S01]  /*26610*/  ULDC UR61, c[0x0][0x22c] ;  /* 0x00008b00003d7ab9 */ /* 0x000fe20000000800 */
[----:B------:R-:W-:Y:S01]  /*26620*/  LOP3.LUT R5, R5, 0xfffffbff, RZ, 0xc0, !PT ;  /* 0xfffffbff05057812 */ /* 0x000fe200078ec0ff */
[C---:B------:R-:W-:Y:S01]  /*26630*/  VIADD R63, R4.reuse, 0x163 ;  /* 0x00000163043f7836 */ /* 0x040fe20000000000 */
[----:B------:R-:W-:Y:S01]  /*26640*/  LOP3.LUT R3, R3, 0xfffffffe, RZ, 0xc0, !PT ;  /* 0xfffffffe03037812 */ /* 0x000fe200078ec0ff */
[----:B------:R-:W-:-:S02]  /*26650*/  VIADD R65, R4, 0x164 ;  /* 0x0000016404417836 */ /* 0x000fc40000000000 */
[C---:B------:R-:W-:Y:S01]  /*26660*/  VIADD R64, R4.reuse, 0x165 ;  /* 0x0000016504407836 */ /* 0x040fe20000000000 */
[----:B------:R-:W-:Y:S01]  /*26670*/  @P1 LOP3.LUT R3, R3, 0x1, RZ, 0xfc, !PT ;  /* 0x0000000103031812 */ /* 0x000fe200078efcff */
[C---:B------:R-:W-:Y:S01]  /*26680*/  VIADD R62, R4.reuse, 0x166 ;  /* 0x00000166043e7836 */ /* 0x040fe20000000000 */
[----:B------:R-:W-:Y:S01]  /*26690*/  ISETP.LT.AND P1, PT, R241, UR33, !P6 ;  /* 0x00000021f1007c0c */ /* 0x000fe2000f721270 */
[----:B------:R-:W-:Y:S01]  /*266a0*/  ULDC UR33, c[0x0][0x22c] ;  /* 0x00008b0000217ab9 */ /* 0x000fe20000000800 */
[C---:B------:R-:W-:Y:S01]  /*266b0*/  VIADD R59, R4.reuse, 0x167 ;  /* 0x00000167043b7836 */ /* 0x040fe20000000000 */
[----:B------:R-:W-:Y:S01]  /*266c0*/  @P0 LOP3.LUT R5, R5, 0x400, RZ, 0xfc, !PT ;  /* 0x0000040005050812 */ /* 0x000fe200078efcff */
[C---:B------:R-:W-:Y:S02]  /*266d0*/  VIADD R61, R4.reuse, 0x168 ;  /* 0x00000168043d7836 */ /* 0x040fe40000000000 */
        /* <DEDUP_REMOVED lines=8> */
[----:B------:R-:W-:Y:S01]  /*26760*/  LOP3.LUT R5, R5, 0xfffffeff, RZ, 0xc0, !PT ;  /* 0xfffffeff05057812 */ /* 0x000fe200078ec0ff */
[C---:B------:R-:W-:Y:S02]  /*26770*/  VIADD R56, R4.reuse, 0x16d ;  /* 0x0000016d04387836 */ /* 0x040fe40000000000 */
[C---:B------:R-:W-:Y:S01]  /*26780*/  VIADD R54, R4.reuse, 0x16e ;  /* 0x0000016e04367836 */ /* 0x040fe20000000000 */
[----:B------:R-:W-:Y:S01]  /*26790*/  @P1 LOP3.LUT R5, R5, 0x100, RZ, 0xfc, !PT ;  /* 0x0000010005051812 */ /* 0x000fe200078efcff */
[----:B------:R-:W-:-:S02]  /*267a0*/  VIADD R51, R4, 0x16f ;  /* 0x0000016f04337836 */ /* 0x000fc40000000000 */
[C---:B------:R-:W-:Y:S01]  /*267b0*/  VIADD R53, R4.reuse, 0x170 ;  /* 0x0000017004357836 */ /* 0x040fe20000000000 */
[----:B------:R-:W-:Y:S01]  /*267c0*/  LOP3.LUT R5, R5, 0xffffff7f, RZ, 0xc0, !PT ;  /* 0xffffff7f05057812 */ /* 0x000fe200078ec0ff */
        /* <DEDUP_REMOVED lines=8> */
[----:B------:R-:W-:Y:S01]  /*26850*/  LOP3.LUT R5, R5, 0xffffffbf, RZ, 0xc0, !PT ;  /* 0xffffffbf05057812 */ /* 0x000fe200078ec0ff */
[C---:B------:R-:W-:Y:S01]  /*26860*/  VIADD R49, R4.reuse, 0x174 ;  /* 0x0000017404317836 */ /* 0x040fe20000000000 */
[----:B------:R-:W-:Y:S01]  /*26870*/  ISETP.LT.AND P1, PT, R237, UR33, !P6 ;  /* 0x00000021ed007c0c */ /* 0x000fe2000f721270 */
[C---:B------:R-:W-:Y:S01]  /*26880*/  VIADD R48, R4.reuse, 0x175 ;  /* 0x0000017504307836 */ /* 0x040fe20000000000 */
[----:B------:R-:W-:Y:S01]  /*26890*/  ULDC UR33, c[0x0][0x22c] ;  /* 0x00008b0000217ab9 */ /* 0x000fe20000000800 */
[----:B------:R-:W-:-:S02]  /*268a0*/  VIADD R46, R4, 0x176 ;  /* 0x00000176042e7836 */ /* 0x000fc40000000000 */
[C---:B------:R-:W-:Y:S02]  /*268b0*/  VIADD R43, R4.reuse, 0x177 ;  /* 0x00000177042b7836 */ /* 0x040fe40000000000 */
[C---:B------:R-:W-:Y:S01]  /*268c0*/  VIADD R45, R4.reuse, 0x178 ;  /* 0x00000178042d7836 */ /* 0x040fe20000000000 */
[----:B------:R-:W-:Y:S01]  /*268d0*/  @P0 LOP3.LUT R5, R5, 0x40, RZ, 0xfc, !PT ;  /* 0x0000004005050812 */ /* 0x000fe200078efcff */
[C---:B------:R-:W-:Y:S02]  /*268e0*/  VIADD R44, R4.reuse, 0x179 ;  /* 0x00000179042c7836 */ /* 0x040fe40000000000 */
[C---:B------:R-:W-:Y:S01]  /*268f0*/  VIADD R42, R4.reuse, 0x17a ;  /* 0x0000017a042a7836 */ /* 0x040fe20000000000 */
[----:B------:R-:W-:Y:S01]  /*26900*/  LOP3.LUT R5, R5, 0xffffffdf, RZ, 0xc0, !PT ;  /* 0xffffffdf05057812 */ /* 0x000fe200078ec0ff */
[C---:B------:R-:W-:Y:S02]  /*26910*/  VIADD R39, R4.reuse, 0x17b ;  /* 0x0000017b04277836 */ /* 0x040fe40000000000 */
[C---:B------:R-:W-:Y:S01]  /*26920*/  VIADD R41, R4.reuse, 0x17c ;  /* 0x0000017c04297836 */ /* 0x040fe20000000000 */
[----:B------:R-:W-:Y:S01]  /*26930*/  @P2 LOP3.LUT R5, R5, 0x20, RZ, 0xfc, !PT ;  /* 0x0000002005052812 */ /* 0x000fe200078efcff */
[C---:B------:R-:W-:Y:S01]  /*26940*/  VIADD R40, R4.reuse, 0x17d ;  /* 0x0000017d04287836 */ /* 0x040fe20000000000 */
[----:B------:R-:W-:Y:S01]  /*26950*/  ISETP.LT.AND P0, PT, R235, UR5, !P6 ;  /* 0x00000005eb007c0c */ /* 0x000fe2000f701270 */
[----:B------:R-:W-:Y:S01]  /*26960*/  ULDC UR5, c[0x0][0x22c] ;  /* 0x00008b0000057ab9 */ /* 0x000fe20000000800 */
[----:B------:R-:W-:Y:S01]  /*26970*/  LOP3.LUT R5, R5, 0xffffffef, RZ, 0xc0, !PT ;  /* 0xffffffef05057812 */ /* 0x000fe200078ec0ff */
[----:B------:R-:W-:-:S02]  /*26980*/  VIADD R38, R4, 0x17e ;  /* 0x0000017e04267836 */ /* 0x000fc40000000000 */
        /* <DEDUP_REMOVED lines=8> */
[----:B------:R-:W-:Y:S01]  /*26a10*/  VIADD R33, R4, 0x184 ;  /* 0x0000018404217836 */ /* 0x000fe20000000000 */
[----:B------:R-:W-:Y:S01]  /*26a20*/  ISETP.LT.AND P0, PT, R232, UR61, !P6 ;  /* 0x0000003de8007c0c */ /* 0x000fe2000f701270 */
[C---:B------:R-:W-:Y:S01]  /*26a30*/  VIADD R32, R4.reuse, 0x185 ;  /* 0x0000018504207836 */ /* 0x040fe20000000000 */
[----:B------:R-:W-:Y:S01]  /*26a40*/  LOP3.LUT R5, R5, 0xfffffffb, RZ, 0xc0, !PT ;  /* 0xfffffffb05057812 */ /* 0x000fe200078ec0ff */
[----:B------:R-:W-:Y:S01]  /*26a50*/  VIADD R30, R4, 0x186 ;  /* 0x00000186041e7836 */ /* 0x000fe20000000000 */
[----:B------:R-:W-:Y:S01]  /*26a60*/  ISETP.LT.AND P2, PT, R234, UR32, !P6 ;  /* 0x00000020ea007c0c */ /* 0x000fe2000f741270 */
[C---:B------:R-:W-:Y:S01]  /*26a70*/  VIADD R27, R4.reuse, 0x187 ;  /* 0x00000187041b7836 */ /* 0x040fe20000000000 */
[----:B------:R-:W-:Y:S01]  /*26a80*/  ULDC UR61, c[0x0][0x22c] ;  /* 0x00008b00003d7ab9 */ /* 0x000fe20000000800 */
[----:B------:R-:W-:-:S02]  /*26a90*/  VIADD R29, R4, 0x188 ;  /* 0x00000188041d7836 */ /* 0x000fc40000000000 */
[C---:B------:R-:W-:Y:S02]  /*26aa0*/  VIADD R28, R4.reuse, 0x189 ;  /* 0x00000189041c7836 */ /* 0x040fe40000000000 */
[C---:B------:R-:W-:Y:S02]  /*26ab0*/  VIADD R26, R4.reuse, 0x18a ;  /* 0x0000018a041a7836 */ /* 0x040fe40000000000 */
[C---:B------:R-:W-:Y:S01]  /*26ac0*/  VIADD R24, R4.reuse, 0x18b ;  /* 0x0000018b04187836 */ /* 0x040fe20000000000 */
[----:B------:R-:W-:Y:S01]  /*26ad0*/  @P0 LOP3.LUT R5, R5, 0x4, RZ, 0xfc, !PT ;  /* 0x0000000405050812 */ /* 0x000fe200078efcff */
[C---:B------:R-:W-:Y:S01]  /*26ae0*/  VIADD R25, R4.reuse, 0x18c ;  /* 0x0000018c04197836 */ /* 0x040fe20000000000 */
[----:B------:R-:W-:Y:S01]  /*26af0*/  ISETP.LT.AND P0, PT, R231, UR5, !P6 ;  /* 0x00000005e7007c0c */ /* 0x000fe2000f701270 */
[C---:B------:R-:W-:Y:S02]  /*26b00*/  VIADD R23, R4.reuse, 0x18d ;  /* 0x0000018d04177836 */ /* 0x040fe40000000000 */
[----:B------:R-:W-:-:S02]  /*26b10*/  VIADD R18, R4, 0x192 ;  /* 0x0000019204127836 */ /* 0x000fc40000000000 */
[C---:B------:R-:W-:Y:S02]  /*26b20*/  VIADD R248, R4.reuse, 0x19d ;  /* 0x0000019d04f87836 */ /* 0x040fe40000000000 */
[C---:B------:R-:W-:Y:S02]  /*26b30*/  VIADD R249, R4.reuse, 0x1bd ;  /* 0x000001bd04f97836 */ /* 0x040fe40000000000 */
[C---:B------:R-:W-:Y:S02]  /*26b40*/  VIADD R16, R4.reuse, 0x1f5 ;  /* 0x000001f504107836 */ /* 0x040fe40000000000 */
[C---:B------:R-:W-:Y:S02]  /*26b50*/  VIADD R17, R4.reuse, 0x1f6 ;  /* 0x000001f604117836 */ /* 0x040fe40000000000 */
[C---:B0-----:R-:W-:Y:S02]  /*26b60*/  VIADD R0, R4.reuse, 0x1f7 ;  /* 0x000001f704007836 */ /* 0x041fe40000000000 */
[----:B------:R-:W-:-:S02]  /*26b70*/  VIADD R10, R4, 0x1f8 ;  /* 0x000001f8040a7836 */ /* 0x000fc40000000000 */
[C---:B------:R-:W-:Y:S02]  /*26b80*/  VIADD R14, R4.reuse, 0x1f9 ;  /* 0x000001f9040e7836 */ /* 0x040fe40000000000 */
[C---:B------:R-:W-:Y:S02]  /*26b90*/  VIADD R15, R4.reuse, 0x1fa ;  /* 0x000001fa040f7836 */ /* 0x040fe40000000000 */
[C---:B------:R-:W-:Y:S02]  /*26ba0*/  VIADD R12, R4.reuse, 0x1fb ;  /* 0x000001fb040c7836 */ /* 0x040fe40000000000 */
[C---:B------:R-:W-:Y:S02]  /*26bb0*/  VIADD R13, R4.reuse, 0x1fc ;  /* 0x000001fc040d7836 */ /* 0x040fe40000000000 */
[C---:B------:R-:W-:Y:S02]  /*26bc0*/  VIADD R11, R4.reuse, 0x1fd ;  /* 0x000001fd040b7836 */ /* 0x040fe40000000000 */
[C---:B------:R-:W-:Y:S01]  /*26bd0*/  VIADD R196, R4.reuse, 0x1fe ;  /* 0x000001fe04c47836 */ /* 0x040fe20000000000 */
[----:B------:R-:W-:Y:S01]  /*26be0*/  LOP3.LUT R4, R4, 0x7fffffff, RZ, 0xc0, !PT ;  /* 0x7fffffff04047812 */ /* 0x000fe200078ec0ff */
[----:B------:R-:W-:Y:S01]  /*26bf0*/  ULDC UR32, c[0x0][0x22c] ;  /* 0x00008b0000207ab9 */ /* 0x000fe20000000800 */
[----:B------:R-:W-:Y:S01]  /*26c00*/  ISETP.LT.AND P1, PT, R233, UR33, !P6 ;  /* 0x00000021e9007c0c */ /* 0x000fe2000f721270 */
[----:B------:R-:W-:Y:S01]  /*26c10*/  ULDC UR33, c[0x0][0x22c] ;  /* 0x00008b0000217ab9 */ /* 0x000fe20000000800 */
[----:B------:R-:W-:Y:S01]  /*26c20*/  @P0 LOP3.LUT R4, R4, 0x80000000, RZ, 0xfc, !PT ;  /* 0x8000000004040812 */ /* 0x000fe200078efcff */
[----:B------:R-:W-:Y:S01]  /*26c30*/  ULDC UR5, c[0x0][0x22c] ;  /* 0x00008b0000057ab9 */ /* 0x000fe20000000800 */
[----:B------:R-:W-:Y:S01]  /*26c40*/  ISETP.LT.AND P0, PT, R228, UR61, !P6 ;  /* 0x0000003de4007c0c */ /* 0x000fe2000f701270 */
[----:B------:R-:W-:Y:S01]  /*26c50*/  ULDC UR61, c[0x0][0x22c] ;  /* 0x00008b00003d7ab9 */ /* 0x000fe20000000800 */
[----:B------:R-:W-:Y:S01]  /*26c60*/  LOP3.LUT R5, R5, 0xfffffffd, RZ, 0xc0, !PT ;  /* 0xfffffffd05057812 */ /* 0x000fe200078ec0ff */
[----:B------:R-:W4:Y:S01]  /*26c70*/  LDL.LU R246, [R1+0xf84] ;  /* 0x000f840001f67983 */ /* 0x000f220000300800 */
[----:B------:R-:W-:-:S02]  /*26c80*/  LOP3.LUT R4, R4, 0xbfffffff, RZ, 0xc0, !PT ;  /* 0xbfffffff04047812 */ /* 0x000fc400078ec0ff */
[----:B------:R-:W-:Y:S01]  /*26c90*/  @P2 LOP3.LUT R5, R5, 0x2, RZ, 0xfc, !PT ;  /* 0x0000000205052812 */ /* 0x000fe200078efcff */
[----:B------:R-:W4:Y:S01]  /*26ca0*/  LDL.LU R247, [R1+0xf80] ;  /* 0x000f800001f77983 */ /* 0x000f220000300800 */
[----:B------:R-:W-:Y:S01]  /*26cb0*/  ISETP.LT.AND P2, PT, R230, UR32, !P6 ;  /* 0x00000020e6007c0c */ /* 0x000fe2000f741270 */
[----:B------:R-:W-:Y:S01]  /*26cc0*/  ULDC UR32, c[0x0][0x22c] ;  /* 0x00008b0000207ab9 */ /* 0x000fe20000000800 */
[----:B------:R-:W-:Y:S01]  /*26cd0*/  LOP3.LUT R5, R5, 0xfffffffe, RZ, 0xc0, !PT ;  /* 0xfffffffe05057812 */ /* 0x000fe200078ec0ff */
[----:B------:R-:W4:Y:S02]  /*26ce0*/  LDL.LU R251, [R1+0x9a4] ;  /* 0x0009a40001fb7983 */ /* 0x000f240000300800 */
[----:B------:R-:W-:Y:S02]  /*26cf0*/  @P0 LOP3.LUT R4, R4, 0x40000000, RZ, 0xfc, !PT ;  /* 0x4000000004040812 */ /* 0x000fe400078efcff */
[----:B------:R-:W-:Y:S01]  /*26d00*/  @P1 LOP3.LUT R5, R5, 0x1, RZ, 0xfc, !PT ;  /* 0x0000000105051812 */ /* 0x000fe200078efcff */
[----:B------:R-:W4:Y:S01]  /*26d10*/  LDL.LU R240, [R1+0x9a8] ;  /* 0x0009a80001f07983 */ /* 0x000f220000300800 */
[----:B------:R-:W-:Y:S01]  /*26d20*/  ISETP.LT.AND P1, PT, R229, UR33, !P6 ;  /* 0x00000021e5007c0c */ /* 0x000fe2000f721270 */
[----:B------:R-:W-:Y:S01]  /*26d30*/  ULDC UR33, c[0x0][0x22c] ;  /* 0x00008b0000217ab9 */ /* 0x000fe20000000800 */
[----:B------:R-:W-:Y:S01]  /*26d40*/  LOP3.LUT R4, R4, 0xdfffffff, RZ, 0xc0, !PT ;  /* 0xdfffffff04047812 */ /* 0x000fe200078ec0ff */
[----:B------:R-:W4:Y:S03]  /*26d50*/  LDL.LU R241, [R1+0x4d4] ;  /* 0x0004d40001f17983 */ /* 0x000f260000300800 */
[----:B------:R-:W-:-:S02]  /*26d60*/  @P2 LOP3.LUT R4, R4, 0x20000000, RZ, 0xfc, !PT ;  /* 0x2000000004042812 */ /* 0x000fc400078efcff */
[----:B------:R-:W-:Y:S01]  /*26d70*/  ISETP.LT.AND P0, PT, R227, UR5, !P6 ;  /* 0x00000005e3007c0c */ /* 0x000fe2000f701270 */
[----:B------:R-:W-:Y:S01]  /*26d80*/  ULDC UR5, c[0x0][0x22c] ;  /* 0x00008b0000057ab9 */ /* 0x000fe20000000800 */
[----:B------:R-:W-:-:S04]  /*26d90*/  LOP3.LUT R4, R4, 0xefffffff, RZ, 0xc0, !PT ;  /* 0xefffffff04047812 */ /* 0x000fc800078ec0ff */
[----:B------:R-:W-:-:S04]  /*26da0*/  @P1 LOP3.LUT R4, R4, 0x10000000, RZ, 0xfc, !PT ;  /* 0x1000000004041812 */ /* 0x000fc800078efcff */
[----:B------:R-:W-:-:S04]  /*26db0*/  LOP3.LUT R4, R4, 0xf7ffffff, RZ, 0xc0, !PT ;  /* 0xf7ffffff04047812 */ /* 0x000fc800078ec0ff */
[----:B------:R-:W-:Y:S02]  /*26dc0*/  @P0 LOP3.LUT R4, R4, 0x8000000, RZ, 0xfc, !PT ;  /* 0x0800000004040812 */ /* 0x000fe400078efcff */
[----:B------:R-:W-:Y:S01]  /*26dd0*/  ISETP.LT.AND P0, PT, R224, UR61, !P6 ;  /* 0x0000003de0007c0c */ /* 0x000fe2000f701270 */
[----:B------:R-:W-:Y:S01]  /*26de0*/  ULDC UR61, c[0x0][0x22c] ;  /* 0x00008b00003d7ab9 */ /* 0x000fe20000000800 */
[----:B------:R-:W-:Y:S01]  /*26df0*/  ISETP.LT.AND P2, PT, R226, UR32, !P6 ;  /* 0x00000020e2007c0c */ /* 0x000fe2000f741270 */
[----:B------:R-:W-:Y:S01]  /*26e00*/  ULDC UR32, c[0x0][0x22c] ;  /* 0x00008b0000207ab9 */ /* 0x000fe20000000800 */
[----:B------:R-:W-:Y:S02]  /*26e10*/  LOP3.LUT R4, R4, 0xfbffffff, RZ, 0xc0, !PT ;  /* 0xfbffffff04047812 */ /* 0x000fe400078ec0ff */
[----:B------:R-:W-:Y:S01]  /*26e20*/  ISETP.LT.AND P1, PT, R225, UR33, !P6 ;  /* 0x00000021e1007c0c */ /* 0x000fe2000f721270 */
[----:B------:R-:W-:-:S06]  /*26e30*/  ULDC UR33, c[0x0][0x22c] ;  /* 0x00008b0000217ab9 */ /* 0x000fcc0000000800 */
[----:B------:R-:W-:-:S04]  /*26e40*/  @P0 LOP3.LUT R4, R4, 0x4000000, RZ, 0xfc, !PT ;  /* 0x0400000004040812 */ /* 0x000fc800078efcff */
[----:B------:R-:W-:-:S04]  /*26e50*/  LOP3.LUT R4, R4, 0xfdffffff, RZ, 0xc0, !PT ;  /* 0xfdffffff04047812 */ /* 0x000fc800078ec0ff */
[----:B------:R-:W-:Y:S02]  /*26e60*/  @P2 LOP3.LUT R4, R4, 0x2000000, RZ, 0xfc, !PT ;  /* 0x0200000004042812 */ /* 0x000fe400078efcff */
        /* <DEDUP_REMOVED lines=88> */
[----:B------:R-:W-:Y:S02]  /*273f0*/  LOP3.LUT R4, R4, 0xfffffffb, RZ, 0xc0, !PT ;  /* 0xfffffffb04047812 */ /* 0x000fe400078ec0ff */
[----:B------:R-:W-:Y:S01]  /*27400*/  ISETP.LT.AND P2, PT, R202, UR32, !P6 ;  /* 0x00000020ca007c0c */ /* 0x000fe2000f741270 */
[----:B------:R-:W-:-:S08]  /*27410*/  ULDC UR32, c[0x0][0x22c] ;  /* 0x00008b0000207ab9 */ /* 0x000fd00000000800 */
[----:B------:R-:W-:Y:S02]  /*27420*/  @P0 LOP3.LUT R4, R4, 0x4, RZ, 0xfc, !PT ;  /* 0x0000000404040812 */ /* 0x000fe400078efcff */
[----:B------:R-:W-:Y:S01]  /*27430*/  ISETP.LT.AND P0, PT, R199, UR5, !P6 ;  /* 0x00000005c7007c0c */ /* 0x000fe2000f701270 */
[----:B------:R-:W-:Y:S01]  /*27440*/  ULDC UR5, c[0x0][0x22c] ;  /* 0x00008b0000057ab9 */ /* 0x000fe20000000800 */
[----:B---3--:R-:W-:Y:S02]  /*27450*/  LOP3.LUT R242, R242, 0x7fffffff, RZ, 0xc0, !PT ;  /* 0x7ffffffff2f27812 */ /* 0x008fe400078ec0ff */
[----:B------:R-:W-:Y:S01]  /*27460*/  ISETP.LT.AND P1, PT, R201, UR33, !P6 ;  /* 0x00000021c9007c0c */ /* 0x000fe2000f721270 */
[----:B------:R-:W-:Y:S01]  /*27470*/  ULDC UR33, c[0x0][0x22c] ;  /* 0x00008b0000217ab9 */ /* 0x000fe20000000800 */
[----:B------:R-:W-:-:S07]  /*27480*/  LOP3.LUT R4, R4, 0xfffffffd, RZ, 0xc0, !PT ;  /* 0xfffffffd04047812 */ /* 0x000fce00078ec0ff */
[----:B------:R-:W-:Y:S02]  /*27490*/  @P0 LOP3.LUT R242, R242, 0x80000000, RZ, 0xfc, !PT ;  /* 0x80000000f2f20812 */ /* 0x000fe400078efcff */
[----:B------:R-:W-:Y:S01]  /*274a0*/  ISETP.LT.AND P0, PT, R195, UR61, !P6 ;  /* 0x0000003dc3007c0c */ /* 0x000fe2000f701270 */
[----:B------:R-:W-:Y:S01]  /*274b0*/  ULDC UR61, c[0x0][0x22c] ;  /* 0x00008b00003d7ab9 */ /* 0x000fe20000000800 */
[----:B------:R-:W-:Y:S02]  /*274c0*/  @P2 LOP3.LUT R4, R4, 0x2, RZ, 0xfc, !PT ;  /* 0x0000000204042812 */ /* 0x000fe400078efcff */
[----:B------:R-:W-:Y:S01]  /*274d0*/  ISETP.LT.AND P2, PT, R198, UR32, !P6 ;  /* 0x00000020c6007c0c */ /* 0x000fe2000f741270 */
[----:B------:R-:W-:Y:S01]  /*274e0*/  ULDC UR32, c[0x0][0x22c] ;  /* 0x00008b0000207ab9 */ /* 0x000fe20000000800 */
[----:B------:R-:W-:Y:S02]  /*274f0*/  LOP3.LUT R242, R242, 0xbfffffff, RZ, 0xc0, !PT ;  /* 0xbffffffff2f27812 */ /* 0x000fe400078ec0ff */
[----:B------:R-:W-:-:S05]  /*27500*/  LOP3.LUT R4, R4, 0xfffffffe, RZ, 0xc0, !PT ;  /* 0xfffffffe04047812 */ /* 0x000fca00078ec0ff */
[----:B------:R-:W-:Y:S02]  /*27510*/  @P0 LOP3.LUT R242, R242, 0x40000000, RZ, 0xfc, !PT ;  /* 0x40000000f2f20812 */ /* 0x000fe400078efcff */
[----:B------:R-:W-:Y:S02]  /*27520*/  @P1 LOP3.LUT R4, R4, 0x1, RZ, 0xfc, !PT ;  /* 0x0000000104041812 */ /* 0x000fe400078efcff */
[----:B------:R-:W-:Y:S01]  /*27530*/  ISETP.LT.AND P1, PT, R197, UR33, !P6 ;  /* 0x00000021c5007c0c */ /* 0x000fe2000f721270 */
[----:B------:R-:W-:Y:S01]  /*27540*/  ULDC UR33, c[0x0][0x22c] ;  /* 0x00008b0000217ab9 */ /* 0x000fe20000000800 */
        /* <DEDUP_REMOVED lines=112> */
[----:B--2---:R-:W-:Y:S02]  /*27c50*/  LOP3.LUT R243, R243, 0x7fffffff, RZ, 0xc0, !PT ;  /* 0x7ffffffff3f37812 */ /* 0x004fe400078ec0ff */
        /* <DEDUP_REMOVED lines=27> */
[----:B------:R-:W-:Y:S01]  /*27e10*/  LOP3.LUT R243, R243, 0xfbffffff, RZ, 0xc0, !PT ;  /* 0xfbfffffff3f37812 */ /* 0x000fe200078ec0ff */
[----:B------:R-:W-:Y:S01]  /*27e20*/  BAR.SYNC.DEFER_BLOCKING 0x0 ;  /* 0x0000000000007b1d */ /* 0x000fe20000010000 */
[----:B------:R-:W-:-:S05]  /*27e30*/  ISETP.LT.AND P1, PT, R160, UR33, !P6 ;  /* 0x00000021a0007c0c */ /* 0x000fca000f721270 */
[----:B------:R-:W-:Y:S02]  /*27e40*/  ULDC UR33, c[0x0][0x22c] ;  /* 0x00008b0000217ab9 */ /* 0x000fe40000000800 */
        /* <DEDUP_REMOVED lines=97> */
[----:B------:R-:W-:Y:S02]  /*28460*/  LOP3.LUT R244, R244, 0x7fffffff, RZ, 0xc0, !PT ;  /* 0x7ffffffff4f47812 */ /* 0x000fe400078ec0ff */
        /* <DEDUP_REMOVED lines=255> */
[----:B----4-:R-:W-:Y:S02]  /*29460*/  LOP3.LUT R246, R246, 0x7fffffff, RZ, 0xc0, !PT ;  /* 0x7ffffffff6f67812 */ /* 0x010fe400078ec0ff */
        /* <DEDUP_REMOVED lines=183> */
[----:B------:R-:W-:Y:S02]  /*29fe0*/  ISETP.LT.AND P0, PT, R24, UR61, !P6 ;  /* 0x0000003d18007c0c */ /* 0x000fe4000f701270 */
[----:B------:R-:W-:Y:S02]  /*29ff0*/  R2UR UR61, R22 ;  /* 0x00000000163d72ca */ /* 0x000fe400000e0000 */
[----:B------:R-:W2:Y:S01]  /*2a000*/  LDL.LU R22, [R1+0xf7c] ;  /* 0x000f7c0001167983 */ /* 0x000ea20000300800 */
[----:B------:R-:W-:Y:S02]  /*2a010*/  ISETP.LT.AND P1, PT, R25, UR32, !P6 ;  /* 0x0000002019007c0c */ /* 0x000fe4000f721270 */
[----:B------:R-:W-:Y:S02]  /*2a020*/  R2UR UR32, R21 ;  /* 0x00000000152072ca */ /* 0x000fe400000e0000 */
[----:B------:R-:W3:Y:S01]  /*2a030*/  LDL.LU R21, [R1+0xf78] ;  /* 0x000f780001157983 */ /* 0x000ee20000300800 */
[----:B------:R-:W-:-:S04]  /*2a040*/  LOP3.LUT R247, R247, 0xfffbffff, RZ, 0xc0, !PT ;  /* 0xfffbfffff7f77812 */ /* 0x000fc800078ec0ff */
[----:B------:R-:W-:Y:S02]  /*2a050*/  @P0 LOP3.LUT R247, R247, 0x40000, RZ, 0xfc, !PT ;  /* 0x00040000f7f70812 */ /* 0x000fe400078efcff */
[----:B------:R-:W-:Y:S02]  /*2a060*/  ISETP.LT.AND P0, PT, R23, UR33, !P6 ;  /* 0x0000002117007c0c */ /* 0x000fe4000f701270 */
[----:B------:R-:W-:Y:S02]  /*2a070*/  R2UR UR33, R20 ;  /* 0x00000000142172ca */ /* 0x000fe400000e0000 */
[----:B------:R-:W4:Y:S01]  /*2a080*/  LDL.LU R20, [R1+0xf74] ;  /* 0x000f740001147983 */ /* 0x000f220000300800 */
[----:B------:R-:W-:-:S03]  /*2a090*/  LOP3.LUT R247, R247, 0xfffdffff, RZ, 0xc0, !PT ;  /* 0xfffdfffff7f77812 */ /* 0x000fc600078ec0ff */
[----:B------:R-:W4:Y:S01]  /*2a0a0*/  LDL.LU R236, [R1] ;  /* 0x0000000001ec7983 */ /* 0x000f220000300800 */
[----:B------:R-:W-:Y:S02]  /*2a0b0*/  @P1 LOP3.LUT R247, R247, 0x20000, RZ, 0xfc, !PT ;  /* 0x00020000f7f71812 */ /* 0x000fe400078efcff */
[----:B--2---:R-:W-:Y:S02]  /*2a0c0*/  ISETP.LT.AND P1, PT, R22, UR5, !P6 ;  /* 0x0000000516007c0c */ /* 0x004fe4000f721270 */
[----:B------:R-:W-:Y:S02]  /*2a0d0*/  R2UR UR5, R19 ;  /* 0x00000000130572ca */ /* 0x000fe400000e0000 */
[----:B------:R-:W2:Y:S01]  /*2a0e0*/  LDL.LU R19, [R1+0xf70] ;  /* 0x000f700001137983 */ /* 0x000ea20000300800 */
[----:B------:R-:W-:-:S03]  /*2a0f0*/  LOP3.LUT R247, R247, 0xfffeffff, RZ, 0xc0, !PT ;  /* 0xfffefffff7f77812 */ /* 0x000fc600078ec0ff */
[----:B------:R-:W2:Y:S01]  /*2a100*/  LDL.LU R239, [R1+0x4] ;  /* 0x0000040001ef7983 */ /* 0x000ea20000300800 */
[----:B------:R-:W-:-:S03]  /*2a110*/  @P0 LOP3.LUT R247, R247, 0x10000, RZ, 0xfc, !PT ;  /* 0x00010000f7f70812 */ /* 0x000fc600078efcff */
[----:B------:R-:W2:Y:S01]  /*2a120*/  LDL.LU R237, [R1+0x8] ;  /* 0x0000080001ed7983 */ /* 0x000ea20000300800 */
[----:B------:R-:W-:Y:S02]  /*2a130*/  LOP3.LUT R247, R247, 0xffff7fff, RZ, 0xc0, !PT ;  /* 0xffff7ffff7f77812 */ /* 0x000fe400078ec0ff */
[----:B---3--:R-:W-:Y:S02]  /*2a140*/  ISETP.LT.AND P0, PT, R21, UR5, !P6 ;  /* 0x0000000515007c0c */ /* 0x008fe4000f701270 */
[----:B------:R-:W-:Y:S02]  /*2a150*/  @P1 LOP3.LUT R247, R247, 0x8000, RZ, 0xfc, !PT ;  /* 0x00008000f7f71812 */ /* 0x000fe400078efcff */
[----:B------:R-:W-:Y:S02]  /*2a160*/  R2UR UR5, R241 ;  /* 0x00000000f10572ca */ /* 0x000fe400000e0000 */
[----:B------:R-:W3:Y:S01]  /*2a170*/  LDL.LU R241, [R1+0xc] ;  /* 0x00000c0001f17983 */ /* 0x000ee20000300800 */
[----:B----4-:R-:W-:-:S02]  /*2a180*/  ISETP.LT.AND P1, PT, R20, UR33, !P6 ;  /* 0x0000002114007c0c */ /* 0x010fc4000f721270 */
[----:B------:R-:W-:Y:S02]  /*2a190*/  LOP3.LUT R247, R247, 0xffffbfff, RZ, 0xc0, !PT ;  /* 0xffffbffff7f77812 */ /* 0x000fe400078ec0ff */
[----:B------:R-:W-:Y:S02]  /*2a1a0*/  R2UR UR33, R240 ;  /* 0x00000000f02172ca */ /* 0x000fe400000e0000 */
[----:B------:R-:W-:Y:S01]  /*2a1b0*/  @P0 LOP3.LUT R247, R247, 0x4000, RZ, 0xfc, !PT ;  /* 0x00004000f7f70812 */ /* 0x000fe200078efcff */
[----:B------:R-:W4:Y:S03]  /*2a1c0*/  LDL.LU R240, [R1+0x10] ;  /* 0x0000100001f07983 */ /* 0x000f260000300800 */
[----:B------:R-:W-:-:S04]  /*2a1d0*/  LOP3.LUT R247, R247, 0xffffdfff, RZ, 0xc0, !PT ;  /* 0xffffdffff7f77812 */ /* 0x000fc800078ec0ff */
[----:B------:R-:W-:Y:S02]  /*2a1e0*/  @P1 LOP3.LUT R247, R247, 0x2000, RZ, 0xfc, !PT ;  /* 0x00002000f7f71812 */ /* 0x000fe400078efcff */
[----:B------:R-:W-:Y:S01]  /*2a1f0*/  ISETP.LT.AND P1, PT, R18, UR61, !P6 ;  /* 0x0000003d12007c0c */ /* 0x000fe2000f721270 */
[----:B------:R-:W-:Y:S01]  /*2a200*/  ULDC UR61, c[0x0][0x22c] ;  /* 0x00008b00003d7ab9 */ /* 0x000fe20000000800 */
[----:B------:R-:W-:Y:S02]  /*2a210*/  LOP3.LUT R247, R247, 0xffffefff, RZ, 0xc0, !PT ;  /* 0xffffeffff7f77812 */ /* 0x000fe400078ec0ff */
[----:B--2---:R-:W-:Y:S02]  /*2a220*/  ISETP.LT.AND P0, PT, R19, UR32, !P6 ;  /* 0x0000002013007c0c */ /* 0x004fe4000f701270 */
[----:B------:R-:W-:Y:S02]  /*2a230*/  R2UR UR32, R251 ;  /* 0x00000000fb2072ca */ /* 0x000fe400000e0000 */
[----:B------:R-:W2:Y:S04]  /*2a240*/  LDL.LU R251, [R1+0x14] ;  /* 0x0000140001fb7983 */ /* 0x000ea80000300800 */
[----:B------:R-:W2:Y:S05]  /*2a250*/  LDL.LU R238, [R1+0x18] ;  /* 0x0000180001ee7983 */ /* 0x000eaa0000300800 */
[----:B------:R-:W-:-:S04]  /*2a260*/  @P0 LOP3.LUT R247, R247, 0x1000, RZ, 0xfc, !PT ;  /* 0x00001000f7f70812 */ /* 0x000fc800078efcff */
[----:B------:R-:W-:-:S04]  /*2a270*/  LOP3.LUT R247, R247, 0xfffff7ff, RZ, 0xc0, !PT ;  /* 0xfffff7fff7f77812 */ /* 0x000fc800078ec0ff */
[----:B------:R-:W-:Y:S02]  /*2a280*/  @P1 LOP3.LUT R247, R247, 0x800, RZ, 0xfc, !PT ;  /* 0x00000800f7f71812 */ /* 0x000fe400078efcff */
[----:B------:R-:W-:Y:S01]  /*2a290*/  ISETP.LT.AND P1, PT, R236, UR59, !P6 ;  /* 0x0000003bec007c0c */ /* 0x000fe2000f721270 */
[----:B------:R-:W-:Y:S01]  /*2a2a0*/  ULDC UR59, c[0x0][0x22c] ;  /* 0x00008b00003b7ab9 */ /* 0x000fe20000000800 */
[----:B------:R-:W2:Y:S01]  /*2a2b0*/  LDL.LU R236, [R1+0x1c] ;  /* 0x00001c0001ec7983 */ /* 0x000ea20000300800 */
[----:B------:R-:W-:Y:S01]  /*2a2c0*/  ISETP.LT.AND P0, PT, R252, UR60, !P6 ;  /* 0x0000003cfc007c0c */ /* 0x000fe2000f701270 */
[----:B------:R-:W-:Y:S01]  /*2a2d0*/  ULDC UR60, c[0x0][0x22c] ;  /* 0x00008b00003c7ab9 */ /* 0x000fe20000000800 */
[----:B------:R-:W-:-:S11]  /*2a2e0*/  LOP3.LUT R247, R247, 0xfffffbff, RZ, 0xc0, !PT ;  /* 0xfffffbfff7f77812 */ /* 0x000fd600078ec0ff */
[----:B------:R-:W-:Y:S02]  /*2a2f0*/  @P0 LOP3.LUT R247, R247, 0x400, RZ, 0xfc, !PT ;  /* 0x00000400f7f70812 */ /* 0x000fe400078efcff */
[----:B------:R-:W-:Y:S01]  /*2a300*/  ISETP.LT.AND P0, PT, R239, UR58, !P6 ;  /* 0x0000003aef007c0c */ /* 0x000fe2000f701270 */
[----:B------:R-:W-:Y:S01]  /*2a310*/  ULDC UR58, c[0x0][0x22c] ;  /* 0x00008b00003a7ab9 */ /* 0x000fe20000000800 */
[----:B------:R-:W-:Y:S01]  /*2a320*/  LOP3.LUT R247, R247, 0xfffffdff, RZ, 0xc0, !PT ;  /* 0xfffffdfff7f77812 */ /* 0x000fe200078ec0ff */
[----:B------:R-:W2:Y:S03]  /*2a330*/  LDL.LU R239, [R1+0x20] ;  /* 0x0000200001ef7983 */ /* 0x000ea60000300800 */
[----:B------:R-:W-:Y:S02]  /*2a340*/  @P1 LOP3.LUT R247, R247, 0x200, RZ, 0xfc, !PT ;  /* 0x00000200f7f71812 */ /* 0x000fe400078efcff */
[----:B------:R-:W-:Y:S01]  /*2a350*/  ISETP.LT.AND P1, PT, R237, UR57, !P6 ;  /* 0x00000039ed007c0c */ /* 0x000fe2000f721270 */
[----:B------:R-:W-:Y:S01]  /*2a360*/  ULDC UR57, c[0x0][0x22c] ;  /* 0x00008b0000397ab9 */ /* 0x000fe20000000800 */
[----:B------:R-:W-:-:S04]  /*2a370*/  LOP3.LUT R247, R247, 0xfffffeff, RZ, 0xc0, !PT ;  /* 0xfffffefff7f77812 */ /* 0x000fc800078ec0ff */
[----:B------:R-:W-:Y:S02]  /*2a380*/  @P0 LOP3.LUT R247, R247, 0x100, RZ, 0xfc, !PT ;  /* 0x00000100f7f70812 */ /* 0x000fe400078efcff */
[----:B---3--:R-:W-:Y:S01]  /*2a390*/  ISETP.LT.AND P0, PT, R241, UR56, !P6 ;  /* 0x00000038f1007c0c */ /* 0x008fe2000f701270 */
[----:B------:R-:W-:Y:S01]  /*2a3a0*/  ULDC UR56, c[0x0][0x22c] ;  /* 0x00008b0000387ab9 */ /* 0x000fe20000000800 */
[----:B------:R-:W-:Y:S01]  /*2a3b0*/  LOP3.LUT R247, R247, 0xffffff7f, RZ, 0xc0, !PT ;  /* 0xffffff7ff7f77812 */ /* 0x000fe200078ec0ff */
[----:B------:R-:W3:Y:S03]  /*2a3c0*/  LDL.LU R241, [R1+0x28] ;  /* 0x0000280001f17983 */ /* 0x000ee60000300800 */
[----:B------:R-:W-:Y:S02]  /*2a3d0*/  @P1 LOP3.LUT R247, R247, 0x80, RZ, 0xfc, !PT ;  /* 0x00000080f7f71812 */ /* 0x000fe400078efcff */
[----:B----4-:R-:W-:Y:S01]  /*2a3e0*/  ISETP.LT.AND P1, PT, R240, UR55, !P6 ;  /* 0x00000037f0007c0c */ /* 0x010fe2000f721270 */
[----:B------:R-:W-:Y:S01]  /*2a3f0*/  ULDC UR55, c[0x0][0x22c] ;  /* 0x00008b0000377ab9 */ /* 0x000fe20000000800 */
[----:B------:R-:W-:Y:S01]  /*2a400*/  LOP3.LUT R247, R247, 0xffffffbf, RZ, 0xc0, !PT ;  /* 0xffffffbff7f77812 */ /* 0x000fe200078ec0ff */
[----:B------:R-:W4:Y:S03]  /*2a410*/  LDL.LU R240, [R1+0x2c] ;  /* 0x00002c0001f07983 */ /* 0x000f260000300800 */
[----:B------:R-:W-:-:S04]  /*2a420*/  @P0 LOP3.LUT R247, R247, 0x40, RZ, 0xfc, !PT ;  /* 0x00000040f7f70812 */ /* 0x000fc800078efcff */
[----:B------:R-:W-:-:S04]  /*2a430*/  LOP3.LUT R247, R247, 0xffffffdf, RZ, 0xc0, !PT ;  /* 0xffffffdff7f77812 */ /* 0x000fc800078ec0ff */
[----:B------:R-:W-:-:S04]  /*2a440*/  @P1 LOP3.LUT R247, R247, 0x20, RZ, 0xfc, !PT ;  /* 0x00000020f7f71812 */ /* 0x000fc800078efcff */
[----:B------:R-:W-:Y:S02]  /*2a450*/  LOP3.LUT R247, R247, 0xffffffef, RZ, 0xc0, !PT ;  /* 0xffffffeff7f77812 */ /* 0x000fe400078ec0ff */
[----:B--2---:R-:W-:Y:S01]  /*2a460*/  ISETP.LT.AND P0, PT, R251, UR54, !P6 ;  /* 0x00000036fb007c0c */ /* 0x004fe2000f701270 */
[----:B------:R-:W-:Y:S01]  /*2a470*/  ULDC UR54, c[0x0][0x22c] ;  /* 0x00008b0000367ab9 */ /* 0x000fe20000000800 */
[----:B------:R-:W2:Y:S01]  /*2a480*/  LDL.LU R251, [R1+0x30] ;  /* 0x0000300001fb7983 */ /* 0x000ea20000300800 */
[----:B------:R-:W-:Y:S01]  /*2a490*/  ISETP.LT.AND P1, PT, R238, UR53, !P6 ;  /* 0x00000035ee007c0c */ /* 0x000fe2000f721270 */
[----:B------:R-:W-:Y:S02]  /*2a4a0*/  ULDC UR53, c[0x0][0x22c] ;  /* 0x00008b0000357ab9 */ /* 0x000fe40000000800 */
[----:B------:R-:W2:Y:S04]  /*2a4b0*/  LDL.LU R237, [R1+0x34] ;  /* 0x0000340001ed7983 */ /* 0x000ea80000300800 */
[----:B------:R-:W2:Y:S03]  /*2a4c0*/  LDL.LU R238, [R1+0x38] ;  /* 0x0000380001ee7983 */ /* 0x000ea60000300800 */
[----:B------:R-:W-:-:S04]  /*2a4d0*/  @P0 LOP3.LUT R247, R247, 0x10, RZ, 0xfc, !PT ;  /* 0x00000010f7f70812 */ /* 0x000fc800078efcff */
[----:B------:R-:W-:Y:S02]  /*2a4e0*/  LOP3.LUT R247, R247, 0xfffffff7, RZ, 0xc0, !PT ;  /* 0xfffffff7f7f77812 */ /* 0x000fe400078ec0ff */
[----:B------:R-:W-:Y:S01]  /*2a4f0*/  ISETP.LT.AND P0, PT, R236, UR52, !P6 ;  /* 0x00000034ec007c0c */ /* 0x000fe2000f701270 */
[----:B------:R-:W-:Y:S01]  /*2a500*/  ULDC UR52, c[0x0][0x22c] ;  /* 0x00008b0000347ab9 */ /* 0x000fe20000000800 */
[----:B------:R-:W-:Y:S01]  /*2a510*/  @P1 LOP3.LUT R247, R247, 0x8, RZ, 0xfc, !PT ;  /* 0x00000008f7f71812 */ /* 0x000fe200078efcff */
[----:B------:R-:W2:Y:S03]  /*2a520*/  LDL.LU R236, [R1+0x3c] ;  /* 0x00003c0001ec7983 */ /* 0x000ea60000300800 */
[----:B------:R-:W-:-:S07]  /*2a530*/  LOP3.LUT R247, R247, 0xfffffffb, RZ, 0xc0, !PT ;  /* 0xfffffffbf7f77812 */ /* 0x000fce00078ec0ff */
[----:B------:R-:W-:Y:S02]  /*2a540*/  @P0 LOP3.LUT R247, R247, 0x4, RZ, 0xfc, !PT ;  /* 0x00000004f7f70812 */ /* 0x000fe400078efcff */
[----:B------:R-:W-:Y:S01]  /*2a550*/  ISETP.LT.AND P0, PT, R248, UR50, !P6 ;  /* 0x00000032f8007c0c */ /* 0x000fe2000f701270 */
[----:B------:R-:W-:Y:S01]  /*2a560*/  ULDC UR50, c[0x0][0x22c] ;  /* 0x00008b0000327ab9 */ /* 0x000fe20000000800 */
[----:B------:R-:W2:Y:S01]  /*2a570*/  LDL.LU R248, [R1+0xf6c] ;  /* 0x000f6c0001f87983 */ /* 0x000ea20000300800 */
[----:B------:R-:W-:Y:S01]  /*2a580*/  ISETP.LT.AND P1, PT, R239, UR51, !P6 ;  /* 0x00000033ef007c0c */ /* 0x000fe2000f721270 */
[----:B------:R-:W-:Y:S02]  /*2a590*/  ULDC UR51, c[0x0][0x22c] ;  /* 0x00008b0000337ab9 */ /* 0x000fe40000000800 */
[----:B------:R-:W2:Y:S01]  /*2a5a0*/  LDL.LU R239, [R1+0x40] ;  /* 0x0000400001ef7983 */ /* 0x000ea20000300800 */
[----:B------:R-:W-:-:S09]  /*2a5b0*/  LOP3.LUT R247, R247, 0xfffffffd, RZ, 0xc0, !PT ;  /* 0xfffffffdf7f77812 */ /* 0x000fd200078ec0ff */
[----:B------:R-:W-:Y:S02]  /*2a5c0*/  @P1 LOP3.LUT R247, R247, 0x2, RZ, 0xfc, !PT ;  /* 0x00000002f7f71812 */ /* 0x000fe400078efcff */
[----:B---3--:R-:W-:Y:S01]  /*2a5d0*/  ISETP.LT.AND P1, PT, R241, UR49, !P6 ;  /* 0x00000031f1007c0c */ /* 0x008fe2000f721270 */
[----:B------:R-:W-:Y:S01]  /*2a5e0*/  ULDC UR49, c[0x0][0x22c] ;  /* 0x00008b0000317ab9 */ /* 0x000fe20000000800 */
[----:B------:R-:W3:Y:S01]  /*2a5f0*/  LDL.LU R241, [R1+0x44] ;  /* 0x0000440001f17983 */ /* 0x000ee20000300800 */
[----:B------:R-:W-:-:S04]  /*2a600*/  LOP3.LUT R247, R247, 0xfffffffe, RZ, 0xc0, !PT ;  /* 0xfffffffef7f77812 */ /* 0x000fc800078ec0ff */
[----:B------:R-:W-:Y:S02]  /*2a610*/  @P0 LOP3.LUT R247, R247, 0x1, RZ, 0xfc, !PT ;  /* 0x00000001f7f70812 */ /* 0x000fe400078efcff */
[----:B----4-:R-:W-:Y:S01]  /*2a620*/  ISETP.LT.AND P0, PT, R240, UR48, !P6 ;  /* 0x00000030f0007c0c */ /* 0x010fe2000f701270 */
[----:B------:R-:W-:Y:S01]  /*2a630*/  ULDC UR48, c[0x0][0x22c] ;  /* 0x00008b0000307ab9 */ /* 0x000fe20000000800 */
[----:B------:R-:W4:Y:S01]  /*2a640*/  LDL.LU R240, [R1+0x48] ;  /* 0x0000480001f07983 */ /* 0x000f220000300800 */
[----:B--2---:R-:W-:-:S04]  /*2a650*/  LOP3.LUT R248, R248, 0x7fffffff, RZ, 0xc0, !PT ;  /* 0x7ffffffff8f87812 */ /* 0x004fc800078ec0ff */
[----:B------:R-:W-:Y:S02]  /*2a660*/  @P1 LOP3.LUT R248, R248, 0x80000000, RZ, 0xfc, !PT ;  /* 0x80000000f8f81812 */ /* 0x000fe400078efcff */
[----:B------:R-:W-:Y:S01]  /*2a670*/  ISETP.LT.AND P1, PT, R251, UR47, !P6 ;  /* 0x0000002ffb007c0c */ /* 0x000fe2000f721270 */
[----:B------:R-:W-:Y:S01]  /*2a680*/  ULDC UR47, c[0x0][0x22c] ;  /* 0x00008b00002f7ab9 */ /* 0x000fe20000000800 */
[----:B------:R-:W2:Y:S01]  /*2a690*/  LDL.LU R251, [R1+0x4c] ;  /* 0x00004c0001fb7983 */ /* 0x000ea20000300800 */
[----:B------:R-:W-:-:S04]  /*2a6a0*/  LOP3.LUT R248, R248, 0xbfffffff, RZ, 0xc0, !PT ;  /* 0xbffffffff8f87812 */ /* 0x000fc800078ec0ff */
        /* <DEDUP_REMOVED lines=29> */
[----:B------:R-:W-:-:S04]  /*2a880*/  LOP3.LUT R248, R248, 0xfeffffff, RZ, 0xc0, !PT ;  /* 0xfefffffff8f87812 */ /* 0x000fc800078ec0ff */
[----:B------:R-:W-:Y:S02]  /*2a890*/  @P0 LOP3.LUT R248, R248, 0x1000000, RZ, 0xfc, !PT ;  /* 0x01000000f8f80812 */ /* 0x000fe400078efcff */
[----:B--2---:R-:W-:Y:S01]  /*2a8a0*/  ISETP.LT.AND P0, PT, R251, UR40, !P6 ;  /* 0x00000028fb007c0c */ /* 0x004fe2000f701270 */
        /* <DEDUP_REMOVED lines=90> */
[----:B------:R-:W-:Y:S01]  /*2ae50*/  LOP3.LUT R248, R248, 0xffffffdf, RZ, 0xc0, !PT ;  /* 0xffffffdff8f87812 */ /* 0x000fe200078ec0ff */
[----:B------:R-:W2:Y:S03]  /*2ae60*/  LDL.LU R239, [R1+0xb0] ;  /* 0x0000b00001ef7983 */ /* 0x000ea60000300800 */
[----:B------:R-:W-:-:S02]  /*2ae70*/  @P1 LOP3.LUT R248, R248, 0x20, RZ, 0xfc, !PT ;  /* 0x00000020f8f81812 */ /* 0x000fc400078efcff */
        /* <DEDUP_REMOVED lines=11> */
[----:B------:R-:W-:Y:S02]  /*2af30*/  @P0 LOP3.LUT R248, R248, 0x4, RZ, 0xfc, !PT ;  /* 0x00000004f8f80812 */ /* 0x000fe400078efcff */
[----:B------:R-:W-:Y:S01]  /*2af40*/  ISETP.LT.AND P0, PT, R249, UR16, !P6 ;  /* 0x00000010f9007c0c */ /* 0x000fe2000f701270 */
[----:B------:R-:W-:Y:S01]  /*2af50*/  ULDC UR16, c[0x0][0x22c] ;  /* 0x00008b0000107ab9 */ /* 0x000fe20000000800 */
[----:B--2---:R-:W-:Y:S01]  /*2af60*/  ISETP.LT.AND P1, PT, R251, UR17, !P6 ;  /* 0x00000011fb007c0c */ /* 0x004fe2000f721270 */
[----:B------:R-:W-:Y:S01]  /*2af70*/  ULDC UR17, c[0x0][0x22c] ;  /* 0x00008b0000117ab9 */ /* 0x000fe20000000800 */
[----:B------:R-:W2:Y:S04]  /*2af80*/  LDL.LU R251, [R1+0xbc] ;  /* 0x0000bc0001fb7983 */ /* 0x000ea80000300800 */
[----:B------:R-:W3:Y:S01]  /*2af90*/  LDL.LU R249, [R1+0xf68] ;  /* 0x000f680001f97983 */ /* 0x000ee20000300800 */
[----:B------:R-:W-:-:S03]  /*2afa0*/  LOP3.LUT R248, R248, 0xfffffffd, RZ, 0xc0, !PT ;  /* 0xfffffffdf8f87812 */ /* 0x000fc600078ec0ff */
        /* <DEDUP_REMOVED lines=8> */
[----:B------:R-:W2:Y:S01]  /*2b030*/  LDL.LU R236, [R1+0xc4] ;  /* 0x0000c40001ec7983 */ /* 0x000ea20000300800 */
[----:B---3--:R-:W-:-:S04]  /*2b040*/  LOP3.LUT R249, R249, 0x7fffffff, RZ, 0xc0, !PT ;  /* 0x7ffffffff9f97812 */ /* 0x008fc800078ec0ff */
[----:B------:R-:W-:Y:S02]  /*2b050*/  @P1 LOP3.LUT R249, R249, 0x80000000, RZ, 0xfc, !PT ;  /* 0x80000000f9f91812 */ /* 0x000fe400078efcff */
[----:B------:R-:W-:Y:S01]  /*2b060*/  ISETP.LT.AND P1, PT, R239, UR13, !P6 ;  /* 0x0000000def007c0c */ /* 0x000fe2000f721270 */
[----:B------:R-:W-:Y:S01]  /*2b070*/  ULDC UR13, c[0x0][0x22c] ;  /* 0x00008b00000d7ab9 */ /* 0x000fe20000000800 */
[----:B------:R-:W3:Y:S01]  /*2b080*/  LDL.LU R239, [R1+0xc8] ;  /* 0x0000c80001ef7983 */ /* 0x000ee20000300800 */
[----:B------:R-:W-:-:S04]  /*2b090*/  LOP3.LUT R249, R249, 0xbfffffff, RZ, 0xc0, !PT ;  /* 0xbffffffff9f97812 */ /* 0x000fc800078ec0ff */
[----:B------:R-:W-:-:S04]  /*2b0a0*/  @P0 LOP3.LUT R249, R249, 0x40000000, RZ, 0xfc, !PT ;  /* 0x40000000f9f90812 */ /* 0x000fc800078efcff */
[----:B------:R-:W-:Y:S02]  /*2b0b0*/  LOP3.LUT R249, R249, 0xdfffffff, RZ, 0xc0, !PT ;  /* 0xdffffffff9f97812 */ /* 0x000fe400078ec0ff */
[----:B------:R-:W-:Y:S01]  /*2b0c0*/  ISETP.LT.AND P0, PT, R241, UR12, !P6 ;  /* 0x0000000cf1007c0c */ /* 0x000fe2000f701270 */
[----:B------:R-:W-:Y:S01]  /*2b0d0*/  ULDC UR12, c[0x0][0x22c] ;  /* 0x00008b00000c7ab9 */ /* 0x000fe20000000800 */
[----:B------:R-:W-:Y:S01]  /*2b0e0*/  @P1 LOP3.LUT R249, R249, 0x20000000, RZ, 0xfc, !PT ;  /* 0x20000000f9f91812 */ /* 0x000fe200078efcff */
[----:B------:R-:W3:Y:S01]  /*2b0f0*/  LDL.LU R241, [R1+0xcc] ;  /* 0x0000cc0001f17983 */ /* 0x000ee20000300800 */
[----:B----4-:R-:W-:Y:S01]  /*2b100*/  ISETP.LT.AND P1, PT, R240, UR11, !P6 ;  /* 0x0000000bf0007c0c */ /* 0x010fe2000f721270 */
[----:B------:R-:W-:Y:S02]  /*2b110*/  ULDC UR11, c[0x0][0x22c] ;  /* 0x00008b00000b7ab9 */ /* 0x000fe40000000800 */
[----:B------:R-:W4:Y:S01]  /*2b120*/  LDL.LU R240, [R1+0xd0] ;  /* 0x0000d00001f07983 */ /* 0x000f220000300800 */
[----:B------:R-:W-:-:S05]  /*2b130*/  LOP3.LUT R249, R249, 0xefffffff, RZ, 0xc0, !PT ;  /* 0xeffffffff9f97812 */ /* 0x000fca00078ec0ff */
[----:B------:R-:W-:Y:S02]  /*2b140*/  @P0 LOP3.LUT R249, R249, 0x10000000, RZ, 0xfc, !PT ;  /* 0x10000000f9f90812 */ /* 0x000fe400078efcff */
[----:B--2---:R-:W-:Y:S01]  /*2b150*/  ISETP.LT.AND P0, PT, R251, UR10, !P6 ;  /* 0x0000000afb007c0c */ /* 0x004fe2000f701270 */
[----:B------:R-:W-:Y:S01]  /*2b160*/  ULDC UR10, c[0x0][0x22c] ;  /* 0x00008b00000a7ab9 */ /* 0x000fe20000000800 */
[----:B------:R-:W2:Y:S04]  /*2b170*/  LDL.LU R251, [R1+0xd4] ;  /* 0x0000d40001fb7983 */ /* 0x000ea80000300800 */
[----:B------:R-:W2:Y:S01]  /*2b180*/  LDL.LU R232, [R1+0xd8] ;  /* 0x0000d80001e87983 */ /* 0x000ea20000300800 */
[----:B------:R-:W-:-:S03]  /*2b190*/  LOP3.LUT R249, R249, 0xf7ffffff, RZ, 0xc0, !PT ;  /* 0xf7fffffff9f97812 */ /* 0x000fc600078ec0ff */
[----:B------:R-:W2:Y:S01]  /*2b1a0*/  LDL.LU R237, [R1+0xdc] ;  /* 0x0000dc0001ed7983 */ /* 0x000ea20000300800 */
[----:B------:R-:W-:Y:S02]  /*2b1b0*/  @P1 LOP3.LUT R249, R249, 0x8000000, RZ, 0xfc, !PT ;  /* 0x08000000f9f91812 */ /* 0x000fe400078efcff */
[----:B------:R-:W-:Y:S01]  /*2b1c0*/  ISETP.LT.AND P1, PT, R238, UR9, !P6 ;  /* 0x00000009ee007c0c */ /* 0x000fe2000f721270 */
[----:B------:R-:W-:Y:S01]  /*2b1d0*/  ULDC UR9, c[0x0][0x22c] ;  /* 0x00008b0000097ab9 */ /* 0x000fe20000000800 */
[----:B------:R-:W2:Y:S01]  /*2b1e0*/  LDL.LU R238, [R1+0xe0] ;  /* 0x0000e00001ee7983 */ /* 0x000ea20000300800 */
[----:B------:R-:W-:-:S03]  /*2b1f0*/  LOP3.LUT R249, R249, 0xfbffffff, RZ, 0xc0, !PT ;  /* 0xfbfffffff9f97812 */ /* 0x000fc600078ec0ff */
[----:B------:R-:W2:Y:S01]  /*2b200*/  LDL.LU R235, [R1+0xe4] ;  /* 0x0000e40001eb7983 */ /* 0x000ea20000300800 */
[----:B------:R-:W-:Y:S02]  /*2b210*/  @P0 LOP3.LUT R249, R249, 0x4000000, RZ, 0xfc, !PT ;  /* 0x04000000f9f90812 */ /* 0x000fe400078efcff */
[----:B------:R-:W-:Y:S01]  /*2b220*/  ISETP.LT.AND P0, PT, R236, UR8, !P6 ;  /* 0x00000008ec007c0c */ /* 0x000fe2000f701270 */
[----:B------:R-:W-:Y:S01]  /*2b230*/  ULDC UR8, c[0x0][0x22c] ;  /* 0x00008b0000087ab9 */ /* 0x000fe20000000800 */
[----:B------:R-:W-:Y:S01]  /*2b240*/  LOP3.LUT R249, R249, 0xfdffffff, RZ, 0xc0, !PT ;  /* 0xfdfffffff9f97812 */ /* 0x000fe200078ec0ff */
[----:B------:R-:W2:Y:S03]  /*2b250*/  LDL.LU R236, [R1+0xe8] ;  /* 0x0000e80001ec7983 */ /* 0x000ea60000300800 */
[----:B------:R-:W-:-:S04]  /*2b260*/  @P1 LOP3.LUT R249, R249, 0x2000000, RZ, 0xfc, !PT ;  /* 0x02000000f9f91812 */ /* 0x000fc800078efcff */
[----:B------:R-:W-:-:S04]  /*2b270*/  LOP3.LUT R249, R249, 0xfeffffff, RZ, 0xc0, !PT ;  /* 0xfefffffff9f97812 */ /* 0x000fc800078ec0ff */
[----:B------:R-:W-:-:S04]  /*2b280*/  @P0 LOP3.LUT R249, R249, 0x1000000, RZ, 0xfc, !PT ;  /* 0x01000000f9f90812 */ /* 0x000fc800078efcff */
[----:B------:R-:W-:Y:S02]  /*2b290*/  LOP3.LUT R249, R249, 0xff7fffff, RZ, 0xc0, !PT ;  /* 0xff7ffffff9f97812 */ /* 0x000fe400078ec0ff */
[----:B---3--:R-:W-:Y:S01]  /*2b2a0*/  ISETP.LT.AND P1, PT, R239, UR7, !P6 ;  /* 0x00000007ef007c0c */ /* 0x008fe2000f721270 */
[----:B------:R-:W-:Y:S01]  /*2b2b0*/  ULDC UR7, c[0x0][0x22c] ;  /* 0x00008b0000077ab9 */ /* 0x000fe20000000800 */
[----:B------:R-:W3:Y:S11]  /*2b2c0*/  LDL.LU R239, [R1+0xec] ;  /* 0x0000ec0001ef7983 */ /* 0x000ef60000300800 */
[----:B------:R-:W-:-:S02]  /*2b2d0*/  @P1 LOP3.LUT R249, R249, 0x800000, RZ, 0xfc, !PT ;  /* 0x00800000f9f91812 */ /* 0x000fc400078efcff */
[----:B------:R-:W-:Y:S01]  /*2b2e0*/  ISETP.LT.AND P0, PT, R241, UR6, !P6 ;  /* 0x00000006f1007c0c */ /* 0x000fe2000f701270 */
[----:B------:R-:W-:Y:S01]  /*2b2f0*/  ULDC UR6, c[0x0][0x22c] ;  /* 0x00008b0000067ab9 */ /* 0x000fe20000000800 */
[----:B------:R-:W3:Y:S01]  /*2b300*/  LDL.LU R241, [R1+0xf0] ;  /* 0x0000f00001f17983 */ /* 0x000ee20000300800 */
[----:B----4-:R-:W-:Y:S01]  /*2b310*/  ISETP.LT.AND P1, PT, R240, UR4, !P6 ;  /* 0x00000004f0007c0c */ /* 0x010fe2000f721270 */
[----:B------:R-:W-:Y:S02]  /*2b320*/  ULDC UR4, c[0x0][0x238] ;  /* 0x00008e0000047ab9 */ /* 0x000fe40000000800 */
[----:B------:R-:W4:Y:S01]  /*2b330*/  LDL.LU R240, [R1+0xf4] ;  /* 0x0000f40001f07983 */ /* 0x000f220000300800 */
[----:B------:R-:W-:-:S06]  /*2b340*/  LOP3.LUT R249, R249, 0xffbfffff, RZ, 0xc0, !PT ;  /* 0xffbffffff9f97812 */ /* 0x000fcc00078ec0ff */
[----:B------:R-:W-:Y:S02]  /*2b350*/  @P0 LOP3.LUT R249, R249, 0x400000, RZ, 0xfc, !PT ;  /* 0x00400000f9f90812 */ /* 0x000fe400078efcff */
[----:B--2---:R-:W-:Y:S01]  /*2b360*/  ISETP.LT.AND P0, PT, R251, UR6, !P6 ;  /* 0x00000006fb007c0c */ /* 0x004fe2000f701270 */
[----:B------:R-:W-:Y:S01]  /*2b370*/  ULDC UR6, c[0x0][0x248] ;  /* 0x0000920000067ab9 */ /* 0x000fe20000000800 */
[----:B------:R-:W2:Y:S01]  /*2b380*/  LDL.LU R251, [R1+0xf8] ;  /* 0x0000f80001fb7983 */ /* 0x000ea20000300800 */
[----:B------:R-:W-:-:S04]  /*2b390*/  LOP3.LUT R249, R249, 0xffdfffff, RZ, 0xc0, !PT ;  /* 0xffdffffff9f97812 */ /* 0x000fc800078ec0ff */
[----:B------:R-:W-:Y:S02]  /*2b3a0*/  @P1 LOP3.LUT R249, R249, 0x200000, RZ, 0xfc, !PT ;  /* 0x00200000f9f91812 */ /* 0x000fe400078efcff */
[----:B------:R-:W-:Y:S02]  /*2b3b0*/  ISETP.LT.AND P2, PT, R232, UR7, !P6 ;  /* 0x00000007e8007c0c */ /* 0x000fe4000f741270 */
[----:B------:R-:W-:-:S04]  /*2b3c0*/  LOP3.LUT R249, R249, 0xffefffff, RZ, 0xc0, !PT ;  /* 0xffeffffff9f97812 */ /* 0x000fc800078ec0ff */
[----:B------:R-:W-:Y:S02]  /*2b3d0*/  @P0 LOP3.LUT R249, R249, 0x100000, RZ, 0xfc, !PT ;  /* 0x00100000f9f90812 */ /* 0x000fe400078efcff */
[----:B------:R-:W-:Y:S02]  /*2b3e0*/  ISETP.LT.AND P1, PT, R237, UR8, !P6 ;  /* 0x00000008ed007c0c */ /* 0x000fe4000f721270 */
[----:B------:R-:W2:Y:S01]  /*2b3f0*/  LDL.LU R237, [R1+0xfc] ;  /* 0x0000fc0001ed7983 */ /* 0x000ea20000300800 */
[----:B------:R-:W-:-:S04]  /*2b400*/  LOP3.LUT R249, R249, 0xfff7ffff, RZ, 0xc0, !PT ;  /* 0xfff7fffff9f97812 */ /* 0x000fc800078ec0ff */
[----:B------:R-:W-:Y:S02]  /*2b410*/  @P2 LOP3.LUT R249, R249, 0x80000, RZ, 0xfc, !PT ;  /* 0x00080000f9f92812 */ /* 0x000fe400078efcff */
[----:B------:R-:W-:Y:S02]  /*2b420*/  ISETP.LT.AND P0, PT, R238, UR9, !P6 ;  /* 0x00000009ee007c0c */ /* 0x000fe4000f701270 */
[----:B------:R-:W2:Y:S01]  /*2b430*/  LDL.LU R238, [R1+0x100] ;  /* 0x0001000001ee7983 */ /* 0x000ea20000300800 */
[----:B------:R-:W-:Y:S02]  /*2b440*/  LOP3.LUT R249, R249, 0xfffbffff, RZ, 0xc0, !PT ;  /* 0xfffbfffff9f97812 */ /* 0x000fe400078ec0ff */
[----:B------:R-:W-:Y:S01]  /*2b450*/  ISETP.LT.AND P2, PT, R235, UR10, !P6 ;  /* 0x0000000aeb007c0c */ /* 0x000fe2000f741270 */
[----:B------:R-:W2:Y:S01]  /*2b460*/  LDL.LU R232, [R1+0x104] ;  /* 0x0001040001e87983 */ /* 0x000ea20000300800 */
[----:B------:R-:W-:-:S04]  /*2b470*/  @P1 LOP3.LUT R249, R249, 0x40000, RZ, 0xfc, !PT ;  /* 0x00040000f9f91812 */ /* 0x000fc800078efcff */
[----:B------:R-:W-:-:S04]  /*2b480*/  LOP3.LUT R249, R249, 0xfffdffff, RZ, 0xc0, !PT ;  /* 0xfffdfffff9f97812 */ /* 0x000fc800078ec0ff */
[----:B------:R-:W-:Y:S02]  /*2b490*/  @P0 LOP3.LUT R249, R249, 0x20000, RZ, 0xfc, !PT ;  /* 0x00020000f9f90812 */ /* 0x000fe400078efcff */
[----:B------:R-:W-:Y:S02]  /*2b4a0*/  ISETP.LT.AND P1, PT, R236, UR11, !P6 ;  /* 0x0000000bec007c0c */ /* 0x000fe4000f721270 */
[----:B------:R-:W2:Y:S01]  /*2b4b0*/  LDL.LU R236, [R1+0x108] ;  /* 0x0001080001ec7983 */ /* 0x000ea20000300800 */
[----:B------:R-:W-:-:S04]  /*2b4c0*/  LOP3.LUT R249, R249, 0xfffeffff, RZ, 0xc0, !PT ;  /* 0xfffefffff9f97812 */ /* 0x000fc800078ec0ff */
[----:B------:R-:W-:-:S04]  /*2b4d0*/  @P2 LOP3.LUT R249, R249, 0x10000, RZ, 0xfc, !PT ;  /* 0x00010000f9f92812 */ /* 0x000fc800078efcff */
[----:B------:R-:W-:-:S04]  /*2b4e0*/  LOP3.LUT R249, R249, 0xffff7fff, RZ, 0xc0, !PT ;  /* 0xffff7ffff9f97812 */ /* 0x000fc800078ec0ff */
[----:B------:R-:W-:-:S04]  /*2b4f0*/  @P1 LOP3.LUT R249, R249, 0x8000, RZ, 0xfc, !PT ;  /* 0x00008000f9f91812 */ /* 0x000fc800078efcff */
[----:B------:R-:W-:Y:S02]  /*2b500*/  LOP3.LUT R249, R249, 0xffffbfff, RZ, 0xc0, !PT ;  /* 0xffffbffff9f97812 */ /* 0x000fe400078ec0ff */
[----:B---3--:R-:W-:Y:S02]  /*2b510*/  ISETP.LT.AND P0, PT, R239, UR12, !P6 ;  /* 0x0000000cef007c0c */ /* 0x008fe4000f701270 */
[----:B------:R-:W3:Y:S01]  /*2b520*/  LDL.LU R239, [R1+0x10c] ;  /* 0x00010c0001ef7983 */ /* 0x000ee20000300800 */
[----:B------:R-:W-:-:S03]  /*2b530*/  ISETP.LT.AND P2, PT, R241, UR13, !P6 ;  /* 0x0000000df1007c0c */ /* 0x000fc6000f741270 */
[----:B------:R-:W3:Y:S01]  /*2b540*/  LDL.LU R241, [R1+0x110] ;  /* 0x0001100001f17983 */ /* 0x000ee20000300800 */
[----:B----4-:R-:W-:-:S03]  /*2b550*/  ISETP.LT.AND P1, PT, R240, UR14, !P6 ;  /* 0x0000000ef0007c0c */ /* 0x010fc6000f721270 */
[----:B------:R-:W4:Y:S03]  /*2b560*/  LDL.LU R240, [R1+0x114] ;  /* 0x0001140001f07983 */ /* 0x000f260000300800 */
[----:B------:R-:W-:Y:S02]  /*2b570*/  @P0 LOP3.LUT R249, R249, 0x4000, RZ, 0xfc, !PT ;  /* 0x00004000f9f90812 */ /* 0x000fe400078efcff */
[----:B--2---:R-:W-:Y:S02]  /*2b580*/  ISETP.LT.AND P0, PT, R251, UR15, !P6 ;  /* 0x0000000ffb007c0c */ /* 0x004fe4000f701270 */
[----:B------:R-:W2:Y:S01]  /*2b590*/  LDL.LU R251, [R1+0x118] ;  /* 0x0001180001fb7983 */ /* 0x000ea20000300800 */
[----:B------:R-:W-:-:S03]  /*2b5a0*/  LOP3.LUT R249, R249, 0xffffdfff, RZ, 0xc0, !PT ;  /* 0xffffdffff9f97812 */ /* 0x000fc600078ec0ff */
[----:B------:R-:W2:Y:S01]  /*2b5b0*/  LDL.LU R235, [R1+0x11c] ;  /* 0x00011c0001eb7983 */ /* 0x000ea20000300800 */
[----:B------:R-:W-:-:S04]  /*2b5c0*/  @P2 LOP3.LUT R249, R249, 0x2000, RZ, 0xfc, !PT ;  /* 0x00002000f9f92812 */ /* 0x000fc800078efcff */
[----:B------:R-:W-:-:S04]  /*2b5d0*/  LOP3.LUT R249, R249, 0xffffefff, RZ, 0xc0, !PT ;  /* 0xffffeffff9f97812 */ /* 0x000fc800078ec0ff */
[----:B------:R-:W-:Y:S02]  /*2b5e0*/  @P1 LOP3.LUT R249, R249, 0x1000, RZ, 0xfc, !PT ;  /* 0x00001000f9f91812 */ /* 0x000fe400078efcff */
[----:B------:R-:W-:Y:S02]  /*2b5f0*/  ISETP.LT.AND P2, PT, R237, UR16, !P6 ;  /* 0x00000010ed007c0c */ /* 0x000fe4000f741270 */
[----:B------:R-:W-:Y:S01]  /*2b600*/  LOP3.LUT R249, R249, 0xfffff7ff, RZ, 0xc0, !PT ;  /* 0xfffff7fff9f97812 */ /* 0x000fe200078ec0ff */
[----:B------:R-:W2:Y:S03]  /*2b610*/  LDL.LU R237, [R1+0x120] ;  /* 0x0001200001ed7983 */ /* 0x000ea60000300800 */
[----:B------:R-:W-:Y:S02]  /*2b620*/  @P0 LOP3.LUT R249, R249, 0x800, RZ, 0xfc, !PT ;  /* 0x00000800f9f90812 */ /* 0x000fe400078efcff */
[----:B------:R-:W-:-:S02]  /*2b630*/  ISETP.LT.AND P1, PT, R238, UR17, !P6 ;  /* 0x00000011ee007c0c */ /* 0x000fc4000f721270 */
[----:B------:R-:W-:Y:S01]  /*2b640*/  LOP3.LUT R249, R249, 0xfffffbff, RZ, 0xc0, !PT ;  /* 0xfffffbfff9f97812 */ /* 0x000fe200078ec0ff */
[----:B------:R-:W2:Y:S03]  /*2b650*/  LDL.LU R238, [R1+0x124] ;  /* 0x0001240001ee7983 */ /* 0x000ea60000300800 */
[----:B------:R-:W-:Y:S02]  /*2b660*/  @P2 LOP3.LUT R249, R249, 0x400, RZ, 0xfc, !PT ;  /* 0x00000400f9f92812 */ /* 0x000fe400078efcff */
[----:B------:R-:W-:Y:S02]  /*2b670*/  ISETP.LT.AND P0, PT, R232, UR18, !P6 ;  /* 0x00000012e8007c0c */ /* 0x000fe4000f701270 */
        /* <DEDUP_REMOVED lines=29> */
[----:B------:R-:W-:Y:S01]  /*2b850*/  LOP3.LUT R249, R249, 0xfffffffb, RZ, 0xc0, !PT ;  /* 0xfffffffbf9f97812 */ /* 0x000fe200078ec0ff */
[----:B------:R-:W2:Y:S03]  /*2b860*/  LDL.LU R238, [R1+0x144] ;  /* 0x0001440001ee7983 */ /* 0x000ea60000300800 */
[----:B------:R-:W-:-:S04]  /*2b870*/  @P0 LOP3.LUT R249, R249, 0x4, RZ, 0xfc, !PT ;  /* 0x00000004f9f90812 */ /* 0x000fc800078efcff */
[----:B------:R-:W-:Y:S02]  /*2b880*/  LOP3.LUT R249, R249, 0xfffffffd, RZ, 0xc0, !PT ;  /* 0xfffffffdf9f97812 */ /* 0x000fe400078ec0ff */
[----:B------:R-:W-:Y:S02]  /*2b890*/  ISETP.LT.AND P0, PT, R236, UR27, !P6 ;  /* 0x0000001bec007c0c */ /* 0x000fe4000f701270 */
[----:B------:R-:W2:Y:S01]  /*2b8a0*/  LDL.LU R236, [R1+0x148] ;  /* 0x0001480001ec7983 */ /* 0x000ea20000300800 */
[----:B------:R-:W-:Y:S02]  /*2b8b0*/  @P2 LOP3.LUT R249, R249, 0x2, RZ, 0xfc, !PT ;  /* 0x00000002f9f92812 */ /* 0x000fe400078efcff */
[----:B------:R-:W-:Y:S02]  /*2b8c0*/  LOP3.LUT R3, R3, 0x7fffffff, RZ, 0xc0, !PT ;  /* 0x7fffffff03037812 */ /* 0x000fe400078ec0ff */
[----:B------:R-:W-:-:S04]  /*2b8d0*/  LOP3.LUT R249, R249, 0xfffffffe, RZ, 0xc0, !PT ;  /* 0xfffffffef9f97812 */ /* 0x000fc800078ec0ff */
[----:B------:R-:W-:Y:S02]  /*2b8e0*/  @P1 LOP3.LUT R249, R249, 0x1, RZ, 0xfc, !PT ;  /* 0x00000001f9f91812 */ /* 0x000fe400078efcff */
        /* <DEDUP_REMOVED lines=13> */
[----:B------:R-:W-:-:S03]  /*2b9c0*/  @P1 LOP3.LUT R3, R3, 0x20000000, RZ, 0xfc, !PT ;  /* 0x2000000003031812 */ /* 0x000fc600078efcff */
        /* <DEDUP_REMOVED lines=8> */
[----:B------:R-:W2:Y:S01]  /*2ba50*/  LDL.LU R237, [R1+0x168] ;  /* 0x0001680001ed7983 */ /* 0x000ea20000300800 */
        /* <DEDUP_REMOVED lines=23> */
[----:B------:R-:W-:-:S04]  /*2bbd0*/  @P2 LOP3.LUT R3, R3, 0x200000, RZ, 0xfc, !PT ;  /* 0x0020000003032812 */ /* 0x000fc800078efcff */
[----:B------:R-:W-:-:S04]  /*2bbe0*/  LOP3.LUT R3, R3, 0xffefffff, RZ, 0xc0, !PT ;  /* 0xffefffff03037812 */ /* 0x000fc800078ec0ff */
[----:B------:R-:W-:Y:S02]  /*2bbf0*/  @P1 LOP3.LUT R3, R3, 0x100000, RZ, 0xfc, !PT ;  /* 0x0010000003031812 */ /* 0x000fe400078efcff */
[----:B------:R-:W-:Y:S02]  /*2bc00*/  ISETP.LT.AND P2, PT, R234, UR42, !P6 ;  /* 0x0000002aea007c0c */ /* 0x000fe4000f741270 */
        /* <DEDUP_REMOVED lines=16> */
[----:B------:R-:W-:-:S04]  /*2bd10*/  @P1 LOP3.LUT R3, R3, 0x4000, RZ, 0xfc, !PT ;  /* 0x0000400003031812 */ /* 0x000fc800078efcff */
[----:B------:R-:W-:-:S04]  /*2bd20*/  LOP3.LUT R3, R3, 0xffffdfff, RZ, 0xc0, !PT ;  /* 0xffffdfff03037812 */ /* 0x000fc800078ec0ff */
[----:B------:R-:W-:-:S04]  /*2bd30*/  @P0 LOP3.LUT R3, R3, 0x2000, RZ, 0xfc, !PT ;  /* 0x0000200003030812 */ /* 0x000fc800078efcff */
[----:B------:R-:W-:Y:S02]  /*2bd40*/  LOP3.LUT R3, R3, 0xffffefff, RZ, 0xc0, !PT ;  /* 0xffffefff03037812 */ /* 0x000fe400078ec0ff */
[----:B---3--:R-:W-:Y:S02]  /*2bd50*/  ISETP.LT.AND P2, PT, R239, UR48, !P6 ;  /* 0x00000030ef007c0c */ /* 0x008fe4000f741270 */
[----:B----4-:R-:W-:Y:S02]  /*2bd60*/  ISETP.LT.AND P0, PT, R240, UR50, !P6 ;  /* 0x00000032f0007c0c */ /* 0x010fe4000f701270 */
[----:B------:R-:W3:Y:S04]  /*2bd70*/  LDL R240, [R1+0xee0] ;  /* 0x000ee00001f07983 */ /* 0x000ee80000100800 */
[----:B------:R-:W4:Y:S04]  /*2bd80*/  LDL.LU R235, [R1+0x970] ;  /* 0x0009700001eb7983 */ /* 0x000f280000300800 */
[----:B------:R-:W4:Y:S01]  /*2bd90*/  LDL.LU R237, [R1+0x978] ;  /* 0x0009780001ed7983 */ /* 0x000f220000300800 */
[----:B------:R-:W-:-:S02]  /*2bda0*/  ISETP.LT.AND P1, PT, R241, UR49, !P6 ;  /* 0x00000031f1007c0c */ /* 0x000fc4000f721270 */
[----:B------:R-:W-:-:S04]  /*2bdb0*/  @P2 LOP3.LUT R3, R3, 0x1000, RZ, 0xfc, !PT ;  /* 0x0000100003032812 */ /* 0x000fc800078efcff */
[----:B------:R-:W-:Y:S02]  /*2bdc0*/  LOP3.LUT R3, R3, 0xfffff7ff, RZ, 0xc0, !PT ;  /* 0xfffff7ff03037812 */ /* 0x000fe400078ec0ff */
[----:B--2---:R-:W-:-:S05]  /*2bdd0*/  ISETP.LT.AND P2, PT, R251, UR51, !P6 ;  /* 0x00000033fb007c0c */ /* 0x004fca000f741270 */
[----:B------:R-:W-:-:S04]  /*2bde0*/  @P1 LOP3.LUT R3, R3, 0x800, RZ, 0xfc, !PT ;  /* 0x0000080003031812 */ /* 0x000fc800078efcff */
[----:B------:R-:W-:-:S04]  /*2bdf0*/  LOP3.LUT R3, R3, 0xfffffbff, RZ, 0xc0, !PT ;  /* 0xfffffbff03037812 */ /* 0x000fc800078ec0ff */
[----:B------:R-:W-:-:S04]  /*2be00*/  @P0 LOP3.LUT R3, R3, 0x400, RZ, 0xfc, !PT ;  /* 0x0000040003030812 */ /* 0x000fc800078efcff */
[----:B------:R-:W-:Y:S02]  /*2be10*/  LOP3.LUT R3, R3, 0xfffffdff, RZ, 0xc0, !PT ;  /* 0xfffffdff03037812 */ /* 0x000fe400078ec0ff */
[----:B------:R-:W-:Y:S02]  /*2be20*/  ISETP.LT.AND P1, PT, R16, UR52, !P6 ;  /* 0x0000003410007c0c */ /* 0x000fe4000f721270 */
[----:B------:R-:W2:Y:S01]  /*2be30*/  LDL.LU R16, [R1+0xf64] ;  /* 0x000f640001107983 */ /* 0x000ea20000300800 */
[----:B------:R-:W-:Y:S02]  /*2be40*/  ISETP.LT.AND P0, PT, R17, UR53, !P6 ;  /* 0x0000003511007c0c */ /* 0x000fe4000f701270 */
[----:B------:R-:W-:Y:S01]  /*2be50*/  @P2 LOP3.LUT R3, R3, 0x200, RZ, 0xfc, !PT ;  /* 0x0000020003032812 */ /* 0x000fe200078efcff */
[----:B------:R-:W2:Y:S01]  /*2be60*/  LDL.LU R17, [R1+0xf60] ;  /* 0x000f600001117983 */ /* 0x000ea20000300800 */
[----:B------:R-:W-:-:S03]  /*2be70*/  ISETP.LT.AND P2, PT, R0, UR54, !P6 ;  /* 0x0000003600007c0c */ /* 0x000fc6000f741270 */
[----:B------:R-:W2:Y:S04]  /*2be80*/  LDL.LU R0, [R1+0xf5c] ;  /* 0x000f5c0001007983 */ /* 0x000ea80000300800 */
[----:B------:R-:W3:Y:S04]  /*2be90*/  LDL.LU R238, [R1+0x96c] ;  /* 0x00096c0001ee7983 */ /* 0x000ee80000300800 */
[----:B------:R-:W3:Y:S04]  /*2bea0*/  LDL.LU R236, [R1+0x974] ;  /* 0x0009740001ec7983 */ /* 0x000ee80000300800 */
[----:B------:R-:W2:Y:S04]  /*2beb0*/  LDL.LU R239, [R1+0x77c] ;  /* 0x00077c0001ef7983 */ /* 0x000ea80000300800 */
        /* <DEDUP_REMOVED lines=16> */
[----:B------:R-:W2:Y:S01]  /*2bfc0*/  LDL.LU R15, [R1+0xf50] ;  /* 0x000f5000010f7983 */ /* 0x000ea20000300800 */
[----:B------:R-:W-:-:S02]  /*2bfd0*/  ISETP.LT.AND P2, PT, R12, UR58, !P6 ;  /* 0x0000003a0c007c0c */ /* 0x000fc4000f741270 */
[----:B------:R-:W-:Y:S01]  /*2bfe0*/  @P0 LOP3.LUT R3, R3, 0x10, RZ, 0xfc, !PT ;  /* 0x0000001003030812 */ /* 0x000fe200078efcff */
[----:B------:R-:W2:Y:S01]  /*2bff0*/  LDL.LU R12, [R1+0xf4c] ;  /* 0x000f4c00010c7983 */ /* 0x000ea20000300800 */
[----:B------:R-:W-:Y:S02]  /*2c000*/  ISETP.LT.AND P1, PT, R13, UR59, !P6 ;  /* 0x0000003b0d007c0c */ /* 0x000fe4000f721270 */
[----:B------:R-:W-:Y:S01]  /*2c010*/  ISETP.LT.AND P0, PT, R11, UR60, !P6 ;  /* 0x0000003c0b007c0c */ /* 0x000fe2000f701270 */
[----:B------:R-:W2:Y:S01]  /*2c020*/  LDL.LU R13, [R1+0xf48] ;  /* 0x000f4800010d7983 */ /* 0x000ea20000300800 */
[----:B------:R-:W-:-:S03]  /*2c030*/  ISETP.LT.AND P6, PT, R196, UR61, !P6 ;  /* 0x0000003dc4007c0c */ /* 0x000fc6000f7c1270 */
[----:B------:R-:W2:Y:S04]  /*2c040*/  LDL.LU R11, [R1+0xf44] ;  /* 0x000f4400010b7983 */ /* 0x000ea80000300800 */
[----:B------:R-:W2:Y:S04]  /*2c050*/  LDL.LU R196, [R1+0xf40] ;  /* 0x000f400001c47983 */ /* 0x000ea80000300800 */
[----:B------:R-:W2:Y:S04]  /*2c060*/  LDL.LU R226, [R1+0x980] ;  /* 0x0009800001e27983 */ /* 0x000ea80000300800 */
[----:B------:R-:W2:Y:S04]  /*2c070*/  LDL.LU R224, [R1+0x990] ;  /* 0x0009900001e07983 */ /* 0x000ea80000300800 */
[----:B------:R-:W2:Y:S04]  /*2c080*/  LDL.LU R227, [R1+0x97c] ;  /* 0x00097c0001e37983 */ /* 0x000ea80000300800 */
[----:B------:R-:W2:Y:S04]  /*2c090*/  LDL.LU R229, [R1+0x988] ;  /* 0x0009880001e57983 */ /* 0x000ea80000300800 */
[----:B------:R-:W2:Y:S04]  /*2c0a0*/  LDL.LU R231, [R1+0x78c] ;  /* 0x00078c0001e77983 */ /* 0x000ea80000300800 */
[----:B------:R-:W2:Y:S01]  /*2c0b0*/  LDL.LU R233, [R1+0x79c] ;  /* 0x00079c0001e97983 */ /* 0x000ea20000300800 */
[----:B----4-:R-:W-:-:S03]  /*2c0c0*/  PRMT R20, R237, 0x5410, R235 ;  /* 0x00005410ed147816 */ /* 0x010fc600000000eb */
[----:B------:R-:W4:Y:S04]  /*2c0d0*/  LDL.LU R235, [R1+0x788] ;  /* 0x0007880001eb7983 */ /* 0x000f280000300800 */
[----:B------:R-:W4:Y:S04]  /*2c0e0*/  LDL.LU R237, [R1+0x794] ;  /* 0x0007940001ed7983 */ /* 0x000f280000300800 */
[----:B------:R-:W4:Y:S04]  /*2c0f0*/  LDL.LU R230, [R1+0x98c] ;  /* 0x00098c0001e67983 */ /* 0x000f280000300800 */
[----:B------:R-:W4:Y:S04]  /*2c100*/  LDL.LU R228, [R1+0x9a0] ;  /* 0x0009a00001e47983 */ /* 0x000f280000300800 */
[----:B------:R-:W4:Y:S04]  /*2c110*/  LDL.LU R234, [R1+0x984] ;  /* 0x0009840001ea7983 */ /* 0x000f280000300800 */
[----:B------:R-:W4:Y:S01]  /*2c120*/  LDL.LU R232, [R1+0x998] ;  /* 0x0009980001e87983 */ /* 0x000f220000300800 */
[----:B---3--:R-:W-:-:S03]  /*2c130*/  PRMT R21, R236, 0x5410, R238 ;  /* 0x00005410ec157816 */ /* 0x008fc600000000ee */
[----:B------:R-:W3:Y:S04]  /*2c140*/  LDL.LU R238, [R1+0x798] ;  /* 0x0007980001ee7983 */ /* 0x000ee80000300800 */
[----:B------:R-:W3:Y:S01]  /*2c150*/  LDL.LU R236, [R1+0x7ac] ;  /* 0x0007ac0001ec7983 */ /* 0x000ee20000300800 */
[----:B--2---:R-:W-:-:S03]  /*2c160*/  PRMT R22, R241, 0x5410, R239 ;  /* 0x00005410f1167816 */ /* 0x004fc600000000ef */
[----:B------:R-:W2:Y:S04]  /*2c170*/  LDL.LU R239, [R1+0x790] ;  /* 0x0007900001ef7983 */ /* 0x000ea80000300800 */
[----:B------:R-:W2:Y:S01]  /*2c180*/  LDL.LU R241, [R1+0x7a4] ;  /* 0x0007a40001f17983 */ /* 0x000ea20000300800 */
[----:B------:R-:W-:Y:S02]  /*2c190*/  PRMT R23, R196, 0x5410, R251 ;  /* 0x00005410c4177816 */ /* 0x000fe400000000fb */
[----:B------:R-:W0:Y:S02]  /*2c1a0*/  S2R R196, SR_TID.X ;  /* 0x0000000000c47919 */ /* 0x000e240000002100 */
[----:B0-----:R-:W-:-:S04]  /*2c1b0*/  LOP3.LUT R196, R196, 0x7f, RZ, 0xc0, !PT ;  /* 0x0000007fc4c47812 */ /* 0x001fc800078ec0ff */
[----:B------:R-:W-:Y:S01]  /*2c1c0*/  LEA R251, R196, UR5, 0x4 ;  /* 0x00000005c4fb7c11 */ /* 0x000fe2000f8e20ff */
[----:B------:R-:W-:Y:S01]  /*2c1d0*/  VIADD R18, R240, UR6 ;  /* 0x00000006f0127c36 */ /* 0x000fe20008000000 */
[----:B------:R-:W-:Y:S01]  /*2c1e0*/  ULDC UR6, c[0x0][0x248] ;  /* 0x0000920000067ab9 */ /* 0x000fe20000000800 */
[----:B------:R-:W-:Y:S02]  /*2c1f0*/  ULDC UR5, c[0x0][0x248] ;  /* 0x0000920000057ab9 */ /* 0x000fe40000000800 */
[----:B------:R-:W0:Y:S01]  /*2c200*/  LDS.128 R176, [R251] ;  /* 0x00000000fbb07984 */ /* 0x000e220000000c00 */
[----:B------:R-:W-:Y:S06]  /*2c210*/  BAR.SYNC.DEFER_BLOCKING 0x0 ;  /* 0x0000000000007b1d */ /* 0x000fec0000010000 */
[----:B------:R1:W-:Y:S02]  /*2c220*/  STSM.16.M88.4 [R11], R20 ;  /* 0x000000140b007844 */ /* 0x0003e40000000200 */
[----:B------:R-:W-:Y:S01]  /*2c230*/  BAR.SYNC.DEFER_BLOCKING 0x0 ;  /* 0x0000000000007b1d */ /* 0x000fe20000010000 */
[----:B-1----:R-:W-:-:S05]  /*2c240*/  PRMT R20, R224, 0x5410, R226 ;  /* 0x00005410e0147816 */ /* 0x002fca00000000e2 */
[----:B------:R-:W2:Y:S01]  /*2c250*/  LDL.LU R226, [R1+0x99c] ;  /* 0x00099c0001e27983 */ /* 0x000ea20000300800 */
[----:B------:R-:W-:-:S03]  /*2c260*/  PRMT R21, R229, 0x5410, R227 ;  /* 0x00005410e5157816 */ /* 0x000fc600000000e3 */
[----:B------:R-:W2:Y:S01]  /*2c270*/  LDL.LU R224, [R1+0x9b8] ;  /* 0x0009b80001e07983 */ /* 0x000ea20000300800 */
[----:B------:R-:W-:-:S03]  /*2c280*/  PRMT R22, R233, 0x5410, R231 ;  /* 0x00005410e9167816 */ /* 0x000fc600000000e7 */
[----:B------:R-:W2:Y:S04]  /*2c290*/  LDL.LU R227, [R1+0x994] ;  /* 0x0009940001e37983 */ /* 0x000ea80000300800 */
[----:B------:R-:W2:Y:S04]  /*2c2a0*/  LDL.LU R229, [R1+0x9b0] ;  /* 0x0009b00001e57983 */ /* 0x000ea80000300800 */
[----:B------:R-:W2:Y:S04]  /*2c2b0*/  LDL.LU R231, [R1+0x7a8] ;  /* 0x0007a80001e77983 */ /* 0x000ea80000300800 */
[----:B------:R-:W2:Y:S04]  /*2c2c0*/  LDL.LU R233, [R1+0x7bc] ;  /* 0x0007bc0001e97983 */ /* 0x000ea80000300800 */
[----:B------:R-:W1:Y:S01]  /*2c2d0*/  LDS.128 R172, [R251] ;  /* 0x00000000fbac7984 */ /* 0x000e620000000c00 */
[----:B----4-:R-:W-:Y:S01]  /*2c2e0*/  PRMT R23, R237, 0x5410, R235 ;  /* 0x00005410ed177816 */ /* 0x010fe200000000eb */
[----:B------:R-:W-:Y:S06]  /*2c2f0*/  BAR.SYNC.DEFER_BLOCKING 0x0 ;  /* 0x0000000000007b1d */ /* 0x000fec0000010000 */
[----:B------:R-:W4:Y:S04]  /*2c300*/  LDL.LU R235, [R1+0x7a0] ;  /* 0x0007a00001eb7983 */ /* 0x000f280000300800 */
[----:B------:R-:W4:Y:S04]  /*2c310*/  LDL.LU R237, [R1+0x7b4] ;  /* 0x0007b40001ed7983 */ /* 0x000f280000300800 */
[----:B------:R0:W-:Y:S01]  /*2c320*/  STSM.16.M88.4 [R11], R20 ;  /* 0x000000140b007844 */ /* 0x0001e20000000200 */
[----:B------:R-:W-:Y:S01]  /*2c330*/  BAR.SYNC.DEFER_BLOCKING 0x0 ;  /* 0x0000000000007b1d */ /* 0x000fe20000010000 */
[----:B0-----:R-:W-:-:S05]  /*2c340*/  PRMT R20, R228, 0x5410, R230 ;  /* 0x00005410e4147816 */ /* 0x001fca00000000e6 */
[----:B------:R-:W4:Y:S01]  /*2c350*/  LDL.LU R230, [R1+0x9b4] ;  /* 0x0009b40001e67983 */ /* 0x000f220000300800 */
[----:B------:R-:W-:-:S03]  /*2c360*/  PRMT R21, R232, 0x5410, R234 ;  /* 0x00005410e8157816 */ /* 0x000fc600000000ea */
[----:B------:R-:W4:Y:S01]  /*2c370*/  LDL.LU R228, [R1+0x9c8] ;  /* 0x0009c80001e47983 */ /* 0x000f220000300800 */
[----:B---3--:R-:W-:-:S03]  /*2c380*/  PRMT R22, R236, 0x5410, R238 ;  /* 0x00005410ec167816 */ /* 0x008fc600000000ee */
[----:B------:R-:W3:Y:S04]  /*2c390*/  LDL.LU R234, [R1+0x9ac] ;  /* 0x0009ac0001ea7983 */ /* 0x000ee80000300800 */
[----:B------:R-:W3:Y:S01]  /*2c3a0*/  LDL.LU R232, [R1+0x9c0] ;  /* 0x0009c00001e87983 */ /* 0x000ee20000300800 */
[----:B--2---:R-:W-:-:S03]  /*2c3b0*/  PRMT R23, R241, 0x5410, R239 ;  /* 0x00005410f1177816 */ /* 0x004fc600000000ef */
[----:B------:R-:W2:Y:S04]  /*2c3c0*/  LDL.LU R238, [R1+0x7b8] ;  /* 0x0007b80001ee7983 */ /* 0x000ea80000300800 */
[----:B------:R-:W2:Y:S04]  /*2c3d0*/  LDL.LU R236, [R1+0x7cc] ;  /* 0x0007cc0001ec7983 */ /* 0x000ea80000300800 */
[----:B------:R-:W2:Y:S04]  /*2c3e0*/  LDL.LU R239, [R1+0x7b0] ;  /* 0x0007b00001ef7983 */ /* 0x000ea80000300800 */
[----:B------:R-:W2:Y:S04]  /*2c3f0*/  LDL.LU R241, [R1+0x7c4] ;  /* 0x0007c40001f17983 */ /* 0x000ea80000300800 */
[----:B------:R-:W0:Y:S01]  /*2c400*/  LDS.128 R168, [R251] ;  /* 0x00000000fba87984 */ /* 0x000e220000000c00 */
[----:B------:R-:W-:Y:S06]  /*2c410*/  BAR.SYNC.DEFER_BLOCKING 0x0 ;  /* 0x0000000000007b1d */ /* 0x000fec0000010000 */
[----:B------:R1:W-:Y:S02]  /*2c420*/  STSM.16.M88.4 [R11], R20 ;  /* 0x000000140b007844 */ /* 0x0003e40000000200 */
[----:B------:R-:W-:Y:S06]  /*2c430*/  BAR.SYNC.DEFER_BLOCKING 0x0 ;  /* 0x0000000000007b1d */ /* 0x000fec0000010000 */
[----:B------:R-:W0:Y:S01]  /*2c440*/  LDS.128 R164, [R251] ;  /* 0x00000000fba47984 */ /* 0x000e220000000c00 */
[----:B-1----:R-:W-:-:S03]  /*2c450*/  PRMT R20, R224, 0x5410, R226 ;  /* 0x00005410e0147816 */ /* 0x002fc600000000e2 */
[----:B------:R-:W2:Y:S04]  /*2c460*/  LDL.LU R226, [R1+0x9c4] ;  /* 0x0009c40001e27983 */ /* 0x000ea80000300800 */
[----:B------:R-:W2:Y:S01]  /*2c470*/  LDL.LU R224, [R1+0x9d8] ;  /* 0x0009d80001e07983 */ /* 0x000ea20000300800 */
[----:B------:R-:W-:-:S03]  /*2c480*/  PRMT R21, R229, 0x5410, R227 ;  /* 0x00005410e5157816 */ /* 0x000fc600000000e3 */
[----:B------:R-:W2:Y:S04]  /*2c490*/  LDL.LU R227, [R1+0x9bc] ;  /* 0x0009bc0001e37983 */ /* 0x000ea80000300800 */
[----:B------:R-:W2:Y:S01]  /*2c4a0*/  LDL.LU R229, [R1+0x9d0] ;  /* 0x0009d00001e57983 */ /* 0x000ea20000300800 */
[----:B------:R-:W-:-:S03]  /*2c4b0*/  PRMT R22, R233, 0x5410, R231 ;  /* 0x00005410e9167816 */ /* 0x000fc600000000e7 */
[----:B------:R-:W2:Y:S04]  /*2c4c0*/  LDL.LU R231, [R1+0x7c8] ;  /* 0x0007c80001e77983 */ /* 0x000ea80000300800 */
[----:B------:R-:W2:Y:S01]  /*2c4d0*/  LDL.LU R233, [R1+0x7dc] ;  /* 0x0007dc0001e97983 */ /* 0x000ea20000300800 */
[----:B----4-:R-:W-:Y:S01]  /*2c4e0*/  PRMT R23, R237, 0x5410, R235 ;  /* 0x00005410ed177816 */ /* 0x010fe200000000eb */
[----:B------:R-:W-:Y:S06]  /*2c4f0*/  BAR.SYNC.DEFER_BLOCKING 0x0 ;  /* 0x0000000000007b1d */ /* 0x000fec0000010000 */
[----:B------:R-:W4:Y:S04]  /*2c500*/  LDL.LU R235, [R1+0x7c0] ;  /* 0x0007c00001eb7983 */ /* 0x000f280000300800 */
[----:B------:R-:W4:Y:S04]  /*2c510*/  LDL.LU R237, [R1+0x7d4] ;  /* 0x0007d40001ed7983 */ /* 0x000f280000300800 */
[----:B------:R1:W-:Y:S01]  /*2c520*/  STSM.16.M88.4 [R11], R20 ;  /* 0x000000140b007844 */ /* 0x0003e20000000200 */
[----:B------:R-:W-:Y:S01]  /*2c530*/  BAR.SYNC.DEFER_BLOCKING 0x0 ;  /* 0x0000000000007b1d */ /* 0x000fe20000010000 */
[----:B-1----:R-:W-:-:S05]  /*2c540*/  PRMT R20, R228, 0x5410, R230 ;  /* 0x00005410e4147816 */ /* 0x002fca00000000e6 */
[----:B------:R-:W4:Y:S01]  /*2c550*/  LDL.LU R230, [R1+0x9d4] ;  /* 0x0009d40001e67983 */ /* 0x000f220000300800 */
[----:B---3--:R-:W-:-:S03]  /*2c560*/  PRMT R21, R232, 0x5410, R234 ;  /* 0x00005410e8157816 */ /* 0x008fc600000000ea */
[----:B------:R-:W3:Y:S01]  /*2c570*/  LDL.LU R228, [R1+0x9e8] ;  /* 0x0009e80001e47983 */ /* 0x000ee20000300800 */
[----:B--2---:R-:W-:-:S03]  /*2c580*/  PRMT R22, R236, 0x5410, R238 ;  /* 0x00005410ec167816 */ /* 0x004fc600000000ee */
[----:B------:R-:W2:Y:S04]  /*2c590*/  LDL.LU R234, [R1+0x9cc] ;  /* 0x0009cc0001ea7983 */ /* 0x000ea80000300800 */
[----:B------:R-:W2:Y:S01]  /*2c5a0*/  LDL.LU R232, [R1+0x9e0] ;  /* 0x0009e00001e87983 */ /* 0x000ea20000300800 */
[----:B------:R-:W-:-:S03]  /*2c5b0*/  PRMT R23, R241, 0x5410, R239 ;  /* 0x00005410f1177816 */ /* 0x000fc600000000ef */
[----:B------:R-:W2:Y:S04]  /*2c5c0*/  LDL.LU R238, [R1+0x7d8] ;  /* 0x0007d80001ee7983 */ /* 0x000ea80000300800 */
[----:B------:R-:W2:Y:S04]  /*2c5d0*/  LDL.LU R236, [R1+0x7ec] ;  /* 0x0007ec0001ec7983 */ /* 0x000ea80000300800 */
[----:B------:R-:W2:Y:S04]  /*2c5e0*/  LDL.LU R239, [R1+0x7d0] ;  /* 0x0007d00001ef7983 */ /* 0x000ea80000300800 */
[----:B------:R-:W2:Y:S04]  /*2c5f0*/  LDL.LU R241, [R1+0x7e4] ;  /* 0x0007e40001f17983 */ /* 0x000ea80000300800 */
[----:B------:R-:W1:Y:S01]  /*2c600*/  LDS.128 R160, [R251] ;  /* 0x00000000fba07984 */ /* 0x000e620000000c00 */
[----:B------:R-:W-:Y:S06]  /*2c610*/  BAR.SYNC.DEFER_BLOCKING 0x0 ;  /* 0x0000000000007b1d */ /* 0x000fec0000010000 */
[----:B------:R0:W-:Y:S02]  /*2c620*/  STSM.16.M88.4 [R11], R20 ;  /* 0x000000140b007844 */ /* 0x0001e40000000200 */
[----:B------:R-:W-:Y:S06]  /*2c630*/  BAR.SYNC.DEFER_BLOCKING 0x0 ;  /* 0x0000000000007b1d */ /* 0x000fec0000010000 */
[----:B------:R-:W1:Y:S01]  /*2c640*/  LDS.128 R156, [R251] ;  /* 0x00000000fb9c7984 */ /* 0x000e620000000c00 */
[----:B0-----:R-:W-:-:S03]  /*2c650*/  PRMT R20, R224, 0x5410, R226 ;  /* 0x00005410e0147816 */ /* 0x001fc600000000e2 */
        /* <DEDUP_REMOVED lines=14> */
[----:B---3--:R-:W-:-:S05]  /*2c740*/  PRMT R20, R228, 0x5410, R230 ;  /* 0x00005410e4147816 */ /* 0x008fca00000000e6 */
[----:B------:R-:W3:Y:S01]  /*2c750*/  LDL.LU R230, [R1+0x9f4] ;  /* 0x0009f40001e67983 */ /* 0x000ee20000300800 */
[----:B--2---:R-:W-:-:S03]  /*2c760*/  PRMT R21, R232, 0x5410, R234 ;  /* 0x00005410e8157816 */ /* 0x004fc600000000ea */
[----:B------:R-:W3:Y:S01]  /*2c770*/  LDL.LU R228, [R1+0xa08] ;  /* 0x000a080001e47983 */ /* 0x000ee20000300800 */
[----:B------:R-:W-:-:S03]  /*2c780*/  PRMT R22, R236, 0x5410, R238 ;  /* 0x00005410ec167816 */ /* 0x000fc600000000ee */
[----:B------:R-:W2:Y:S04]  /*2c790*/  LDL.LU R234, [R1+0x9ec] ;  /* 0x0009ec0001ea7983 */ /* 0x000ea80000300800 */
[----:B------:R-:W2:Y:S01]  /*2c7a0*/  LDL.LU R232, [R1+0xa00] ;  /* 0x000a000001e87983 */ /* 0x000ea20000300800 */
[----:B------:R-:W-:-:S03]  /*2c7b0*/  PRMT R23, R241, 0x5410, R239 ;  /* 0x00005410f1177816 */ /* 0x000fc600000000ef */
        /* <DEDUP_REMOVED lines=102> */
[----:B------:R-:W2:Y:S04]  /*2ce20*/  LDL.LU R222, [R1+0xa64] ;  /* 0x000a640001de7983 */ /* 0x000ea80000300800 */
[----:B------:R-:W2:Y:S04]  /*2ce30*/  LDL.LU R220, [R1+0xa78] ;  /* 0x000a780001dc7983 */ /* 0x000ea80000300800 */
[----:B------:R0:W-:Y:S01]  /*2ce40*/  STSM.16.M88.4 [R11], R20 ;  /* 0x000000140b007844 */ /* 0x0001e20000000200 */
[----:B------:R-:W-:Y:S06]  /*2ce50*/  BAR.SYNC.DEFER_BLOCKING 0x0 ;  /* 0x0000000000007b1d */ /* 0x000fec0000010000 */
[----:B------:R-:W1:Y:S01]  /*2ce60*/  LDS.128 R124, [R251] ;  /* 0x00000000fb7c7984 */ /* 0x000e620000000c00 */
[----:B0-----:R-:W-:-:S03]  /*2ce70*/  PRMT R20, R224, 0x5410, R226 ;  /* 0x00005410e0147816 */ /* 0x001fc600000000e2 */
[----:B------:R-:W2:Y:S01]  /*2ce80*/  LDL.LU R226, [R1+0xa5c] ;  /* 0x000a5c0001e27983 */ /* 0x000ea20000300800 */
[----:B------:R-:W-:-:S03]  /*2ce90*/  PRMT R22, R233, 0x5410, R231 ;  /* 0x00005410e9167816 */ /* 0x000fc600000000e7 */
[----:B------:R-:W2:Y:S04]  /*2cea0*/  LDL.LU R231, [R1+0xa70] ;  /* 0x000a700001e77983 */ /* 0x000ea80000300800 */
[----:B------:R-:W2:Y:S04]  /*2ceb0*/  LDL.LU R224, [R1+0x868] ;  /* 0x0008680001e07983 */ /* 0x000ea80000300800 */
[----:B------:R-:W2:Y:S01]  /*2cec0*/  LDL.LU R233, [R1+0x87c] ;  /* 0x00087c0001e97983 */ /* 0x000ea20000300800 */
[----:B------:R-:W-:Y:S01]  /*2ced0*/  PRMT R21, R229, 0x5410, R227 ;  /* 0x00005410e5157816 */ /* 0x000fe200000000e3 */
[----:B------:R-:W-:Y:S01]  /*2cee0*/  VIADD R19, R18, UR6 ;  /* 0x0000000612137c36 */ /* 0x000fe20008000000 */
[----:B------:R-:W-:-:S03]  /*2cef0*/  ULDC UR6, c[0x0][0x248] ;  /* 0x0000920000067ab9 */ /* 0x000fc60000000800 */
[----:B------:R-:W-:Y:S01]  /*2cf00*/  VIADD R24, R19, UR6 ;  /* 0x0000000613187c36 */ /* 0x000fe20008000000 */
[----:B------:R-:W-:-:S03]  /*2cf10*/  ULDC UR6, c[0x0][0x248] ;  /* 0x0000920000067ab9 */ /* 0x000fc60000000800 */
[----:B------:R-:W-:Y:S01]  /*2cf20*/  VIADD R25, R24, UR5 ;  /* 0x0000000518197c36 */ /* 0x000fe20008000000 */
[----:B------:R-:W-:-:S03]  /*2cf30*/  ULDC UR5, c[0x0][0x248] ;  /* 0x0000920000057ab9 */ /* 0x000fc60000000800 */
[----:B------:R-:W-:Y:S01]  /*2cf40*/  VIADD R26, R25, UR6 ;  /* 0x00000006191a7c36 */ /* 0x000fe20008000000 */
[----:B------:R-:W-:Y:S01]  /*2cf50*/  ULDC UR6, c[0x0][0x248] ;  /* 0x0000920000067ab9 */ /* 0x000fe20000000800 */
[----:B----4-:R-:W-:Y:S01]  /*2cf60*/  PRMT R23, R237, 0x5410, R235 ;  /* 0x00005410ed177816 */ /* 0x010fe200000000eb */
[----:B------:R-:W-:Y:S06]  /*2cf70*/  BAR.SYNC.DEFER_BLOCKING 0x0 ;  /* 0x0000000000007b1d */ /* 0x000fec0000010000 */
[----:B------:R-:W4:Y:S04]  /*2cf80*/  LDL.LU R235, [R1+0x860] ;  /* 0x0008600001eb7983 */ /* 0x000f280000300800 */
[----:B------:R-:W4:Y:S04]  /*2cf90*/  LDL.LU R237, [R1+0x874] ;  /* 0x0008740001ed7983 */ /* 0x000f280000300800 */
[----:B------:R3:W-:Y:S01]  /*2cfa0*/  STSM.16.M88.4 [R11], R20 ;  /* 0x000000140b007844 */ /* 0x0007e20000000200 */
[----:B------:R-:W-:Y:S01]  /*2cfb0*/  VIADD R27, R26, UR5 ;  /* 0x000000051a1b7c36 */ /* 0x000fe20008000000 */
[----:B------:R-:W-:Y:S01]  /*2cfc0*/  ULDC UR5, c[0x0][0x248] ;  /* 0x0000920000057ab9 */ /* 0x000fe20000000800 */
[----:B------:R-:W-:Y:S01]  /*2cfd0*/  BAR.SYNC.DEFER_BLOCKING 0x0 ;  /* 0x0000000000007b1d */ /* 0x000fe20000010000 */
[----:B---3--:R-:W-:-:S05]  /*2cfe0*/  PRMT R20, R228, 0x5410, R230 ;  /* 0x00005410e4147816 */ /* 0x008fca00000000e6 */
[----:B------:R-:W3:Y:S01]  /*2cff0*/  LDL.LU R230, [R1+0xa74] ;  /* 0x000a740001e67983 */ /* 0x000ee20000300800 */
[----:B--2---:R-:W-:-:S03]  /*2d000*/  PRMT R21, R232, 0x5410, R234 ;  /* 0x00005410e8157816 */ /* 0x004fc600000000ea */
[----:B------:R-:W3:Y:S04]  /*2d010*/  LDL.LU R228, [R1+0xaf0] ;  /* 0x000af00001e47983 */ /* 0x000ee80000300800 */
[----:B------:R-:W2:Y:S01]  /*2d020*/  LDL.LU R234, [R1+0xa6c] ;  /* 0x000a6c0001ea7983 */ /* 0x000ea20000300800 */
[----:B------:R-:W-:Y:S02]  /*2d030*/  PRMT R22, R236, 0x5410, R238 ;  /* 0x00005410ec167816 */ /* 0x000fe400000000ee */
[----:B------:R-:W-:Y:S01]  /*2d040*/  PRMT R23, R241, 0x5410, R239 ;  /* 0x00005410f1177816 */ /* 0x000fe200000000ef */
[----:B------:R-:W-:Y:S01]  /*2d050*/  VIADD R29, R27, UR5 ;  /* 0x000000051b1d7c36 */ /* 0x000fe20008000000 */
[----:B------:R-:W2:Y:S01]  /*2d060*/  LDL.LU R239, [R1+0xaec] ;  /* 0x000aec0001ef7983 */ /* 0x000ea20000300800 */
[----:B------:R-:W-:-:S03]  /*2d070*/  ULDC UR5, c[0x0][0x248] ;  /* 0x0000920000057ab9 */ /* 0x000fc60000000800 */
[----:B------:R-:W3:Y:S04]  /*2d080*/  LDL.LU R232, [R1+0x878] ;  /* 0x0008780001e87983 */ /* 0x000ee80000300800 */
[----:B------:R-:W3:Y:S04]  /*2d090*/  LDL.LU R238, [R1+0x8f4] ;  /* 0x0008f40001ee7983 */ /* 0x000ee80000300800 */
[----:B------:R-:W3:Y:S04]  /*2d0a0*/  LDL.LU R236, [R1+0x870] ;  /* 0x0008700001ec7983 */ /* 0x000ee80000300800 */
[----:B------:R-:W3:Y:S01]  /*2d0b0*/  LDL.LU R241, [R1+0x8f0] ;  /* 0x0008f00001f17983 */ /* 0x000ee20000300800 */
[----:B------:R-:W-:Y:S01]  /*2d0c0*/  VIADD R31, R29, UR5 ;  /* 0x000000051d1f7c36 */ /* 0x000fe20008000000 */
[----:B------:R-:W-:-:S02]  /*2d0d0*/  ULDC UR5, c[0x0][0x248] ;  /* 0x0000920000057ab9 */ /* 0x000fc40000000800 */
[----:B------:R-:W0:Y:S01]  /*2d0e0*/  LDS.128 R120, [R251] ;  /* 0x00000000fb787984 */ /* 0x000e220000000c00 */
[----:B------:R-:W-:Y:S01]  /*2d0f0*/  VIADD R28, R31, UR6 ;  /* 0x000000061f1c7c36 */ /* 0x000fe20008000000 */
[----:B------:R-:W-:Y:S01]  /*2d100*/  ULDC UR6, c[0x0][0x248] ;  /* 0x0000920000067ab9 */ /* 0x000fe20000000800 */
[----:B------:R-:W-:Y:S02]  /*2d110*/  BAR.SYNC.DEFER_BLOCKING 0x0 ;  /* 0x0000000000007b1d */ /* 0x000fe40000010000 */
[----:B------:R-:W-:-:S04]  /*2d120*/  VIADD R30, R28, UR5 ;  /* 0x000000051c1e7c36 */ /* 0x000fc80008000000 */
[----:B------:R-:W-:Y:S02]  /*2d130*/  ULDC UR5, c[0x0][0x248] ;  /* 0x0000920000057ab9 */ /* 0x000fe40000000800 */
[----:B------:R-:W-:Y:S01]  /*2d140*/  VIADD R33, R30, UR5 ;  /* 0x000000051e217c36 */ /* 0x000fe20008000000 */
[----:B------:R-:W-:-:S03]  /*2d150*/  ULDC UR5, c[0x0][0x248] ;  /* 0x0000920000057ab9 */ /* 0x000fc60000000800 */
        /* <DEDUP_REMOVED lines=51> */
[----:B------:R1:W-:Y:S01]  /*2d490*/  STSM.16.M88.4 [R11], R20 ;  /* 0x000000140b007844 */ /* 0x0003e20000000200 */
[----:B------:R-:W-:Y:S02]  /*2d4a0*/  ULDC UR6, c[0x0][0x248] ;  /* 0x0000920000067ab9 */ /* 0x000fe40000000800 */
        /* <DEDUP_REMOVED lines=15> */
[----:B------:R-:W0:Y:S02]  /*2d5a0*/  LDS.128 R116, [R251] ;  /* 0x00000000fb747984 */ /* 0x000e240000000c00 */
        /* <DEDUP_REMOVED lines=9> */
[----:B-1----:R-:W-:Y:S01]  /*2d640*/  PRMT R20, R220, 0x5410, R222 ;  /* 0x00005410dc147816 */ /* 0x002fe200000000de */
[----:B------:R-:W-:Y:S02]  /*2d650*/  ULDC UR6, c[0x0][0x248] ;  /* 0x0000920000067ab9 */ /* 0x000fe40000000800 */
[----:B------:R-:W-:Y:S01]  /*2d660*/  VIADD R207, R205, UR5 ;  /* 0x00000005cdcf7c36 */ /* 0x000fe20008000000 */
[----:B------:R-:W-:Y:S01]  /*2d670*/  ULDC UR5, c[0x0][0x248] ;  /* 0x0000920000057ab9 */ /* 0x000fe20000000800 */
[----:B------:R-:W-:Y:S02]  /*2d680*/  PRMT R21, R231, 0x5410, R226 ;  /* 0x00005410e7157816 */ /* 0x000fe400000000e2 */
[----:B------:R-:W-:Y:S01]  /*2d690*/  VIADD R209, R207, UR5 ;  /* 0x00000005cfd17c36 */ /* 0x000fe20008000000 */
[----:B------:R-:W-:Y:S01]  /*2d6a0*/  ULDC UR5, c[0x0][0x248] ;  /* 0x0000920000057ab9 */ /* 0x000fe20000000800 */
[----:B------:R-:W-:-:S02]  /*2d6b0*/  PRMT R22, R233, 0x5410, R224 ;  /* 0x00005410e9167816 */ /* 0x000fc400000000e0 */
        /* <DEDUP_REMOVED lines=16> */
[----:B------:R2:W-:Y:S02]  /*2d7c0*/  STSM.16.M88.4 [R11], R20 ;  /* 0x000000140b007844 */ /* 0x0005e40000000200 */
[----:B------:R-:W-:Y:S01]  /*2d7d0*/  BAR.SYNC.DEFER_BLOCKING 0x0 ;  /* 0x0000000000007b1d */ /* 0x000fe20000010000 */
[----:B------:R-:W-:-:S05]  /*2d7e0*/  VIADD R225, R223, UR5 ;  /* 0x00000005dfe17c36 */ /* 0x000fca0008000000 */
[----:B------:R-:W-:Y:S02]  /*2d7f0*/  ULDC UR5, c[0x0][0x248] ;  /* 0x0000920000057ab9 */ /* 0x000fe40000000800 */
[----:B------:R-:W-:Y:S01]  /*2d800*/  VIADD R227, R225, UR5 ;  /* 0x00000005e1e37c36 */ /* 0x000fe20008000000 */
[----:B------:R-:W-:-:S03]  /*2d810*/  ULDC UR5, c[0x0][0x248] ;  /* 0x0000920000057ab9 */ /* 0x000fc60000000800 */
[----:B------:R-:W-:Y:S01]  /*2d820*/  VIADD R229, R227, UR6 ;  /* 0x00000006e3e57c36 */ /* 0x000fe20008000000 */
[----:B------:R-:W-:Y:S01]  /*2d830*/  ULDC UR6, c[0x0][0x248] ;  /* 0x0000920000067ab9 */ /* 0x000fe20000000800 */
[----:B------:R-:W1:Y:S02]  /*2d840*/  LDS.128 R112, [R251] ;  /* 0x00000000fb707984 */ /* 0x000e640000000c00 */
[----:B------:R-:W-:Y:S01]  /*2d850*/  VIADD R231, R229, UR5 ;  /* 0x00000005e5e77c36 */ /* 0x000fe20008000000 */
[----:B------:R-:W-:-:S03]  /*2d860*/  ULDC UR5, c[0x0][0x248] ;  /* 0x0000920000057ab9 */ /* 0x000fc60000000800 */
[----:B------:R-:W-:Y:S01]  /*2d870*/  VIADD R233, R231, UR5 ;  /* 0x00000005e7e97c36 */ /* 0x000fe20008000000 */
[----:B------:R-:W-:-:S03]  /*2d880*/  ULDC UR5, c[0x0][0x248] ;  /* 0x0000920000057ab9 */ /* 0x000fc60000000800 */
[----:B------:R-:W-:Y:S01]  /*2d890*/  VIADD R235, R233, UR5 ;  /* 0x00000005e9eb7c36 */ /* 0x000fe20008000000 */
[----:B------:R-:W-:-:S03]  /*2d8a0*/  ULDC UR5, c[0x0][0x248] ;  /* 0x0000920000057ab9 */ /* 0x000fc60000000800 */
[----:B------:R-:W-:Y:S01]  /*2d8b0*/  VIADD R237, R235, UR6 ;  /* 0x00000006ebed7c36 */ /* 0x000fe20008000000 */
[----:B--2---:R-:W-:-:S03]  /*2d8c0*/  PRMT R21, R239, 0x5410, R234 ;  /* 0x00005410ef157816 */ /* 0x004fc600000000ea */
[----:B------:R-:W-:Y:S01]  /*2d8d0*/  VIADD R239, R237, UR5 ;  /* 0x00000005edef7c36 */ /* 0x000fe20008000000 */
[----:B------:R-:W-:Y:S01]  /*2d8e0*/  ULDC UR5, c[0x0][0x248] ;  /* 0x0000920000057ab9 */ /* 0x000fe20000000800 */
[----:B---3--:R-:W-:Y:S02]  /*2d8f0*/  PRMT R23, R241, 0x5410, R236 ;  /* 0x00005410f1177816 */ /* 0x008fe400000000ec */
[----:B------:R-:W-:Y:S01]  /*2d900*/  VIADD R241, R239, UR5 ;  /* 0x00000005eff17c36 */ /* 0x000fe20008000000 */
[----:B------:R-:W-:Y:S01]  /*2d910*/  ULDC UR5, c[0x0][0x248] ;  /* 0x0000920000057ab9 */ /* 0x000fe20000000800 */
[----:B------:R-:W-:Y:S02]  /*2d920*/  PRMT R20, R228, 0x5410, R230 ;  /* 0x00005410e4147816 */ /* 0x000fe400000000e6 */
[----:B------:R-:W-:Y:S01]  /*2d930*/  PRMT R22, R238, 0x5410, R232 ;  /* 0x00005410ee167816 */ /* 0x000fe200000000e8 */
[----:B------:R-:W-:Y:S01]  /*2d940*/  VIADD R252, R241, UR5 ;  /* 0x00000005f1fc7c36 */ /* 0x000fe20008000000 */
[----:B------:R-:W2:Y:S04]  /*2d950*/  LDL.LU R226, [R1+0xae8] ;  /* 0x000ae80001e27983 */ /* 0x000ea80000300800 */
[----:B------:R-:W2:Y:S04]  /*2d960*/  LDL.LU R224, [R1+0xf3c] ;  /* 0x000f3c0001e07983 */ /* 0x000ea80000300800 */
[----:B------:R-:W3:Y:S04]  /*2d970*/  LDL.LU R234, [R1+0xab0] ;  /* 0x000ab00001ea7983 */ /* 0x000ee80000300800 */
[----:B------:R-:W3:Y:S04]  /*2d980*/  LDL.LU R236, [R1+0xf04] ;  /* 0x000f040001ec7983 */ /* 0x000ee80000300800 */
[----:B------:R-:W4:Y:S04]  /*2d990*/  LDL.LU R206, [R1+0x8ec] ;  /* 0x0008ec0001ce7983 */ /* 0x000f280000300800 */
[----:B------:R-:W4:Y:S04]  /*2d9a0*/  LDL.LU R204, [R1+0x968] ;  /* 0x0009680001cc7983 */ /* 0x000f280000300800 */
[----:B------:R-:W4:Y:S04]  /*2d9b0*/  LDL.LU R230, [R1+0x8b4] ;  /* 0x0008b40001e67983 */ /* 0x000f280000300800 */
[----:B------:R-:W4:Y:S01]  /*2d9c0*/  LDL.LU R228, [R1+0x92c] ;  /* 0x00092c0001e47983 */ /* 0x000f220000300800 */
[----:B------:R-:W-:-:S03]  /*2d9d0*/  LOP3.LUT R2, R2, 0xbfffffff, RZ, 0xc0, !PT ;  /* 0xbfffffff02027812 */ /* 0x000fc600078ec0ff */
[----:B------:R-:W4:Y:S01]  /*2d9e0*/  LDL.LU R210, [R1+0xae4] ;  /* 0x000ae40001d27983 */ /* 0x000f220000300800 */
[----:B------:R-:W-:-:S03]  /*2d9f0*/  @P3 LOP3.LUT R2, R2, 0x40000000, RZ, 0xfc, !PT ;  /* 0x4000000002023812 */ /* 0x000fc600078efcff */
[----:B------:R-:W4:Y:S01]  /*2da00*/  LDL.LU R208, [R1+0xf38] ;  /* 0x000f380001d07983 */ /* 0x000f220000300800 */
[----:B------:R-:W-:-:S03]  /*2da10*/  LOP3.LUT R2, R2, 0xdfffffff, RZ, 0xc0, !PT ;  /* 0xdfffffff02027812 */ /* 0x000fc600078ec0ff */
[----:B------:R-:W4:Y:S04]  /*2da20*/  LDL.LU R214, [R1+0xaac] ;  /* 0x000aac0001d67983 */ /* 0x000f280000300800 */
[----:B------:R-:W4:Y:S01]  /*2da30*/  LDL.LU R212, [R1+0xf00] ;  /* 0x000f000001d47983 */ /* 0x000f220000300800 */
[----:B------:R-:W-:-:S03]  /*2da40*/  @P2 LOP3.LUT R2, R2, 0x20000000, RZ, 0xfc, !PT ;  /* 0x2000000002022812 */ /* 0x000fc600078efcff */
[----:B------:R-:W4:Y:S04]  /*2da50*/  LDL.LU R218, [R1+0x8e8] ;  /* 0x0008e80001da7983 */ /* 0x000f280000300800 */
[----:B------:R-:W4:Y:S04]  /*2da60*/  LDL.LU R216, [R1+0x964] ;  /* 0x0009640001d87983 */ /* 0x000f280000300800 */
[----:B------:R-:W4:Y:S04]  /*2da70*/  LDL.LU R232, [R1+0x8b0] ;  /* 0x0008b00001e87983 */ /* 0x000f280000300800 */
[----:B------:R-:W4:Y:S01]  /*2da80*/  LDL.LU R238, [R1+0x928] ;  /* 0x0009280001ee7983 */ /* 0x000f220000300800 */
[----:B------:R-:W-:Y:S01]  /*2da90*/  LOP3.LUT R2, R2, 0xefffffff, RZ, 0xc0, !PT ;  /* 0xefffffff02027812 */ /* 0x000fe200078ec0ff */
[----:B------:R-:W-:Y:S03]  /*2daa0*/  BAR.SYNC.DEFER_BLOCKING 0x0 ;  /* 0x0000000000007b1d */ /* 0x000fe60000010000 */
[----:B------:R-:W-:-:S02]  /*2dab0*/  @P1 LOP3.LUT R2, R2, 0x10000000, RZ, 0xfc, !PT ;  /* 0x1000000002021812 */ /* 0x000fc400078efcff */
[----:B------:R-:W-:Y:S02]  /*2dac0*/  PRMT R180, R176, 0x7770, RZ ;  /* 0x00007770b0b47816 */ /* 0x000fe400000000ff */
[----:B------:R-:W-:Y:S02]  /*2dad0*/  LOP3.LUT R2, R2, 0xf7ffffff, RZ, 0xc0, !PT ;  /* 0xf7ffffff02027812 */ /* 0x000fe400078ec0ff */
[C---:B------:R-:W-:Y:S01]  /*2dae0*/  LOP3.LUT P1, RZ, R3.reuse, 0x2, RZ, 0xc0, !PT ;  /* 0x0000000203ff7812 */ /* 0x040fe2000782c0ff */
[----:B------:R-:W-:Y:S01]  /*2daf0*/  STL.64 [R1+0x1190], R174 ;  /* 0x001190ae01007387 */ /* 0x000fe20000100a00 */
[----:B------:R-:W-:Y:S02]  /*2db00*/  @P0 LOP3.LUT R2, R2, 0x8000000, RZ, 0xfc, !PT ;  /* 0x0800000002020812 */ /* 0x000fe400078efcff */
[----:B------:R-:W-:Y:S01]  /*2db10*/  LOP3.LUT P0, RZ, R3, 0x1, RZ, 0xc0, !PT ;  /* 0x0000000103ff7812 */ /* 0x000fe2000780c0ff */
[----:B------:R-:W-:Y:S01]  /*2db20*/  STL.64 [R1+0x1170], R168 ;  /* 0x001170a801007387 */ /* 0x000fe20000100a00 */
[----:B------:R-:W-:-:S02]  /*2db30*/  LOP3.LUT R2, R2, 0xfbffffff, RZ, 0xc0, !PT ;  /* 0xfbffffff02027812 */ /* 0x000fc400078ec0ff */
[C---:B------:R-:W-:Y:S01]  /*2db40*/  LOP3.LUT P2, RZ, R3.reuse, 0x4, RZ, 0xc0, !PT ;  /* 0x0000000403ff7812 */ /* 0x040fe2000784c0ff */
[----:B------:R-:W-:Y:S01]  /*2db50*/  STL.64 [R1+0x1168], R170 ;  /* 0x001168aa01007387 */ /* 0x000fe20000100a00 */
[----:B------:R-:W-:Y:S02]  /*2db60*/  @P6 LOP3.LUT R2, R2, 0x4000000, RZ, 0xfc, !PT ;  /* 0x0400000002026812 */ /* 0x000fe400078efcff */
[----:B------:R-:W-:Y:S01]  /*2db70*/  LOP3.LUT P3, RZ, R3, 0x8, RZ, 0xc0, !PT ;  /* 0x0000000803ff7812 */ /* 0x000fe2000786c0ff */
[----:B------:R-:W-:Y:S01]  /*2db80*/  STL.64 [R1+0x1140], R164 ;  /* 0x001140a401007387 */ /* 0x000fe20000100a00 */
[----:B------:R-:W-:-:S03]  /*2db90*/  LOP3.LUT R2, R2, 0xfdffffff, RZ, 0xc0, !PT ;  /* 0xfdffffff02027812 */ /* 0x000fc600078ec0ff */
[----:B------:R-:W-:Y:S01]  /*2dba0*/  STL.64 [R1+0x1138], R166 ;  /* 0x001138a601007387 */ /* 0x000fe20000100a00 */
[----:B------:R-:W-:-:S03]  /*2dbb0*/  @P5 LOP3.LUT R2, R2, 0x2000000, RZ, 0xfc, !PT ;  /* 0x0200000002025812 */ /* 0x000fc600078efcff */
        /* <DEDUP_REMOVED lines=22> */
[----:B0-----:R-:W-:Y:S04]  /*2dd20*/  STL.64 [R1+0x1060], R120 ;  /* 0x0010607801007387 */ /* 0x001fe80000100a00 */
[----:B------:R-:W-:Y:S04]  /*2dd30*/  STL.64 [R1+0x1058], R122 ;  /* 0x0010587a01007387 */ /* 0x000fe80000100a00 */
[----:B------:R-:W-:Y:S04]  /*2dd40*/  STL.64 [R1+0x1050], R116 ;  /* 0x0010507401007387 */ /* 0x000fe80000100a00 */
[----:B------:R-:W-:Y:S04]  /*2dd50*/  STL.64 [R1+0x1048], R118 ;  /* 0x0010487601007387 */ /* 0x000fe80000100a00 */
[----:B-1----:R-:W-:Y:S04]  /*2dd60*/  STL.64 [R1+0x1040], R112 ;  /* 0x0010407001007387 */ /* 0x002fe80000100a00 */
[----:B------:R-:W-:Y:S04]  /*2dd70*/  STL.64 [R1+0x1038], R114 ;  /* 0x0010387201007387 */ /* 0x000fe80000100a00 */
[----:B------:R-:W-:Y:S04]  /*2dd80*/  STL.64 [R1+0x1020], R244 ;  /* 0x001020f401007387 */ /* 0x000fe80000100a00 */
[----:B------:R-:W-:Y:S04]  /*2dd90*/  STL.64 [R1+0xfe0], R246 ;  /* 0x000fe0f601007387 */ /* 0x000fe80000100a00 */
[----:B------:R-:W-:Y:S04]  /*2dda0*/  STL.64 [R1+0xf90], R248 ;  /* 0x000f90f801007387 */ /* 0x000fe80000100a00 */
[----:B------:R-:W-:Y:S04]  /*2ddb0*/  STL.64 [R1+0x10b8], R2 ;  /* 0x0010b80201007387 */ /* 0x000fe80000100a00 */
[----:B------:R2:W-:Y:S04]  /*2ddc0*/  STSM.16.M88.4 [R11], R20 ;  /* 0x000000140b007844 */ /* 0x0005e80000000200 */
[----:B------:R-:W4:Y:S04]  /*2ddd0*/  LDL.LU R222, [R1+0xae0] ;  /* 0x000ae00001de7983 */ /* 0x000f280000300800 */
[----:B------:R-:W4:Y:S01]  /*2dde0*/  LDL.LU R220, [R1+0xf34] ;  /* 0x000f340001dc7983 */ /* 0x000f220000300800 */
[----:B------:R-:W-:Y:S06]  /*2ddf0*/  BAR.SYNC.DEFER_BLOCKING 0x0 ;  /* 0x0000000000007b1d */ /* 0x000fec0000010000 */
[----:B------:R-:W0:Y:S01]  /*2de00*/  LDS.128 R108, [R251] ;  /* 0x00000000fb6c7984 */ /* 0x000e220000000c00 */
[----:B--2---:R-:W-:-:S03]  /*2de10*/  PRMT R20, R224, 0x5410, R226 ;  /* 0x00005410e0147816 */ /* 0x004fc600000000e2 */
[----:B------:R-:W2:Y:S04]  /*2de20*/  LDL.LU R226, [R1+0xaa8] ;  /* 0x000aa80001e27983 */ /* 0x000ea80000300800 */
[----:B------:R-:W2:Y:S01]  /*2de30*/  LDL.LU R224, [R1+0xefc] ;  /* 0x000efc0001e07983 */ /* 0x000ea20000300800 */
[----:B---3--:R-:W-:-:S03]  /*2de40*/  PRMT R21, R236, 0x5410, R234 ;  /* 0x00005410ec157816 */ /* 0x008fc600000000ea */
[----:B------:R-:W3:Y:S04]  /*2de50*/  LDL.LU R234, [R1+0x8e4] ;  /* 0x0008e40001ea7983 */ /* 0x000ee80000300800 */
[----:B------:R-:W3:Y:S01]  /*2de60*/  LDL.LU R236, [R1+0x960] ;  /* 0x0009600001ec7983 */ /* 0x000ee20000300800 */
[----:B----4-:R-:W-:Y:S02]  /*2de70*/  PRMT R22, R204, 0x5410, R206 ;  /* 0x00005410cc167816 */ /* 0x010fe400000000ce */
[----:B------:R-:W-:Y:S01]  /*2de80*/  PRMT R23, R228, 0x5410, R230 ;  /* 0x00005410e4177816 */ /* 0x000fe200000000e6 */
[----:B------:R-:W-:Y:S06]  /*2de90*/  BAR.SYNC.DEFER_BLOCKING 0x0 ;  /* 0x0000000000007b1d */ /* 0x000fec0000010000 */
[----:B------:R-:W4:Y:S04]  /*2dea0*/  LDL.LU R230, [R1+0x8ac] ;  /* 0x0008ac0001e67983 */ /* 0x000f280000300800 */
[----:B------:R-:W4:Y:S04]  /*2deb0*/  LDL.LU R228, [R1+0x924] ;  /* 0x0009240001e47983 */ /* 0x000f280000300800 */
[----:B------:R1:W-:Y:S01]  /*2dec0*/  STSM.16.M88.4 [R11], R20 ;  /* 0x000000140b007844 */ /* 0x0003e20000000200 */
[----:B------:R-:W-:Y:S06]  /*2ded0*/  BAR.SYNC.DEFER_BLOCKING 0x0 ;  /* 0x0000000000007b1d */ /* 0x000fec0000010000 */
[----:B0-----:R-:W-:Y:S04]  /*2dee0*/  STL.64 [R1+0x1030], R108 ;  /* 0x0010306c01007387 */ /* 0x001fe80000100a00 */
[----:B------:R-:W0:Y:S01]  /*2def0*/  LDS.128 R104, [R251] ;  /* 0x00000000fb687984 */ /* 0x000e220000000c00 */
[----:B-1----:R-:W-:-:S03]  /*2df00*/  PRMT R23, R238, 0x5410, R232 ;  /* 0x00005410ee177816 */ /* 0x002fc600000000e8 */
[----:B------:R-:W-:Y:S04]  /*2df10*/  STL.64 [R1+0x1028], R110 ;  /* 0x0010286e01007387 */ /* 0x000fe80000100a00 */
[----:B------:R-:W4:Y:S04]  /*2df20*/  LDL.LU R232, [R1+0xadc] ;  /* 0x000adc0001e87983 */ /* 0x000f280000300800 */
[----:B------:R-:W4:Y:S01]  /*2df30*/  LDL.LU R238, [R1+0xf30] ;  /* 0x000f300001ee7983 */ /* 0x000f220000300800 */
[----:B------:R-:W-:-:S03]  /*2df40*/  PRMT R20, R208, 0x5410, R210 ;  /* 0x00005410d0147816 */ /* 0x000fc600000000d2 */
[----:B------:R-:W4:Y:S01]  /*2df50*/  LDL.LU R194, [R1+0xaa4] ;  /* 0x000aa40001c27983 */ /* 0x000f220000300800 */
[----:B------:R-:W-:-:S03]  /*2df60*/  PRMT R21, R212, 0x5410, R214 ;  /* 0x00005410d4157816 */ /* 0x000fc600000000d6 */
[----:B------:R-:W4:Y:S01]  /*2df70*/  LDL.LU R198, [R1+0xef8] ;  /* 0x000ef80001c67983 */ /* 0x000f220000300800 */
[----:B------:R-:W-:Y:S01]  /*2df80*/  PRMT R22, R216, 0x5410, R218 ;  /* 0x00005410d8167816 */ /* 0x000fe200000000da */
[----:B------:R-:W-:Y:S06]  /*2df90*/  BAR.SYNC.DEFER_BLOCKING 0x0 ;  /* 0x0000000000007b1d */ /* 0x000fec0000010000 */
[----:B------:R-:W4:Y:S04]  /*2dfa0*/  LDL.LU R202, [R1+0x8e0] ;  /* 0x0008e00001ca7983 */ /* 0x000f280000300800 */
[----:B------:R-:W4:Y:S04]  /*2dfb0*/  LDL.LU R200, [R1+0x95c] ;  /* 0x00095c0001c87983 */ /* 0x000f280000300800 */
[----:B------:R-:W4:Y:S04]  /*2dfc0*/  LDL.LU R218, [R1+0x8a8] ;  /* 0x0008a80001da7983 */ /* 0x000f280000300800 */
[----:B------:R-:W4:Y:S04]  /*2dfd0*/  LDL.LU R216, [R1+0x920] ;  /* 0x0009200001d87983 */ /* 0x000f280000300800 */
[----:B0-----:R-:W-:Y:S04]  /*2dfe0*/  STL.64 [R1+0x1018], R104 ;  /* 0x0010186801007387 */ /* 0x001fe80000100a00 */
[----:B------:R2:W-:Y:S04]  /*2dff0*/  STSM.16.M88.4 [R11], R20 ;  /* 0x000000140b007844 */ /* 0x0005e80000000200 */
[----:B------:R-:W-:Y:S01]  /*2e000*/  STL.64 [R1+0x1010], R106 ;  /* 0x0010106a01007387 */ /* 0x000fe20000100a00 */
        /* <DEDUP_REMOVED lines=8> */
[----:B------:R-:W-:-:S03]  /*2e090*/  PRMT R20, R220, 0x5410, R222 ;  /* 0x00005410dc147816 */ /* 0x000fc600000000de */
[----:B------:R-:W3:Y:S04]  /*2e0a0*/  LDL.LU R206, [R1+0x8dc] ;  /* 0x0008dc0001ce7983 */ /* 0x000ee80000300800 */
[----:B------:R-:W3:Y:S01]  /*2e0b0*/  LDL.LU R204, [R1+0x958] ;  /* 0x0009580001cc7983 */ /* 0x000ee20000300800 */
[----:B----4-:R-:W-:Y:S01]  /*2e0c0*/  PRMT R23, R228, 0x5410, R230 ;  /* 0x00005410e4177816 */ /* 0x010fe200000000e6 */
[----:B------:R-:W-:Y:S06]  /*2e0d0*/  BAR.SYNC.DEFER_BLOCKING 0x0 ;  /* 0x0000000000007b1d */ /* 0x000fec0000010000 */
[----:B------:R-:W4:Y:S04]  /*2e0e0*/  LDL.LU R230, [R1+0x8a4] ;  /* 0x0008a40001e67983 */ /* 0x000f280000300800 */
[----:B------:R-:W4:Y:S04]  /*2e0f0*/  LDL.LU R228, [R1+0x91c] ;  /* 0x00091c0001e47983 */ /* 0x000f280000300800 */
[----:B------:R1:W-:Y:S01]  /*2e100*/  STSM.16.M88.4 [R11], R20 ;  /* 0x000000140b007844 */ /* 0x0003e20000000200 */
[----:B------:R-:W-:Y:S06]  /*2e110*/  BAR.SYNC.DEFER_BLOCKING 0x0 ;  /* 0x0000000000007b1d */ /* 0x000fec0000010000 */
[----:B0-----:R-:W-:Y:S04]  /*2e120*/  STL.64 [R1+0x1008], R100 ;  /* 0x0010086401007387 */ /* 0x001fe80000100a00 */
[----:B------:R-:W-:Y:S04]  /*2e130*/  STL.64 [R1+0x1000], R102 ;  /* 0x0010006601007387 */ /* 0x000fe80000100a00 */
[----:B------:R-:W4:Y:S04]  /*2e140*/  LDL.LU R210, [R1+0xad4] ;  /* 0x000ad40001d27983 */ /* 0x000f280000300800 */
[----:B------:R-:W4:Y:S04]  /*2e150*/  LDL.LU R208, [R1+0xf28] ;  /* 0x000f280001d07983 */ /* 0x000f280000300800 */
[----:B------:R-:W0:Y:S01]  /*2e160*/  LDS.128 R96, [R251] ;  /* 0x00000000fb607984 */ /* 0x000e220000000c00 */
[----:B-1----:R-:W-:-:S03]  /*2e170*/  PRMT R20, R238, 0x5410, R232 ;  /* 0x00005410ee147816 */ /* 0x002fc600000000e8 */
[----:B------:R-:W4:Y:S04]  /*2e180*/  LDL.LU R214, [R1+0xa9c] ;  /* 0x000a9c0001d67983 */ /* 0x000f280000300800 */
[----:B------:R-:W4:Y:S04]  /*2e190*/  LDL.LU R212, [R1+0xef0] ;  /* 0x000ef00001d47983 */ /* 0x000f280000300800 */
[----:B------:R-:W4:Y:S04]  /*2e1a0*/  LDL.LU R222, [R1+0x8d8] ;  /* 0x0008d80001de7983 */ /* 0x000f280000300800 */
[----:B------:R-:W4:Y:S04]  /*2e1b0*/  LDL.LU R220, [R1+0x954] ;  /* 0x0009540001dc7983 */ /* 0x000f280000300800 */
[----:B------:R-:W4:Y:S04]  /*2e1c0*/  LDL.LU R232, [R1+0x8a0] ;  /* 0x0008a00001e87983 */ /* 0x000f280000300800 */
[----:B------:R-:W4:Y:S01]  /*2e1d0*/  LDL.LU R238, [R1+0x918] ;  /* 0x0009180001ee7983 */ /* 0x000f220000300800 */
[----:B------:R-:W-:-:S02]  /*2e1e0*/  PRMT R21, R198, 0x5410, R194 ;  /* 0x00005410c6157816 */ /* 0x000fc400000000c2 */
[----:B------:R-:W-:Y:S02]  /*2e1f0*/  PRMT R22, R200, 0x5410, R202 ;  /* 0x00005410c8167816 */ /* 0x000fe400000000ca */
[----:B------:R-:W-:Y:S01]  /*2e200*/  PRMT R23, R216, 0x5410, R218 ;  /* 0x00005410d8177816 */ /* 0x000fe200000000da */
[----:B------:R-:W-:Y:S06]  /*2e210*/  BAR.SYNC.DEFER_BLOCKING 0x0 ;  /* 0x0000000000007b1d */ /* 0x000fec0000010000 */
[----:B0-----:R-:W-:Y:S04]  /*2e220*/  STL.64 [R1+0xff8], R96 ;  /* 0x000ff86001007387 */ /* 0x001fe80000100a00 */
[----:B------:R-:W-:Y:S04]  /*2e230*/  STL.64 [R1+0xff0], R98 ;  /* 0x000ff06201007387 */ /* 0x000fe80000100a00 */
[----:B------:R-:W4:Y:S04]  /*2e240*/  LDL.LU R218, [R1+0xad0] ;  /* 0x000ad00001da7983 */ /* 0x000f280000300800 */
[----:B------:R-:W4:Y:S04]  /*2e250*/  LDL.LU R216, [R1+0xf24] ;  /* 0x000f240001d87983 */ /* 0x000f280000300800 */
[----:B------:R2:W-:Y:S01]  /*2e260*/  STSM.16.M88.4 [R11], R20 ;  /* 0x000000140b007844 */ /* 0x0005e20000000200 */
        /* <DEDUP_REMOVED lines=8> */
[----:B------:R-:W-:Y:S02]  /*2e2f0*/  PRMT R22, R204, 0x5410, R206 ;  /* 0x00005410cc167816 */ /* 0x000fe400000000ce */
[----:B----4-:R-:W-:Y:S01]  /*2e300*/  PRMT R23, R228, 0x5410, R230 ;  /* 0x00005410e4177816 */ /* 0x010fe200000000e6 */
[----:B------:R-:W-:Y:S06]  /*2e310*/  BAR.SYNC.DEFER_BLOCKING 0x0 ;  /* 0x0000000000007b1d */ /* 0x000fec0000010000 */
[----:B------:R-:W4:Y:S04]  /*2e320*/  LDL.LU R230, [R1+0x89c] ;  /* 0x00089c0001e67983 */ /* 0x000f280000300800 */
[----:B------:R-:W4:Y:S04]  /*2e330*/  LDL.LU R228, [R1+0x914] ;  /* 0x0009140001e47983 */ /* 0x000f280000300800 */
[----:B------:R1:W-:Y:S01]  /*2e340*/  STSM.16.M88.4 [R11], R20 ;  /* 0x000000140b007844 */ /* 0x0003e20000000200 */
[----:B------:R-:W-:Y:S06]  /*2e350*/  BAR.SYNC.DEFER_BLOCKING 0x0 ;  /* 0x0000000000007b1d */ /* 0x000fec0000010000 */
[----:B0-----:R-:W-:Y:S04]  /*2e360*/  STL.64 [R1+0xfe8], R92 ;  /* 0x000fe85c01007387 */ /* 0x001fe80000100a00 */
[----:B------:R-:W0:Y:S04]  /*2e370*/  LDS.128 R88, [R251] ;  /* 0x00000000fb587984 */ /* 0x000e280000000c00 */
[----:B------:R-:W-:Y:S01]  /*2e380*/  STL.64 [R1+0xfd8], R94 ;  /* 0x000fd85e01007387 */ /* 0x000fe20000100a00 */
[----:B-1----:R-:W-:-:S03]  /*2e390*/  PRMT R23, R238, 0x5410, R232 ;  /* 0x00005410ee177816 */ /* 0x002fc600000000e8 */
        /* <DEDUP_REMOVED lines=36> */
[----:B------:R-:W0:Y:S04]  /*2e5e0*/  LDS.128 R80, [R251] ;  /* 0x00000000fb507984 */ /* 0x000e280000000c00 */
[----:B------:R-:W4:Y:S01]  /*2e5f0*/  LDL.LU R214, [R1+0xa8c] ;  /* 0x000a8c0001d67983 */ /* 0x000f220000300800 */
[----:B-1----:R-:W-:-:S03]  /*2e600*/  PRMT R20, R238, 0x5410, R232 ;  /* 0x00005410ee147816 */ /* 0x002fc600000000e8 */
        /* <DEDUP_REMOVED lines=34> */
[----:B------:R-:W4:Y:S04]  /*2e830*/  LDL.LU R194, [R1+0xa84] ;  /* 0x000a840001c27983 */ /* 0x000f280000300800 */
[----:B------:R-:W4:Y:S01]  /*2e840*/  LDL.LU R198, [R1+0xafc] ;  /* 0x000afc0001c67983 */ /* 0x000f220000300800 */
[----:B-1----:R-:W-:-:S03]  /*2e850*/  PRMT R23, R238, 0x5410, R232 ;  /* 0x00005410ee177816 */ /* 0x002fc600000000e8 */
        /* <DEDUP_REMOVED lines=12> */
[----:B------:R-:W4:Y:S04]  /*2e920*/  LDL.LU R210, [R1+0xa80] ;  /* 0x000a800001d27983 */ /* 0x000f280000300800 */
[----:B------:R-:W4:Y:S04]  /*2e930*/  LDL.LU R208, [R1+0xaf8] ;  /* 0x000af80001d07983 */ /* 0x000f280000300800 */
[----:B------:R0:W-:Y:S04]  /*2e940*/  STSM.16.M88.4 [R11], R20 ;  /* 0x000000140b007844 */ /* 0x0001e80000000200 */
[----:B------:R-:W4:Y:S04]  /*2e950*/  LDL.LU R214, [R1+0x8bc] ;  /* 0x0008bc0001d67983 */ /* 0x000f280000300800 */
[----:B------:R-:W4:Y:S01]  /*2e960*/  LDL.LU R212, [R1+0x938] ;  /* 0x0009380001d47983 */ /* 0x000f220000300800 */
[----:B------:R-:W-:Y:S01]  /*2e970*/  BAR.SYNC.DEFER_BLOCKING 0x0 ;  /* 0x0000000000007b1d */ /* 0x000fe20000010000 */
[----:B0-----:R-:W-:-:S05]  /*2e980*/  PRMT R20, R220, 0x5410, R222 ;  /* 0x00005410dc147816 */ /* 0x001fca00000000de */
[----:B------:R-:W0:Y:S01]  /*2e990*/  LDS.128 R68, [R251] ;  /* 0x00000000fb447984 */ /* 0x000e220000000c00 */
        /* <DEDUP_REMOVED lines=8> */
[----:B------:R-:W2:Y:S04]  /*2ea20*/  LDL.LU R226, [R1+0x8b8] ;  /* 0x0008b80001e27983 */ /* 0x000ea80000300800 */
[----:B------:R-:W2:Y:S01]  /*2ea30*/  LDL.LU R224, [R1+0x934] ;  /* 0x0009340001e07983 */ /* 0x000ea20000300800 */
        /* <DEDUP_REMOVED lines=8> */
[----:B------:R-:W0:Y:S01]  /*2eac0*/  LDS.128 R64, [R251] ;  /* 0x00000000fb407984 */ /* 0x000e220000000c00 */
[----:B-1----:R-:W-:-:S03]  /*2ead0*/  PRMT R23, R238, 0x5410, R232 ;  /* 0x00005410ee177816 */ /* 0x002fc600000000e8 */
[----:B------:R-:W4:Y:S04]  /*2eae0*/  LDL.LU R232, [R1+0x614] ;  /* 0x0006140001e87983 */ /* 0x000f280000300800 */
[----:B------:R-:W4:Y:S01]  /*2eaf0*/  LDL.LU R238, [R1+0x620] ;  /* 0x0006200001ee7983 */ /* 0x000f220000300800 */
[----:B------:R-:W-:Y:S02]  /*2eb00*/  PRMT R20, R192, 0x5410, R190 ;  /* 0x00005410c0147816 */ /* 0x000fe400000000be */
[----:B------:R-:W-:Y:S02]  /*2eb10*/  PRMT R21, R198, 0x5410, R194 ;  /* 0x00005410c6157816 */ /* 0x000fe400000000c2 */
[----:B------:R-:W-:Y:S01]  /*2eb20*/  PRMT R22, R200, 0x5410, R202 ;  /* 0x00005410c8167816 */ /* 0x000fe200000000ca */
[----:B------:R-:W-:Y:S06]  /*2eb30*/  BAR.SYNC.DEFER_BLOCKING 0x0 ;  /* 0x0000000000007b1d */ /* 0x000fec0000010000 */
[----:B0-----:R-:W-:Y:S04]  /*2eb40*/  STL.64 [R1+0xf68], R64 ;  /* 0x000f684001007387 */ /* 0x001fe80000100a00 */
[----:B------:R-:W-:Y:S04]  /*2eb50*/  STL.64 [R1+0xf60], R66 ;  /* 0x000f604201007387 */ /* 0x000fe80000100a00 */
[----:B------:R3:W-:Y:S01]  /*2eb60*/  STSM.16.M88.4 [R11], R20 ;  /* 0x000000140b007844 */ /* 0x0007e20000000200 */
[----:B------:R-:W-:Y:S06]  /*2eb70*/  BAR.SYNC.DEFER_BLOCKING 0x0 ;  /* 0x0000000000007b1d */ /* 0x000fec0000010000 */
[----:B------:R-:W0:Y:S01]  /*2eb80*/  LDS.128 R60, [R251] ;  /* 0x00000000fb3c7984 */ /* 0x000e220000000c00 */
[----:B---3--:R-:W-:-:S03]  /*2eb90*/  PRMT R23, R236, 0x5410, R234 ;  /* 0x00005410ec177816 */ /* 0x008fc600000000ea */
[----:B------:R-:W3:Y:S01]  /*2eba0*/  LDL.LU R236, [R1+0x628] ;  /* 0x0006280001ec7983 */ /* 0x000ee20000300800 */
[----:B------:R-:W-:Y:S02]  /*2ebb0*/  PRMT R20, R204, 0x5410, R206 ;  /* 0x00005410cc147816 */ /* 0x000fe400000000ce */
[----:B------:R-:W-:Y:S01]  /*2ebc0*/  PRMT R21, R208, 0x5410, R210 ;  /* 0x00005410d0157816 */ /* 0x000fe200000000d2 */
[----:B------:R-:W3:Y:S01]  /*2ebd0*/  LDL.LU R234, [R1+0x634] ;  /* 0x0006340001ea7983 */ /* 0x000ee20000300800 */
[----:B------:R-:W-:Y:S01]  /*2ebe0*/  PRMT R22, R212, 0x5410, R214 ;  /* 0x00005410d4167816 */ /* 0x000fe200000000d6 */
[----:B------:R-:W-:Y:S06]  /*2ebf0*/  BAR.SYNC.DEFER_BLOCKING 0x0 ;  /* 0x0000000000007b1d */ /* 0x000fec0000010000 */
[----:B------:R2:W-:Y:S02]  /*2ec00*/  STSM.16.M88.4 [R11], R20 ;  /* 0x000000140b007844 */ /* 0x0005e40000000200 */
[----:B------:R-:W-:Y:S06]  /*2ec10*/  BAR.SYNC.DEFER_BLOCKING 0x0 ;  /* 0x0000000000007b1d */ /* 0x000fec0000010000 */
[----:B------:R-:W1:Y:S01]  /*2ec20*/  LDS.128 R56, [R251] ;  /* 0x00000000fb387984 */ /* 0x000e620000000c00 */
[----:B--2---:R-:W-:-:S02]  /*2ec30*/  PRMT R20, R216, 0x5410, R218 ;  /* 0x00005410d8147816 */ /* 0x004fc400000000da */
[----:B------:R-:W-:Y:S02]  /*2ec40*/  PRMT R21, R220, 0x5410, R222 ;  /* 0x00005410dc157816 */ /* 0x000fe400000000de */
[----:B------:R-:W-:Y:S02]  /*2ec50*/  PRMT R22, R224, 0x5410, R226 ;  /* 0x00005410e0167816 */ /* 0x000fe400000000e2 */
[----:B----4-:R-:W-:Y:S01]  /*2ec60*/  PRMT R23, R228, 0x5410, R230 ;  /* 0x00005410e4177816 */ /* 0x010fe200000000e6 */
[----:B------:R-:W-:Y:S06]  /*2ec70*/  BAR.SYNC.DEFER_BLOCKING 0x0 ;  /* 0x0000000000007b1d */ /* 0x000fec0000010000 */
[----:B------:R2:W-:Y:S02]  /*2ec80*/  STSM.16.M88.4 [R11], R20 ;  /* 0x000000140b007844 */ /* 0x0005e40000000200 */
[----:B------:R-:W-:Y:S06]  /*2ec90*/  BAR.SYNC.DEFER_BLOCKING 0x0 ;  /* 0x0000000000007b1d */ /* 0x000fec0000010000 */
[----:B0-----:R-:W-:Y:S04]  /*2eca0*/  STL.64 [R1+0xf48], R60 ;  /* 0x000f483c01007387 */ /* 0x001fe80000100a00 */
[----:B------:R-:W-:Y:S01]  /*2ecb0*/  STL.64 [R1+0xf40], R62 ;  /* 0x000f403e01007387 */ /* 0x000fe20000100a00 */
[----:B--2---:R-:W-:-:S03]  /*2ecc0*/  PRMT R11, R176, 0x7771, RZ ;  /* 0x00007771b00b7816 */ /* 0x004fc600000000ff */
[----:B-1----:R-:W-:Y:S04]  /*2ecd0*/  STL.64 [R1+0xf58], R56 ;  /* 0x000f583801007387 */ /* 0x002fe80000100a00 */
[----:B------:R0:W-:Y:S04]  /*2ece0*/  @P4 STG.E.U8 desc[UR32][R12.64], R180 ;  /* 0x000000b40c004986 */ /* 0x0001e8000c101120 */
[----:B------:R-:W-:Y:S01]  /*2ecf0*/  STL.64 [R1+0xf50], R58 ;  /* 0x000f503a01007387 */ /* 0x000fe20000100a00 */
[----:B0-----:R-:W-:-:S04]  /*2ed00*/  IADD3 R12, P4, R232, R10, RZ ;  /* 0x0000000ae80c7210 */ /* 0x001fc80007f9e0ff */
[----:B------:R-:W-:Y:S02]  /*2ed10*/  LEA.HI.X.SX32 R13, R232, R0, 0x1, P4 ;  /* 0x00000000e80d7211 */ /* 0x000fe400020f0eff */
[----:B------:R-:W2:Y:S04]  /*2ed20*/  LDL.LU R232, [R1+0x640] ;  /* 0x0006400001e87983 */ /* 0x000ea80000300800 */
[----:B------:R0:W-:Y:S04]  /*2ed30*/  @P0 STG.E.U8 desc[UR32][R14.64], R11 ;  /* 0x0000000b0e000986 */ /* 0x0001e8000c101120 */
[----:B------:R-:W4:Y:S01]  /*2ed40*/  LDL.LU R216, [R1+0x648] ;  /* 0x0006480001d87983 */ /* 0x000f220000300800 */
[----:B0-----:R-:W-:-:S04]  /*2ed50*/  IADD3 R14, P4, R238, R10, RZ ;  /* 0x0000000aee0e7210 */ /* 0x001fc80007f9e0ff */
[----:B------:R-:W-:Y:S02]  /*2ed60*/  LEA.HI.X.SX32 R15, R238, R0, 0x1, P4 ;  /* 0x00000000ee0f7211 */ /* 0x000fe400020f0eff */
[----:B------:R-:W4:Y:S04]  /*2ed70*/  LDL.LU R238, [R1+0x650] ;  /* 0x0006500001ee7983 */ /* 0x000f280000300800 */
[----:B------:R-:W4:Y:S01]  /*2ed80*/  LDL.LU R220, [R1+0x658] ;  /* 0x0006580001dc7983 */ /* 0x000f220000300800 */
[----:B---3--:R-:W-:-:S04]  /*2ed90*/  IADD3 R20, P4, R236, R10, RZ ;  /* 0x0000000aec147210 */ /* 0x008fc80007f9e0ff */
[----:B------:R-:W-:Y:S02]  /*2eda0*/  LEA.HI.X.SX32 R21, R236, R0, 0x1, P4 ;  /* 0x00000000ec157211 */ /* 0x000fe400020f0eff */
[----:B------:R-:W3:Y:S04]  /*2edb0*/  LDL.LU R236, [R1+0x660] ;  /* 0x0006600001ec7983 */ /* 0x000ee80000300800 */
[----:B------:R-:W3:Y:S04]  /*2edc0*/  LDL.LU R226, [R1+0x668] ;  /* 0x0006680001e27983 */ /* 0x000ee80000300800 */
[----:B------:R-:W3:Y:S04]  /*2edd0*/  LDL.LU R222, [R1+0x670] ;  /* 0x0006700001de7983 */ /* 0x000ee80000300800 */
[----:B------:R-:W3:Y:S04]  /*2ede0*/  LDL.LU R224, [R1+0x678] ;  /* 0x0006780001e07983 */ /* 0x000ee80000300800 */
[----:B------:R-:W3:Y:S04]  /*2edf0*/  LDL.LU R230, [R1+0x680] ;  /* 0x0006800001e67983 */ /* 0x000ee80000300800 */
[----:B------:R-:W3:Y:S01]  /*2ee00*/  LDL.LU R228, [R1+0x688] ;  /* 0x0006880001e47983 */ /* 0x000ee20000300800 */
[----:B------:R-:W-:-:S05]  /*2ee10*/  PRMT R11, R177, 0x7770, RZ ;  /* 0x00007770b10b7816 */ /* 0x000fca00000000ff */
[----:B------:R0:W-:Y:S02]  /*2ee20*/  @P1 STG.E.U8 desc[UR32][R16.64], R11 ;  /* 0x0000000b10001986 */ /* 0x0001e4000c101120 */
[----:B0-----:R-:W-:-:S04]  /*2ee30*/  IADD3 R16, P4, R234, R10, RZ ;  /* 0x0000000aea107210 */ /* 0x001fc80007f9e0ff */
[----:B------:R-:W-:Y:S02]  /*2ee40*/  LEA.HI.X.SX32 R17, R234, R0, 0x1, P4 ;  /* 0x00000000ea117211 */ /* 0x000fe400020f0eff */
[----:B------:R-:W3:Y:S01]  /*2ee50*/  LDL.LU R234, [R1+0x690] ;  /* 0x0006900001ea7983 */ /* 0x000ee20000300800 */
[----:B------:R-:W-:-:S05]  /*2ee60*/  PRMT R11, R177, 0x7771, RZ ;  /* 0x00007771b10b7816 */ /* 0x000fca00000000ff */
[----:B------:R0:W-:Y:S02]  /*2ee70*/  @P2 STG.E.U8 desc[UR32][R12.64], R11 ;  /* 0x0000000b0c002986 */ /* 0x0001e4000c101120 */
[----:B0-----:R-:W-:-:S05]  /*2ee80*/  PRMT R11, R178, 0x7770, RZ ;  /* 0x00007770b20b7816 */ /* 0x001fca00000000ff */
[----:B------:R4:W-:Y:S01]  /*2ee90*/  @P3 STG.E.U8 desc[UR32][R14.64], R11 ;  /* 0x0000000b0e003986 */ /* 0x0009e2000c101120 */
[----:B--2---:R-:W-:-:S04]  /*2eea0*/  IADD3 R12, P4, R232, R10, RZ ;  /* 0x0000000ae80c7210 */ /* 0x004fc80007f9e0ff */
[----:B------:R-:W-:Y:S02]  /*2eeb0*/  LEA.HI.X.SX32 R13, R232, R0, 0x1, P4 ;  /* 0x00000000e80d7211 */ /* 0x000fe400020f0eff */
[----:B------:R-:W2:Y:S01]  /*2eec0*/  LDL.LU R232, [R1+0x698] ;  /* 0x0006980001e87983 */ /* 0x000ea20000300800 */
[----:B----4-:R-:W-:-:S03]  /*2eed0*/  IADD3 R14, P4, R216, R10, RZ ;  /* 0x0000000ad80e7210 */ /* 0x010fc60007f9e0ff */
[----:B------:R-:W4:Y:S01]  /*2eee0*/  LDL.LU R218, [R1+0x6a0] ;  /* 0x0006a00001da7983 */ /* 0x000f220000300800 */
[----:B------:R-:W-:Y:S02]  /*2eef0*/  LEA.HI.X.SX32 R15, R216, R0, 0x1, P4 ;  /* 0x00000000d80f7211 */ /* 0x000fe400020f0eff */
[----:B------:R-:W-:-:S04]  /*2ef00*/  IADD3 R22, P4, R238, R10, RZ ;  /* 0x0000000aee167210 */ /* 0x000fc80007f9e0ff */
[----:B------:R-:W-:Y:S02]  /*2ef10*/  LEA.HI.X.SX32 R23, R238, R0, 0x1, P4 ;  /* 0x00000000ee177211 */ /* 0x000fe400020f0eff */
[----:B------:R-:W4:Y:S01]  /*2ef20*/  LDL.LU R238, [R1+0x6a8] ;  /* 0x0006a80001ee7983 */ /* 0x000f220000300800 */
[----:B------:R-:W-:-:S04]  /*2ef30*/  IADD3 R56, P4, R220, R10, RZ ;  /* 0x0000000adc387210 */ /* 0x000fc80007f9e0ff */
[----:B------:R-:W-:Y:S02]  /*2ef40*/  LEA.HI.X.SX32 R57, R220, R0, 0x1, P4 ;  /* 0x00000000dc397211 */ /* 0x000fe400020f0eff */
[----:B------:R-:W4:Y:S01]  /*2ef50*/  LDL.LU R220, [R1+0x6b0] ;  /* 0x0006b00001dc7983 */ /* 0x000f220000300800 */
[----:B---3--:R-:W-:-:S04]  /*2ef60*/  IADD3 R58, P4, R236, R10, RZ ;  /* 0x0000000aec3a7210 */ /* 0x008fc80007f9e0ff */
[----:B------:R-:W-:Y:S02]  /*2ef70*/  LEA.HI.X.SX32 R59, R236, R0, 0x1, P4 ;  /* 0x00000000ec3b7211 */ /* 0x000fe400020f0eff */
[----:B------:R-:W3:Y:S04]  /*2ef80*/  LDL.LU R236, [R1+0x6b8] ;  /* 0x0006b80001ec7983 */ /* 0x000ee80000300800 */
[----:B------:R-:W3:Y:S01]  /*2ef90*/  LDL.LU R216, [R1+0x6c0] ;  /* 0x0006c00001d87983 */ /* 0x000ee20000300800 */
[----:B------:R-:W-:-:S04]  /*2efa0*/  IADD3 R60, P4, R226, R10, RZ ;  /* 0x0000000ae23c7210 */ /* 0x000fc80007f9e0ff */
[----:B------:R-:W-:Y:S02]  /*2efb0*/  LEA.HI.X.SX32 R61, R226, R0, 0x1, P4 ;  /* 0x00000000e23d7211 */ /* 0x000fe400020f0eff */
[----:B------:R-:W3:Y:S01]  /*2efc0*/  LDL.LU R226, [R1+0x6c8] ;  /* 0x0006c80001e27983 */ /* 0x000ee20000300800 */
[----:B------:R-:W-:-:S04]  /*2efd0*/  IADD3 R62, P4, R222, R10, RZ ;  /* 0x0000000ade3e7210 */ /* 0x000fc80007f9e0ff */
[----:B------:R-:W-:Y:S02]  /*2efe0*/  LEA.HI.X.SX32 R63, R222, R0, 0x1, P4 ;  /* 0x00000000de3f7211 */ /* 0x000fe400020f0eff */
[----:B------:R-:W3:Y:S01]  /*2eff0*/  LDL.LU R222, [R1+0x6d0] ;  /* 0x0006d00001de7983 */ /* 0x000ee20000300800 */
[----:B------:R-:W-:-:S04]  /*2f000*/  IADD3 R2, P4, R224, R10, RZ ;  /* 0x0000000ae0027210 */ /* 0x000fc80007f9e0ff */
[----:B------:R-:W-:Y:S02]  /*2f010*/  LEA.HI.X.SX32 R3, R224, R0, 0x1, P4 ;  /* 0x00000000e0037211 */ /* 0x000fe400020f0eff */
[----:B------:R-:W3:Y:S04]  /*2f020*/  LDL.LU R224, [R1+0x6d8] ;  /* 0x0006d80001e07983 */ /* 0x000ee80000300800 */
[----:B------:R0:W-:Y:S02]  /*2f030*/  STL.64 [R1+0xab8], R2 ;  /* 0x000ab80201007387 */ /* 0x0001e40000100a00 */
[----:B0-----:R-:W-:-:S04]  /*2f040*/  IADD3 R2, P4, R230, R10, RZ ;  /* 0x0000000ae6027210 */ /* 0x001fc80007f9e0ff */
        /* <DEDUP_REMOVED lines=11> */
[----:B--2---:R-:W-:-:S04]  /*2f100*/  IADD3 R2, P4, R232, R10, RZ ;  /* 0x0000000ae8027210 */ /* 0x004fc80007f9e0ff */
[----:B------:R-:W-:Y:S02]  /*2f110*/  LEA.HI.X.SX32 R3, R232, R0, 0x1, P4 ;  /* 0x00000000e8037211 */ /* 0x000fe400020f0eff */
[----:B------:R-:W2:Y:S01]  /*2f120*/  LDL.LU R232, [R1+0x6f8] ;  /* 0x0006f80001e87983 */ /* 0x000ea20000300800 */
[----:B----4-:R-:W-:-:S03]  /*2f130*/  IADD3 R174, P4, R218, R10, RZ ;  /* 0x0000000adaae7210 */ /* 0x010fc60007f9e0ff */
[----:B------:R0:W-:Y:S01]  /*2f140*/  STL.64 [R1+0xa98], R2 ;  /* 0x000a980201007387 */ /* 0x0001e20000100a00 */
[----:B------:R-:W-:Y:S02]  /*2f150*/  LEA.HI.X.SX32 R175, R218, R0, 0x1, P4 ;  /* 0x00000000daaf7211 */ /* 0x000fe400020f0eff */
[----:B0-----:R-:W-:-:S04]  /*2f160*/  IADD3 R2, P4, R238, R10, RZ ;  /* 0x0000000aee027210 */ /* 0x001fc80007f9e0ff */
[----:B------:R-:W-:Y:S02]  /*2f170*/  LEA.HI.X.SX32 R3, R238, R0, 0x1, P4 ;  /* 0x00000000ee037211 */ /* 0x000fe400020f0eff */
[----:B------:R-:W4:Y:S04]  /*2f180*/  LDL.LU R238, [R1+0x700] ;  /* 0x0007000001ee7983 */ /* 0x000f280000300800 */
[----:B------:R0:W-:Y:S02]  /*2f190*/  STL.64 [R1+0xa88], R2 ;  /* 0x000a880201007387 */ /* 0x0001e40000100a00 */
[----:B0-----:R-:W-:-:S04]  /*2f1a0*/  IADD3 R2, P4, R220, R10, RZ ;  /* 0x0000000adc027210 */ /* 0x001fc80007f9e0ff */
[----:B------:R-:W-:Y:S02]  /*2f1b0*/  LEA.HI.X.SX32 R3, R220, R0, 0x1, P4 ;  /* 0x00000000dc037211 */ /* 0x000fe400020f0eff */
[----:B------:R-:W4:Y:S04]  /*2f1c0*/  LDL.LU R220, [R1+0x708] ;  /* 0x0007080001dc7983 */ /* 0x000f280000300800 */
[----:B------:R3:W-:Y:S02]  /*2f1d0*/  STL.64 [R1+0xa80], R2 ;  /* 0x000a800201007387 */ /* 0x0007e40000100a00 */
[----:B---3--:R-:W-:-:S04]  /*2f1e0*/  IADD3 R2, P4, R236, R10, RZ ;  /* 0x0000000aec027210 */ /* 0x008fc80007f9e0ff */
[----:B------:R-:W-:Y:S02]  /*2f1f0*/  LEA.HI.X.SX32 R3, R236, R0, 0x1, P4 ;  /* 0x00000000ec037211 */ /* 0x000fe400020f0eff */
[----:B------:R-:W3:Y:S04]  /*2f200*/  LDL.LU R236, [R1+0x710] ;  /* 0x0007100001ec7983 */ /* 0x000ee80000300800 */
[----:B------:R0:W-:Y:S02]  /*2f210*/  STL.64 [R1+0xa78], R2 ;  /* 0x000a780201007387 */ /* 0x0001e40000100a00 */
[----:B0-----:R-:W-:-:S04]  /*2f220*/  IADD3 R2, P4, R216, R10, RZ ;  /* 0x0000000ad8027210 */ /* 0x001fc80007f9e0ff */
[----:B------:R-:W-:-:S05]  /*2f230*/  LEA.HI.X.SX32 R3, R216, R0, 0x1, P4 ;  /* 0x00000000d8037211 */ /* 0x000fca00020f0eff */
        /* <DEDUP_REMOVED lines=24> */
[----:B------:R2:W-:Y:S04]  /*2f3c0*/  STL.64 [R1+0xa40], R2 ;  /* 0x000a400201007387 */ /* 0x0005e80000100a00 */
[----:B------:R-:W3:Y:S01]  /*2f3d0*/  LDL.LU R216, [R1+0x748] ;  /* 0x0007480001d87983 */ /* 0x000ee20000300800 */
[----:B--2---:R-:W-:-:S04]  /*2f3e0*/  IADD3 R2, P4, R232, R10, RZ ;  /* 0x0000000ae8027210 */ /* 0x004fc80007f9e0ff */
[----:B------:R-:W-:Y:S02]  /*2f3f0*/  LEA.HI.X.SX32 R3, R232, R0, 0x1, P4 ;  /* 0x00000000e8037211 */ /* 0x000fe400020f0eff */
[----:B------:R-:W2:Y:S01]  /*2f400*/  LDL.LU R232, [R1+0x750] ;  /* 0x0007500001e87983 */ /* 0x000ea20000300800 */
[----:B----4-:R-:W-:-:S03]  /*2f410*/  IADD3 R168, P4, R238, R10, RZ ;  /* 0x0000000aeea87210 */ /* 0x010fc60007f9e0ff */
[----:B------:R0:W-:Y:S01]  /*2f420*/  STL.64 [R1+0xa38], R2 ;  /* 0x000a380201007387 */ /* 0x0001e20000100a00 */
[----:B------:R-:W-:-:S03]  /*2f430*/  LEA.HI.X.SX32 R169, R238, R0, 0x1, P4 ;  /* 0x00000000eea97211 */ /* 0x000fc600020f0eff */
[----:B------:R-:W4:Y:S01]  /*2f440*/  LDL.LU R238, [R1+0x758] ;  /* 0x0007580001ee7983 */ /* 0x000f220000300800 */
[----:B0-----:R-:W-:-:S04]  /*2f450*/  IADD3 R2, P4, R220, R10, RZ ;  /* 0x0000000adc027210 */ /* 0x001fc80007f9e0ff */
[----:B------:R-:W-:Y:S01]  /*2f460*/  LEA.HI.X.SX32 R3, R220, R0, 0x1, P4 ;  /* 0x00000000dc037211 */ /* 0x000fe200020f0eff */
[----:B------:R-:W-:Y:S01]  /*2f470*/  STL.64 [R1+0x1178], R168 ;  /* 0x001178a801007387 */ /* 0x000fe20000100a00 */
[----:B---3--:R-:W-:-:S04]  /*2f480*/  IADD3 R170, P4, R236, R10, RZ ;  /* 0x0000000aecaa7210 */ /* 0x008fc80007f9e0ff */
[----:B------:R-:W-:Y:S02]  /*2f490*/  LEA.HI.X.SX32 R171, R236, R0, 0x1, P4 ;  /* 0x00000000ecab7211 */ /* 0x000fe400020f0eff */
[----:B------:R-:W3:Y:S04]  /*2f4a0*/  LDL.LU R236, [R1+0x760] ;  /* 0x0007600001ec7983 */ /* 0x000ee80000300800 */
[----:B------:R0:W-:Y:S04]  /*2f4b0*/  STL.64 [R1+0xa28], R2 ;  /* 0x000a280201007387 */ /* 0x0001e80000100a00 */
[----:B------:R-:W3:Y:S04]  /*2f4c0*/  LDL.LU R220, [R1+0x768] ;  /* 0x0007680001dc7983 */ /* 0x000ee80000300800 */
[----:B------:R-:W-:Y:S01]  /*2f4d0*/  STL.64 [R1+0x1180], R170 ;  /* 0x001180aa01007387 */ /* 0x000fe20000100a00 */
        /* <DEDUP_REMOVED lines=25> */
[----:B------:R-:W-:-:S05]  /*2f670*/  LEA.HI.X.SX32 R3, R216, R0, 0x1, P4 ;  /* 0x00000000d8037211 */ /* 0x000fca00020f0eff */
[----:B------:R2:W-:Y:S02]  /*2f680*/  STL.64 [R1+0x9e8], R2 ;  /* 0x0009e80201007387 */ /* 0x0005e40000100a00 */
[----:B--2---:R-:W-:-:S04]  /*2f690*/  IADD3 R2, P4, R232, R10, RZ ;  /* 0x0000000ae8027210 */ /* 0x004fc80007f9e0ff */
[----:B------:R-:W-:Y:S02]  /*2f6a0*/  LEA.HI.X.SX32 R3, R232, R0, 0x1, P4 ;  /* 0x00000000e8037211 */ /* 0x000fe400020f0eff */
[----:B------:R-:W2:Y:S04]  /*2f6b0*/  LDL.LU R232, [R1+0x74c] ;  /* 0x00074c0001e87983 */ /* 0x000ea80000300800 */
[----:B------:R3:W-:Y:S04]  /*2f6c0*/  STL.64 [R1+0x9e0], R2 ;  /* 0x0009e00201007387 */ /* 0x0007e80000100a00 */
[----:B------:R-:W2:Y:S01]  /*2f6d0*/  LDL.LU R216, [R1+0x744] ;  /* 0x0007440001d87983 */ /* 0x000ea20000300800 */
[----:B----4-:R-:W-:-:S04]  /*2f6e0*/  IADD3 R164, P4, R238, R10, RZ ;  /* 0x0000000aeea47210 */ /* 0x010fc80007f9e0ff */
[----:B------:R-:W-:Y:S02]  /*2f6f0*/  LEA.HI.X.SX32 R165, R238, R0, 0x1, P4 ;  /* 0x00000000eea57211 */ /* 0x000fe400020f0eff */
[----:B------:R-:W4:Y:S04]  /*2f700*/  LDL.LU R238, [R1+0x73c] ;  /* 0x00073c0001ee7983 */ /* 0x000f280000300800 */
[----:B------:R-:W-:Y:S01]  /*2f710*/  STL.64 [R1+0x1148], R164 ;  /* 0x001148a401007387 */ /* 0x000fe20000100a00 */
[----:B---3--:R-:W-:-:S04]  /*2f720*/  IADD3 R2, P4, R236, R10, RZ ;  /* 0x0000000aec027210 */ /* 0x008fc80007f9e0ff */
        /* <DEDUP_REMOVED lines=26> */
[----:B------:R2:W-:Y:S01]  /*2f8d0*/  STL.64 [R1+0x9a0], R2 ;  /* 0x0009a00201007387 */ /* 0x0005e20000100a00 */
[----:B------:R-:W-:-:S04]  /*2f8e0*/  IADD3 R166, P4, R234, R10, RZ ;  /* 0x0000000aeaa67210 */ /* 0x000fc80007f9e0ff */
[----:B------:R-:W-:Y:S02]  /*2f8f0*/  LEA.HI.X.SX32 R167, R234, R0, 0x1, P4 ;  /* 0x00000000eaa77211 */ /* 0x000fe400020f0eff */
[----:B------:R-:W3:Y:S04]  /*2f900*/  LDL.LU R234, [R1+0x6fc] ;  /* 0x0006fc0001ea7983 */ /* 0x000ee80000300800 */
[----:B------:R-:W-:Y:S01]  /*2f910*/  STL.64 [R1+0x1150], R166 ;  /* 0x001150a601007387 */ /* 0x000fe20000100a00 */
[----:B--2---:R-:W-:-:S04]  /*2f920*/  IADD3 R2, P4, R232, R10, RZ ;  /* 0x0000000ae8027210 */ /* 0x004fc80007f9e0ff */
[----:B------:R-:W-:Y:S02]  /*2f930*/  LEA.HI.X.SX32 R3, R232, R0, 0x1, P4 ;  /* 0x00000000e8037211 */ /* 0x000fe400020f0eff */
[----:B------:R-:W2:Y:S04]  /*2f940*/  LDL.LU R232, [R1+0x6f4] ;  /* 0x0006f40001e87983 */ /* 0x000ea80000300800 */
[----:B------:R0:W-:Y:S02]  /*2f950*/  STL.64 [R1+0x990], R2 ;  /* 0x0009900201007387 */ /* 0x0001e40000100a00 */
[----:B0-----:R-:W-:-:S04]  /*2f960*/  IADD3 R2, P4, R216, R10, RZ ;  /* 0x0000000ad8027210 */ /* 0x001fc80007f9e0ff */
[----:B------:R-:W-:-:S05]  /*2f970*/  LEA.HI.X.SX32 R3, R216, R0, 0x1, P4 ;  /* 0x00000000d8037211 */ /* 0x000fca00020f0eff */
[----:B------:R4:W-:Y:S02]  /*2f980*/  STL.64 [R1+0x988], R2 ;  /* 0x0009880201007387 */ /* 0x0009e40000100a00 */
[----:B----4-:R-:W-:-:S04]  /*2f990*/  IADD3 R2, P4, R238, R10, RZ ;  /* 0x0000000aee027210 */ /* 0x010fc80007f9e0ff */
        /* <DEDUP_REMOVED lines=16> */
[----:B0-----:R-:W-:-:S04]  /*2faa0*/  IADD3 R2, P4, R222, R10, RZ ;  /* 0x0000000ade027210 */ /* 0x001fc80007f9e0ff */
[----:B------:R-:W-:-:S05]  /*2fab0*/  LEA.HI.X.SX32 R3, R222, R0, 0x1, P4 ;  /* 0x00000000de037211 */ /* 0x000fca00020f0eff */
[----:B------:R0:W-:Y:S02]  /*2fac0*/  STL.64 [R1+0x960], R2 ;  /* 0x0009600201007387 */ /* 0x0001e40000100a00 */
[----:B0-----:R-:W-:-:S04]  /*2fad0*/  IADD3 R2, P4, R224, R10, RZ ;  /* 0x0000000ae0027210 */ /* 0x001fc80007f9e0ff */
[----:B------:R-:W-:Y:S02]  /*2fae0*/  LEA.HI.X.SX32 R3, R224, R0, 0x1, P4 ;  /* 0x00000000e0037211 */ /* 0x000fe400020f0eff */
[----:B------:R-:W3:Y:S04]  /*2faf0*/  LDL.LU R224, [R1+0x6c4] ;  /* 0x0006c40001e07983 */ /* 0x000ee80000300800 */
[----:B------:R0:W-:Y:S04]  /*2fb00*/  STL.64 [R1+0x958], R2 ;  /* 0x0009580201007387 */ /* 0x0001e80000100a00 */
[----:B------:R-:W3:Y:S01]  /*2fb10*/  LDL.LU R216, [R1+0x6bc] ;  /* 0x0006bc0001d87983 */ /* 0x000ee20000300800 */
        /* <DEDUP_REMOVED lines=8> */
[----:B0-----:R-:W-:-:S04]  /*2fba0*/  IADD3 R2, P4, R234, R10, RZ ;  /* 0x0000000aea027210 */ /* 0x001fc80007f9e0ff */
[----:B------:R-:W-:Y:S02]  /*2fbb0*/  LEA.HI.X.SX32 R3, R234, R0, 0x1, P4 ;  /* 0x00000000ea037211 */ /* 0x000fe400020f0eff */
[----:B------:R-:W3:Y:S04]  /*2fbc0*/  LDL.LU R234, [R1+0x6a4] ;  /* 0x0006a40001ea7983 */ /* 0x000ee80000300800 */
[----:B------:R4:W-:Y:S01]  /*2fbd0*/  STL.64 [R1+0x940], R2 ;  /* 0x0009400201007387 */ /* 0x0009e20000100a00 */
[----:B--2---:R-:W-:-:S04]  /*2fbe0*/  IADD3 R162, P4, R232, R10, RZ ;  /* 0x0000000ae8a27210 */ /* 0x004fc80007f9e0ff */
[----:B------:R-:W-:Y:S02]  /*2fbf0*/  LEA.HI.X.SX32 R163, R232, R0, 0x1, P4 ;  /* 0x00000000e8a37211 */ /* 0x000fe400020f0eff */
[----:B------:R-:W2:Y:S04]  /*2fc00*/  LDL.LU R232, [R1+0x69c] ;  /* 0x00069c0001e87983 */ /* 0x000ea80000300800 */
[----:B------:R-:W2:Y:S04]  /*2fc10*/  LDL.LU R222, [R1+0x694] ;  /* 0x0006940001de7983 */ /* 0x000ea80000300800 */
[----:B------:R-:W-:Y:S01]  /*2fc20*/  STL.64 [R1+0x1128], R162 ;  /* 0x001128a201007387 */ /* 0x000fe20000100a00 */
        /* <DEDUP_REMOVED lines=40> */
[----:B------:R-:W2:Y:S04]  /*2feb0*/  LDL.LU R232, [R1+0x64c] ;  /* 0x00064c0001e87983 */ /* 0x000ea80000300800 */
[----:B------:R0:W-:Y:S02]  /*2fec0*/  STL.64 [R1+0x8e0], R2 ;  /* 0x0008e00201007387 */ /* 0x0001e40000100a00 */
[----:B0-----:R-:W-:-:S04]  /*2fed0*/  IADD3 R2, P4, R222, R10, RZ ;  /* 0x0000000ade027210 */ /* 0x001fc80007f9e0ff */
[----:B------:R-:W-:Y:S02]  /*2fee0*/  LEA.HI.X.SX32 R3, R222, R0, 0x1, P4 ;  /* 0x00000000de037211 */ /* 0x000fe400020f0eff */
[----:B------:R-:W2:Y:S04]  /*2fef0*/  LDL.LU R222, [R1+0x644] ;  /* 0x0006440001de7983 */ /* 0x000ea80000300800 */
        /* <DEDUP_REMOVED lines=17> */
[----:B------:R-:W-:-:S04]  /*30010*/  IADD3 R158, P4, R224, R10, RZ ;  /* 0x0000000ae09e7210 */ /* 0x000fc80007f9e0ff */
[----:B------:R-:W-:Y:S02]  /*30020*/  LEA.HI.X.SX32 R159, R224, R0, 0x1, P4 ;  /* 0x00000000e09f7211 */ /* 0x000fe400020f0eff */
[----:B------:R-:W3:Y:S04]  /*30030*/  LDL.LU R224, [R1+0x624] ;  /* 0x0006240001e07983 */ /* 0x000ee80000300800 */
        /* <DEDUP_REMOVED lines=65> */
[----:B------:R3:W-:Y:S01]  /*30450*/  STL.64 [R1+0x830], R2 ;  /* 0x0008300201007387 */ /* 0x0007e20000100a00 */
[----:B----4-:R-:W-:-:S04]  /*30460*/  IADD3 R154, P4, R238, R10, RZ ;  /* 0x0000000aee9a7210 */ /* 0x010fc80007f9e0ff */
[----:B------:R-:W-:Y:S02]  /*30470*/  LEA.HI.X.SX32 R155, R238, R0, 0x1, P4 ;  /* 0x00000000ee9b7211 */ /* 0x000fe400020f0eff */
[----:B------:R-:W4:Y:S01]  /*30480*/  LDL.LU R238, [R1+0x5d4] ;  /* 0x0005d40001ee7983 */ /* 0x000f220000300800 */
        /* <DEDUP_REMOVED lines=47> */
[----:B------:R0:W-:Y:S01]  /*30780*/  STL.64 [R1+0x7c8], R2 ;  /* 0x0007c80201007387 */ /* 0x0001e20000100a00 */
[----:B------:R-:W-:-:S04]  /*30790*/  IADD3 R148, P4, R220, R10, RZ ;  /* 0x0000000adc947210 */ /* 0x000fc80007f9e0ff */
[----:B------:R-:W-:Y:S02]  /*307a0*/  LEA.HI.X.SX32 R149, R220, R0, 0x1, P4 ;  /* 0x00000000dc957211 */ /* 0x000fe400020f0eff */
[----:B------:R-:W3:Y:S01]  /*307b0*/  LDL.LU R220, [R1+0x5a0] ;  /* 0x0005a00001dc7983 */ /* 0x000ee20000300800 */
        /* <DEDUP_REMOVED lines=109> */
[----:B--2---:R-:W-:-:S04]  /*30e90*/  IADD3 R140, P4, R232, R10, RZ ;  /* 0x0000000ae88c7210 */ /* 0x004fc80007f9e0ff */
[----:B------:R-:W-:Y:S02]  /*30ea0*/  LEA.HI.X.SX32 R141, R232, R0, 0x1, P4 ;  /* 0x00000000e88d7211 */ /* 0x000fe400020f0eff */
[----:B------:R-:W2:Y:S01]  /*30eb0*/  LDL.LU R232, [R1+0x52c] ;  /* 0x00052c0001e87983 */ /* 0x000ea20000300800 */
        /* <DEDUP_REMOVED lines=127> */
[----:B------:R4:W-:Y:S01]  /*316b0*/  STL.64 [R1+0x5d0], R8 ;  /* 0x0005d00801007387 */ /* 0x0009e20000100a00 */
[----:B------:R-:W-:-:S04]  /*316c0*/  IADD3 R132, P4, R222, R10, RZ ;  /* 0x0000000ade847210 */ /* 0x000fc80007f9e0ff */
[----:B------:R-:W-:Y:S02]  /*316d0*/  LEA.HI.X.SX32 R133, R222, R0, 0x1, P4 ;  /* 0x00000000de857211 */ /* 0x000fe400020f0eff */
[----:B------:R-:W2:Y:S01]  /*316e0*/  LDL.LU R222, [R1+0x484] ;  /* 0x0004840001de7983 */ /* 0x000ea20000300800 */
        /* <DEDUP_REMOVED lines=301> */
[----:B------:R0:W-:Y:S01]  /*329c0*/  STL.64 [R1+0x358], R8 ;  /* 0x0003580801007387 */ /* 0x0001e20000100a00 */
[----:B---3--:R-:W-:-:S04]  /*329d0*/  IADD3 R112, P4, R236, R10, RZ ;  /* 0x0000000aec707210 */ /* 0x008fc80007f9e0ff */
        /* <DEDUP_REMOVED lines=323> */
[----:B------:R-:W-:-:S04]  /*33e10*/  IADD3 R246, P4, R234, R10, RZ ;  /* 0x0000000aeaf67210 */ /* 0x000fc80007f9e0ff */
[----:B------:R-:W-:Y:S02]  /*33e20*/  LEA.HI.X.SX32 R247, R234, R0, 0x1, P4 ;  /* 0x00000000eaf77211 */ /* 0x000fe400020f0eff */
[----:B------:R-:W3:Y:S01]  /*33e30*/  LDL.LU R234, [R1+0xd5c] ;  /* 0x000d5c0001ea7983 */ /* 0x000ee20000300800 */
        /* <DEDUP_REMOVED lines=240> */
[----:B------:R-:W3:Y:S01]  /*34d40*/  LDL.LU R218, [R1+0xe58] ;  /* 0x000e580001da7983 */ /* 0x000ee20000300800 */
[----:B0-----:R-:W-:-:S04]  /*34d50*/  IADD3 R8, P4, R216, R10, RZ ;  /* 0x0000000ad8087210 */ /* 0x001fc80007f9e0ff */
[----:B------:R-:W-:-:S05]  /*34d60*/  LEA.HI.X.SX32 R9, R216, R0, 0x1, P4 ;  /* 0x00000000d8097211 */ /* 0x000fca00020f0eff */
        /* <DEDUP_REMOVED lines=53> */
[----:B------:R-:W-:-:S04]  /*350c0*/  IADD3 R72, P4, R234, R10, RZ ;  /* 0x0000000aea487210 */ /* 0x000fc80007f9e0ff */
        /* <DEDUP_REMOVED lines=9> */
[----:B----4-:R-:W-:-:S04]  /*35160*/  IADD3 R74, P4, R238, R10, RZ ;  /* 0x0000000aee4a7210 */ /* 0x010fc80007f9e0ff */
[----:B------:R-:W-:Y:S02]  /*35170*/  LEA.HI.X.SX32 R75, R238, R0, 0x1, P4 ;  /* 0x00000000ee4b7211 */ /* 0x000fe400020f0eff */
[----:B------:R-:W4:Y:S04]  /*35180*/  LDL.LU R238, [R1+0xe98] ;  /* 0x000e980001ee7983 */ /* 0x000f280000300800 */
[----:B------:R3:W-:Y:S02]  /*35190*/  STL.64 [R1+0x150], R8 ;  /* 0x0001500801007387 */ /* 0x0007e40000100a00 */
[----:B---3--:R-:W-:-:S04]  /*351a0*/  IADD3 R8, P4, R236, R10, RZ ;  /* 0x0000000aec087210 */ /* 0x008fc80007f9e0ff */
[----:B------:R-:W-:Y:S02]  /*351b0*/  LEA.HI.X.SX32 R9, R236, R0, 0x1, P4 ;  /* 0x00000000ec097211 */ /* 0x000fe400020f0eff */
[----:B------:R-:W3:Y:S04]  /*351c0*/  LDL.LU R236, [R1+0xe9c] ;  /* 0x000e9c0001ec7983 */ /* 0x000ee80000300800 */
[----:B------:R0:W-:Y:S04]  /*351d0*/  STL.64 [R1+0x140], R8 ;  /* 0x0001400801007387 */ /* 0x0001e80000100a00 */
[----:B------:R-:W3:Y:S01]  /*351e0*/  LDL.LU R210, [R1+0xea0] ;  /* 0x000ea00001d27983 */ /* 0x000ee20000300800 */
[----:B0-----:R-:W-:-:S04]  /*351f0*/  IADD3 R8, P4, R220, R10, RZ ;  /* 0x0000000adc087210 */ /* 0x001fc80007f9e0ff */
[----:B------:R-:W-:-:S05]  /*35200*/  LEA.HI.X.SX32 R9, R220, R0, 0x1, P4 ;  /* 0x00000000dc097211 */ /* 0x000fca00020f0eff */
[----:B------:R0:W-:Y:S04]  /*35210*/  STL.64 [R1+0x138], R8 ;  /* 0x0001380801007387 */ /* 0x0001e80000100a00 */
[----:B------:R-:W3:Y:S04]  /*35220*/  LDL.LU R208, [R1+0xea4] ;  /* 0x000ea40001d07983 */ /* 0x000ee80000300800 */
        /* <DEDUP_REMOVED lines=26> */
[----:B--2---:R-:W-:-:S04]  /*353d0*/  IADD3 R8, P4, R232, R10, RZ ;  /* 0x0000000ae8087210 */ /* 0x004fc80007f9e0ff */
[----:B------:R-:W-:-:S05]  /*353e0*/  LEA.HI.X.SX32 R9, R232, R0, 0x1, P4 ;  /* 0x00000000e8097211 */ /* 0x000fca00020f0eff */
[----:B------:R4:W-:Y:S04]  /*353f0*/  STL.64 [R1+0x108], R8 ;  /* 0x0001080801007387 */ /* 0x0009e80000100a00 */
        /* <DEDUP_REMOVED lines=13> */
[----:B------:R-:W-:-:S05]  /*354d0*/  LEA.HI.X.SX32 R9, R208, R0, 0x1, P4 ;  /* 0x00000000d0097211 */ /* 0x000fca00020f0eff */
[----:B------:R0:W-:Y:S02]  /*354e0*/  STL.64 [R1+0xe8], R8 ;  /* 0x0000e80801007387 */ /* 0x0001e40000100a00 */
[----:B0-----:R-:W-:-:S04]  /*354f0*/  IADD3 R8, P4, R214, R10, RZ ;  /* 0x0000000ad6087210 */ /* 0x001fc80007f9e0ff */
[----:B------:R-:W-:Y:S02]  /*35500*/  LEA.HI.X.SX32 R9, R214, R0, 0x1, P4 ;  /* 0x00000000d6097211 */ /* 0x000fe400020f0eff */
[----:B------:R-:W-:-:S03]  /*35510*/  IADD3 R68, P4, R212, R10, RZ ;  /* 0x0000000ad4447210 */ /* 0x000fc60007f9e0ff */
[----:B------:R0:W-:Y:S01]  /*35520*/  STL.64 [R1+0xe0], R8 ;  /* 0x0000e00801007387 */ /* 0x0001e20000100a00 */
[----:B------:R-:W-:Y:S02]  /*35530*/  LEA.HI.X.SX32 R69, R212, R0, 0x1, P4 ;  /* 0x00000000d4457211 */ /* 0x000fe400020f0eff */
        /* <DEDUP_REMOVED lines=26> */
[----:B--2---:R-:W-:-:S04]  /*356e0*/  IADD3 R8, P4, R232, R10, RZ ;  /* 0x0000000ae8087210 */ /* 0x004fc80007f9e0ff */
[----:B------:R-:W-:-:S05]  /*356f0*/  LEA.HI.X.SX32 R9, R232, R0, 0x1, P4 ;  /* 0x00000000e8097211 */ /* 0x000fca00020f0eff */
[----:B------:R4:W-:Y:S02]  /*35700*/  STL.64 [R1+0x88], R8 ;  /* 0x0000880801007387 */ /* 0x0009e40000100a00 */
[----:B----4-:R-:W-:-:S04]  /*35710*/  IADD3 R8, P4, R238, R10, RZ ;  /* 0x0000000aee087210 */ /* 0x010fc80007f9e0ff */
[----:B------:R-:W-:-:S05]  /*35720*/  LEA.HI.X.SX32 R9, R238, R0, 0x1, P4 ;  /* 0x00000000ee097211 */ /* 0x000fca00020f0eff */
[----:B------:R3:W-:Y:S02]  /*35730*/  STL.64 [R1+0x80], R8 ;  /* 0x0000800801007387 */ /* 0x0007e40000100a00 */
[----:B---3--:R-:W-:-:S04]  /*35740*/  IADD3 R8, P4, R236, R10, RZ ;  /* 0x0000000aec087210 */ /* 0x008fc80007f9e0ff */
        /* <DEDUP_REMOVED lines=29> */
[----:B------:R0:W-:Y:S01]  /*35920*/  STL.64 [R1+0x28], R8 ;  /* 0x0000280801007387 */ /* 0x0001e20000100a00 */
[----:B------:R-:W-:Y:S02]  /*35930*/  IMAD.MOV.U32 R166, RZ, RZ, R56 ;  /* 0x000000ffffa67224 */ /* 0x000fe400078e0038 */
[----:B------:R-:W-:Y:S01]  /*35940*/  IMAD.MOV.U32 R167, RZ, RZ, R57 ;  /* 0x000000ffffa77224 */ /* 0x000fe200078e0039 */
[----:B0-----:R-:W-:-:S04]  /*35950*/  IADD3 R8, P4, R30, R10, RZ ;  /* 0x0000000a1e087210 */ /* 0x001fc80007f9e0ff */
[----:B------:R-:W-:Y:S02]  /*35960*/  LEA.HI.X.SX32 R9, R30, R0, 0x1, P4 ;  /* 0x000000001e097211 */ /* 0x000fe400020f0eff */
[----:B------:R-:W-:Y:S01]  /*35970*/  IADD3 R56, P4, R33, R10, RZ ;  /* 0x0000000a21387210 */ /* 0x000fe20007f9e0ff */
[----:B------:R-:W-:-:S03]  /*35980*/  IMAD.MOV.U32 R164, RZ, RZ, R58 ;  /* 0x000000ffffa47224 */ /* 0x000fc600078e003a */
[----:B------:R-:W-:Y:S02]  /*35990*/  LEA.HI.X.SX32 R57, R33, R0, 0x1, P4 ;  /* 0x0000000021397211 */ /* 0x000fe400020f0eff */
[C---:B------:R-:W-:Y:S01]  /*359a0*/  IADD3 R58, P4, R35.reuse, R10, RZ ;  /* 0x0000000a233a7210 */ /* 0x040fe20007f9e0ff */
[----:B------:R-:W-:Y:S02]  /*359b0*/  IMAD.MOV.U32 R165, RZ, RZ, R59 ;  /* 0x000000ffffa57224 */ /* 0x000fe400078e003b */
[----:B------:R-:W-:Y:S01]  /*359c0*/  IMAD.MOV.U32 R170, RZ, RZ, R60 ;  /* 0x000000ffffaa7224 */ /* 0x000fe200078e003c */
[----:B------:R-:W-:Y:S02]  /*359d0*/  LEA.HI.X.SX32 R59, R35, R0, 0x1, P4 ;  /* 0x00000000233b7211 */ /* 0x000fe400020f0eff */
[C---:B------:R-:W-:Y:S01]  /*359e0*/  IADD3 R60, P4, R32.reuse, R10, RZ ;  /* 0x0000000a203c7210 */ /* 0x040fe20007f9e0ff */
[----:B------:R-:W-:Y:S02]  /*359f0*/  IMAD.MOV.U32 R171, RZ, RZ, R61 ;  /* 0x000000ffffab7224 */ /* 0x000fe400078e003d */
[----:B------:R-:W-:Y:S01]  /*35a00*/  IMAD.MOV.U32 R168, RZ, RZ, R62 ;  /* 0x000000ffffa87224 */ /* 0x000fe200078e003e */
[----:B------:R-:W-:-:S02]  /*35a10*/  LEA.HI.X.SX32 R61, R32, R0, 0x1, P4 ;  /* 0x00000000203d7211 */ /* 0x000fc400020f0eff */
        /* <DEDUP_REMOVED lines=12> */
[----:B------:R-:W-:Y:S01]  /*35ae0*/  IADD3 R16, P4, R36, R10, RZ ;  /* 0x0000000a24107210 */ /* 0x000fe20007f9e0ff */
[----:B------:R-:W-:-:S03]  /*35af0*/  IMAD.MOV.U32 R159, RZ, RZ, R17 ;  /* 0x000000ffff9f7224 */ /* 0x000fc600078e0011 */
[----:B------:R-:W-:Y:S02]  /*35b00*/  LEA.HI.X.SX32 R17, R36, R0, 0x1, P4 ;  /* 0x0000000024117211 */ /* 0x000fe400020f0eff */
[C---:B------:R-:W-:Y:S01]  /*35b10*/  IADD3 R18, P4, R38.reuse, R10, RZ ;  /* 0x0000000a26127210 */ /* 0x040fe20007f9e0ff */
[----:B------:R0:W-:Y:S03]  /*35b20*/  STL.64 [R1+0x20], R8 ;  /* 0x0000200801007387 */ /* 0x0001e60000100a00 */
[----:B------:R-:W-:Y:S01]  /*35b30*/  LEA.HI.X.SX32 R19, R38, R0, 0x1, P4 ;  /* 0x0000000026137211 */ /* 0x000fe200020f0eff */
[----:B------:R-:W-:Y:S02]  /*35b40*/  IMAD.MOV.U32 R160, RZ, RZ, R22 ;  /* 0x000000ffffa07224 */ /* 0x000fe400078e0016 */
[----:B0-----:R-:W-:Y:S01]  /*35b50*/  IMAD.MOV.U32 R8, RZ, RZ, R20 ;  /* 0x000000ffff087224 */ /* 0x001fe200078e0014 */
[----:B------:R-:W-:Y:S01]  /*35b60*/  IADD3 R20, P4, R41, R10, RZ ;  /* 0x0000000a29147210 */ /* 0x000fe20007f9e0ff */
[----:B------:R-:W-:-:S03]  /*35b70*/  IMAD.MOV.U32 R9, RZ, RZ, R21 ;  /* 0x000000ffff097224 */ /* 0x000fc600078e0015 */
[----:B------:R-:W-:Y:S02]  /*35b80*/  LEA.HI.X.SX32 R21, R41, R0, 0x1, P4 ;  /* 0x0000000029157211 */ /* 0x000fe400020f0eff */
[----:B------:R-:W-:Y:S01]  /*35b90*/  IADD3 R22, P4, R43, R10, RZ ;  /* 0x0000000a2b167210 */ /* 0x000fe20007f9e0ff */
[----:B------:R-:W-:-:S03]  /*35ba0*/  IMAD.MOV.U32 R161, RZ, RZ, R23 ;  /* 0x000000ffffa17224 */ /* 0x000fc600078e0017 */
[----:B------:R-:W-:Y:S02]  /*35bb0*/  LEA.HI.X.SX32 R23, R43, R0, 0x1, P4 ;  /* 0x000000002b177211 */ /* 0x000fe400020f0eff */
[----:B------:R-:W-:-:S04]  /*35bc0*/  IADD3 R24, P4, R40, R10, RZ ;  /* 0x0000000a28187210 */ /* 0x000fc80007f9e0ff */
        /* <DEDUP_REMOVED lines=85> */
[----:B------:R-:W-:Y:S02]  /*36120*/  IADD3 R234, P4, R235, R10, RZ ;  /* 0x0000000aebea7210 */ /* 0x000fe40007f9e0ff */
[----:B------:R-:W-:Y:S02]  /*36130*/  LOP3.LUT P5, RZ, R5, 0x4000, RZ, 0xc0, !PT ;  /* 0x0000400005ff7812 */ /* 0x000fe400078ac0ff */
[----:B------:R-:W-:Y:S02]  /*36140*/  LEA.HI.X.SX32 R235, R235, R0, 0x1, P4 ;  /* 0x00000000ebeb7211 */ /* 0x000fe400020f0eff */
[----:B------:R-:W-:-:S04]  /*36150*/  IADD3 R236, P4, R237, R10, RZ ;  /* 0x0000000aedec7210 */ /* 0x000fc80007f9e0ff */
[----:B------:R-:W-:Y:S02]  /*36160*/  LEA.HI.X.SX32 R237, R237, R0, 0x1, P4 ;  /* 0x00000000eded7211 */ /* 0x000fe400020f0eff */
[C---:B------:R-:W-:Y:S02]  /*36170*/  IADD3 R238, P4, R239.reuse, R10, RZ ;  /* 0x0000000aefee7210 */ /* 0x040fe40007f9e0ff */
[----:B------:R-:W-:Y:S02]  /*36180*/  LOP3.LUT R250, R250, 0xffffffef, RZ, 0xc0, !PT ;  /* 0xffffffeffafa7812 */ /* 0x000fe400078ec0ff */
[----:B------:R-:W-:Y:S02]  /*36190*/  LEA.HI.X.SX32 R239, R239, R0, 0x1, P4 ;  /* 0x00000000efef7211 */ /* 0x000fe400020f0eff */
[----:B------:R-:W-:Y:S02]  /*361a0*/  IADD3 R240, P4, R241, R10, RZ ;  /* 0x0000000af1f07210 */ /* 0x000fe40007f9e0ff */
[----:B------:R-:W-:-:S02]  /*361b0*/  @P5 LOP3.LUT R250, R250, 0x10, RZ, 0xfc, !PT ;  /* 0x00000010fafa5812 */ /* 0x000fc400078efcff */
[----:B------:R-:W-:Y:S02]  /*361c0*/  LOP3.LUT P5, RZ, R5, 0x1000, RZ, 0xc0, !PT ;  /* 0x0000100005ff7812 */ /* 0x000fe400078ac0ff */
[----:B------:R-:W-:Y:S02]  /*361d0*/  LEA.HI.X.SX32 R241, R241, R0, 0x1, P4 ;  /* 0x00000000f1f17211 */ /* 0x000fe400020f0eff */
[----:B------:R-:W-:-:S04]  /*361e0*/  IADD3 R10, P4, R252, R10, RZ ;  /* 0x0000000afc0a7210 */ /* 0x000fc80007f9e0ff */
[----:B------:R-:W-:Y:S02]  /*361f0*/  LEA.HI.X.SX32 R11, R252, R0, 0x1, P4 ;  /* 0x00000000fc0b7211 */ /* 0x000fe400020f0eff */
[----:B------:R-:W-:Y:S02]  /*36200*/  LOP3.LUT P4, RZ, R5, 0x2000, RZ, 0xc0, !PT ;  /* 0x0000200005ff7812 */ /* 0x000fe4000788c0ff */
[----:B------:R-:W-:-:S05]  /*36210*/  PRMT R252, R178, 0x7771, RZ ;  /* 0x00007771b2fc7816 */ /* 0x000fca00000000ff */
[----:B------:R0:W-:Y:S01]  /*36220*/  @P5 STG.E.U8 desc[UR32][R8.64], R252 ;  /* 0x000000fc08005986 */ /* 0x0001e2000c101120 */
[----:B------:R-:W-:Y:S02]  /*36230*/  LOP3.LUT P5, RZ, R250, 0x10, RZ, 0xc0, !PT ;  /* 0x00000010faff7812 */ /* 0x000fe400078ac0ff */
[C---:B------:R-:W-:Y:S02]  /*36240*/  LOP3.LUT P6, RZ, R5.reuse, 0x8000, RZ, 0xc0, !PT ;  /* 0x0000800005ff7812 */ /* 0x040fe400078cc0ff */
[----:B------:R-:W-:Y:S02]  /*36250*/  LOP3.LUT P0, RZ, R5, 0x10000, RZ, 0xc0, !PT ;  /* 0x0001000005ff7812 */ /* 0x000fe4000780c0ff */
[----:B0-----:R-:W-:-:S05]  /*36260*/  PRMT R252, R179, 0x7770, RZ ;  /* 0x00007770b3fc7816 */ /* 0x001fca00000000ff */
[----:B------:R0:W-:Y:S01]  /*36270*/  @P4 STG.E.U8 desc[UR32][R158.64], R252 ;  /* 0x000000fc9e004986 */ /* 0x0001e2000c101120 */
[----:B------:R-:W-:Y:S02]  /*36280*/  LOP3.LUT P1, RZ, R5, 0x20000, RZ, 0xc0, !PT ;  /* 0x0002000005ff7812 */ /* 0x000fe4000782c0ff */
[----:B0-----:R-:W-:-:S05]  /*36290*/  PRMT R252, R179, 0x7771, RZ ;  /* 0x00007771b3fc7816 */ /* 0x001fca00000000ff */
[----:B------:R0:W-:Y:S01]  /*362a0*/  @P5 STG.E.U8 desc[UR32][R156.64], R252 ;  /* 0x000000fc9c005986 */ /* 0x0001e2000c101120 */
[C---:B------:R-:W-:Y:S02]  /*362b0*/  LOP3.LUT P2, RZ, R5.reuse, 0x40000, RZ, 0xc0, !PT ;  /* 0x0004000005ff7812 */ /* 0x040fe4000784c0ff */
[----:B------:R-:W-:Y:S02]  /*362c0*/  LOP3.LUT P3, RZ, R5, 0x80000, RZ, 0xc0, !PT ;  /* 0x0008000005ff7812 */ /* 0x000fe4000786c0ff */
[C---:B0-----:R-:W-:Y:S02]  /*362d0*/  PRMT R252, R176.reuse, 0x7772, RZ ;  /* 0x00007772b0fc7816 */ /* 0x041fe400000000ff */
[----:B------:R-:W-:-:S03]  /*362e0*/  PRMT R176, R176, 0x7773, RZ ;  /* 0x00007773b0b07816 */ /* 0x000fc600000000ff */
[----:B------:R-:W-:Y:S04]  /*362f0*/  @P6 STG.E.U8 desc[UR32][R162.64], R252 ;  /* 0x000000fca2006986 */ /* 0x000fe8000c101120 */
[----:B------:R0:W-:Y:S02]  /*36300*/  @P0 STG.E.U8 desc[UR32][R160.64], R176 ;  /* 0x000000b0a0000986 */ /* 0x0001e4000c101120 */
[C---:B0-----:R-:W-:Y:S02]  /*36310*/  PRMT R176, R177.reuse, 0x7772, RZ ;  /* 0x00007772b1b07816 */ /* 0x041fe400000000ff */
[----:B------:R-:W-:-:S03]  /*36320*/  PRMT R177, R177, 0x7773, RZ ;  /* 0x00007773b1b17816 */ /* 0x000fc600000000ff */
[----:B------:R0:W-:Y:S04]  /*36330*/  @P1 STG.E.U8 desc[UR32][R166.64], R176 ;  /* 0x000000b0a6001986 */ /* 0x0001e8000c101120 */
[----:B------:R-:W-:Y:S01]  /*36340*/  @P2 STG.E.U8 desc[UR32][R164.64], R177 ;  /* 0x000000b1a4002986 */ /* 0x000fe2000c101120 */
[----:B0-----:R-:W-:-:S05]  /*36350*/  PRMT R176, R178, 0x7772, RZ ;  /* 0x00007772b2b07816 */ /* 0x001fca00000000ff */
[----:B------:R0:W-:Y:S02]  /*36360*/  @P3 STG.E.U8 desc[UR32][R170.64], R176 ;  /* 0x000000b0aa003986 */ /* 0x0001e4000c101120 */
[----:B0-----:R-:W-:Y:S02]  /*36370*/  IMAD.MOV.U32 R170, RZ, RZ, R168 ;  /* 0x000000ffffaa7224 */ /* 0x001fe400078e00a8 */
[----:B------:R-:W-:Y:S02]  /*36380*/  IMAD.MOV.U32 R171, RZ, RZ, R169 ;  /* 0x000000ffffab7224 */ /* 0x000fe400078e00a9 */
[----:B------:R-:W2:Y:S04]  /*36390*/  LDL.LU.64 R168, [R1+0xab8] ;  /* 0x000ab80001a87983 */ /* 0x000ea80000300a00 */
[----:B------:R-:W3:Y:S04]  /*363a0*/  LDL.LU.64 R162, [R1+0xab0] ;  /* 0x000ab00001a27983 */ /* 0x000ee80000300a00 */
[----:B------:R-:W4:Y:S04]  /*363b0*/  LDL.LU.64 R160, [R1+0xaa8] ;  /* 0x000aa80001a07983 */ /* 0x000f280000300a00 */
[----:B------:R-:W4:Y:S04]  /*363c0*/  LDL.LU.64 R166, [R1+0xaa0] ;  /* 0x000aa00001a67983 */ /* 0x000f280000300a00 */
[----:B------:R-:W4:Y:S01]  /*363d0*/  LDL.LU.64 R164, [R1+0xa98] ;  /* 0x000a980001a47983 */ /* 0x000f220000300a00 */
[----:B------:R-:W-:-:S02]  /*363e0*/  LOP3.LUT P4, RZ, R6, 0x1, RZ, 0xc0, !PT ;  /* 0x0000000106ff7812 */ /* 0x000fc4000788c0ff */
[----:B------:R-:W-:Y:S01]  /*363f0*/  LOP3.LUT R0, R0, 0xefffffff, RZ, 0xc0, !PT ;  /* 0xefffffff00007812 */ /* 0x000fe200078ec0ff */
[----:B------:R-:W4:Y:S10]  /*36400*/  LDL.LU.64 R152, [R1+0xa88] ;  /* 0x000a880001987983 */ /* 0x000f340000300a00 */
[----:B------:R-:W-:-:S02]  /*36410*/  @P4 LOP3.LUT R0, R0, 0x10000000, RZ, 0xfc, !PT ;  /* 0x1000000000004812 */ /* 0x000fc400078efcff */
[----:B------:R-:W-:Y:S02]  /*36420*/  LOP3.LUT P4, RZ, R5, 0x80000000, RZ, 0xc0, !PT ;  /* 0x8000000005ff7812 */ /* 0x000fe4000788c0ff */
[----:B------:R-:W-:-:S11]  /*36430*/  LOP3.LUT R0, R0, 0xdfffffff, RZ, 0xc0, !PT ;  /* 0xdfffffff00007812 */ /* 0x000fd600078ec0ff */
[----:B------:R-:W-:Y:S02]  /*36440*/  @P4 LOP3.LUT R0, R0, 0x20000000, RZ, 0xfc, !PT ;  /* 0x2000000000004812 */ /* 0x000fe400078efcff */
        /* <DEDUP_REMOVED lines=12> */
[C---:B------:R-:W-:Y:S02]  /*36510*/  LOP3.LUT P4, RZ, R5.reuse, 0x4000000, RZ, 0xc0, !PT ;  /* 0x0400000005ff7812 */ /* 0x040fe4000788c0ff */
[----:B------:R-:W-:Y:S02]  /*36520*/  LOP3.LUT R250, R250, 0xfffffffb, RZ, 0xc0, !PT ;  /* 0xfffffffbfafa7812 */ /* 0x000fe400078ec0ff */
[C---:B------:R-:W-:Y:S02]  /*36530*/  LOP3.LUT P0, RZ, R5.reuse, 0x100000, RZ, 0xc0, !PT ;  /* 0x0010000005ff7812 */ /* 0x040fe4000780c0ff */
[----:B------:R-:W-:-:S07]  /*36540*/  LOP3.LUT P1, RZ, R5, 0x200000, RZ, 0xc0, !PT ;  /* 0x0020000005ff7812 */ /* 0x000fce000782c0ff */
[----:B------:R-:W-:Y:S02]  /*36550*/  @P4 LOP3.LUT R250, R250, 0x4, RZ, 0xfc, !PT ;  /* 0x00000004fafa4812 */ /* 0x000fe400078efcff */
[C---:B------:R-:W-:Y:S02]  /*36560*/  LOP3.LUT P4, RZ, R5.reuse, 0x2000000, RZ, 0xc0, !PT ;  /* 0x0200000005ff7812 */ /* 0x040fe4000788c0ff */
[C---:B------:R-:W-:Y:S02]  /*36570*/  LOP3.LUT P2, RZ, R5.reuse, 0x400000, RZ, 0xc0, !PT ;  /* 0x0040000005ff7812 */ /* 0x040fe4000784c0ff */
[----:B------:R-:W-:Y:S02]  /*36580*/  LOP3.LUT P3, RZ, R5, 0x800000, RZ, 0xc0, !PT ;  /* 0x0080000005ff7812 */ /* 0x000fe4000786c0ff */
[----:B------:R-:W-:Y:S02]  /*36590*/  LOP3.LUT R250, R250, 0xfffffff7, RZ, 0xc0, !PT ;  /* 0xfffffff7fafa7812 */ /* 0x000fe400078ec0ff */
[----:B------:R-:W-:-:S02]  /*365a0*/  PRMT R178, R178, 0x7773, RZ ;  /* 0x00007773b2b27816 */ /* 0x000fc400000000ff */
[----:B------:R-:W-:-:S03]  /*365b0*/  PRMT R176, R179, 0x7772, RZ ;  /* 0x00007772b3b07816 */ /* 0x000fc600000000ff */
[----:B------:R-:W-:Y:S01]  /*365c0*/  @P4 LOP3.LUT R250, R250, 0x8, RZ, 0xfc, !PT ;  /* 0x00000008fafa4812 */ /* 0x000fe200078efcff */
[----:B------:R0:W-:Y:S01]  /*365d0*/  @P0 STG.E.U8 desc[UR32][R170.64], R178 ;  /* 0x000000b2aa000986 */ /* 0x0001e2000c101120 */
[----:B------:R-:W-:Y:S02]  /*365e0*/  LOP3.LUT P4, RZ, R5, 0x1000000, RZ, 0xc0, !PT ;  /* 0x0100000005ff7812 */ /* 0x000fe4000788c0ff */
[----:B------:R-:W-:Y:S01]  /*365f0*/  PRMT R179, R179, 0x7773, RZ ;  /* 0x00007773b3b37816 */ /* 0x000fe200000000ff */
[----:B0-----:R-:W4:Y:S04]  /*36600*/  LDL.LU.64 R170, [R1+0xa80] ;  /* 0x000a800001aa7983 */ /* 0x001f280000300a00 */
[----:B--2---:R0:W-:Y:S04]  /*36610*/  @P1 STG.E.U8 desc[UR32][R168.64], R176 ;  /* 0x000000b0a8001986 */ /* 0x0041e8000c101120 */
[----:B---3--:R1:W-:Y:S01]  /*36620*/  @P2 STG.E.U8 desc[UR32][R162.64], R179 ;  /* 0x000000b3a2002986 */ /* 0x0083e2000c101120 */
[----:B0-----:R-:W-:-:S03]  /*36630*/  PRMT R176, R172, 0x7770, RZ ;  /* 0x00007770acb07816 */ /* 0x001fc600000000ff */
[----:B------:R-:W2:Y:S04]  /*36640*/  LDL.LU.64 R168, [R1+0xa78] ;  /* 0x000a780001a87983 */ /* 0x000ea80000300a00 */
[----:B----4-:R0:W-:Y:S04]  /*36650*/  @P3 STG.E.U8 desc[UR32][R160.64], R176 ;  /* 0x000000b0a0003986 */ /* 0x0101e8000c101120 */
[----:B-1----:R-:W3:Y:S04]  /*36660*/  LDL.LU.64 R178, [R1+0xa70] ;  /* 0x000a700001b27983 */ /* 0x002ee80000300a00 */
[----:B------:R-:W4:Y:S01]  /*36670*/  LDL.LU.64 R8, [R1+0xa68] ;  /* 0x000a680001087983 */ /* 0x000f220000300a00 */
[----:B0-----:R-:W-:-:S03]  /*36680*/  PRMT R176, R172, 0x7771, RZ ;  /* 0x00007771acb07816 */ /* 0x001fc600000000ff */
[----:B------:R-:W4:Y:S04]  /*36690*/  LDL.LU.64 R158, [R1+0xa60] ;  /* 0x000a6000019e7983 */ /* 0x000f280000300a00 */
[----:B------:R0:W-:Y:S01]  /*366a0*/  @P4 STG.E.U8 desc[UR32][R166.64], R176 ;  /* 0x000000b0a6004986 */ /* 0x0001e2000c101120 */
[----:B------:R-:W-:-:S03]  /*366b0*/  LOP3.LUT P4, RZ, R250, 0x8, RZ, 0xc0, !PT ;  /* 0x00000008faff7812 */ /* 0x000fc6000788c0ff */
[----:B------:R-:W4:Y:S04]  /*366c0*/  LDL.LU.64 R156, [R1+0xa58] ;  /* 0x000a5800019c7983 */ /* 0x000f280000300a00 */
[----:B------:R-:W4:Y:S01]  /*366d0*/  LDL.LU.64 R162, [R1+0xa50] ;  /* 0x000a500001a27983 */ /* 0x000f220000300a00 */
[----:B0-----:R-:W-:-:S03]  /*366e0*/  PRMT R176, R173, 0x7770, RZ ;  /* 0x00007770adb07816 */ /* 0x001fc600000000ff */
[----:B------:R-:W4:Y:S04]  /*366f0*/  LDL.LU.64 R160, [R1+0xa48] ;  /* 0x000a480001a07983 */ /* 0x000f280000300a00 */
[----:B------:R0:W-:Y:S01]  /*36700*/  @P4 STG.E.U8 desc[UR32][R164.64], R176 ;  /* 0x000000b0a4004986 */ /* 0x0001e2000c101120 */
[----:B------:R-:W-:-:S03]  /*36710*/  LOP3.LUT P4, RZ, R250, 0x4, RZ, 0xc0, !PT ;  /* 0x00000004faff7812 */ /* 0x000fc6000788c0ff */
[----:B------:R-:W4:Y:S01]  /*36720*/  LDL.LU.64 R166, [R1+0xa40] ;  /* 0x000a400001a67983 */ /* 0x000f220000300a00 */
[----:B0-----:R-:W-:-:S03]  /*36730*/  PRMT R176, R173, 0x7771, RZ ;  /* 0x00007771adb07816 */ /* 0x001fc600000000ff */
[----:B------:R-:W4:Y:S06]  /*36740*/  LDL.LU.64 R164, [R1+0xa38] ;  /* 0x000a380001a47983 */ /* 0x000f2c0000300a00 */
[----:B------:R0:W-:Y:S04]  /*36750*/  @P4 STG.E.U8 desc[UR32][R174.64], R176 ;  /* 0x000000b0ae004986 */ /* 0x0001e8000c101120 */
[----:B0-----:R-:W2:Y:S01]  /*36760*/  LDL.LU.64 R174, [R1+0x1190] ;  /* 0x0011900001ae7983 */ /* 0x001ea20000300a00 */
[----:B------:R-:W-:-:S02]  /*36770*/  LOP3.LUT P4, RZ, R250, 0x2, RZ, 0xc0, !PT ;  /* 0x00000002faff7812 */ /* 0x000fc4000788c0ff */
[----:B--2---:R-:W-:-:S11]  /*36780*/  PRMT R176, R174, 0x7770, RZ ;  /* 0x00007770aeb07816 */ /* 0x004fd600000000ff */
[----:B------:R0:W-:Y:S01]  /*36790*/  @P4 STG.E.U8 desc[UR32][R152.64], R176 ;  /* 0x000000b098004986 */ /* 0x0001e2000c101120 */
[----:B------:R-:W-:Y:S02]  /*367a0*/  LOP3.LUT P4, RZ, R250, 0x1, RZ, 0xc0, !PT ;  /* 0x00000001faff7812 */ /* 0x000fe4000788c0ff */
[----:B0-----:R-:W-:Y:S01]  /*367b0*/  PRMT R176, R174, 0x7771, RZ ;  /* 0x00007771aeb07816 */ /* 0x001fe200000000ff */
[----:B------:R-:W2:Y:S10]  /*367c0*/  LDL.LU.64 R152, [R1+0x1188] ;  /* 0x0011880001987983 */ /* 0x000eb40000300a00 */
[----:B------:R0:W-:Y:S01]  /*367d0*/  @P4 STG.E.U8 desc[UR32][R170.64], R176 ;  /* 0x000000b0aa004986 */ /* 0x0001e2000c101120 */
[----:B------:R-:W-:-:S02]  /*367e0*/  LOP3.LUT P4, RZ, R0, 0x80000000, RZ, 0xc0, !PT ;  /* 0x8000000000ff7812 */ /* 0x000fc4000788c0ff */
[----:B0-----:R-:W-:Y:S01]  /*367f0*/  PRMT R176, R175, 0x7770, RZ ;  /* 0x00007770afb07816 */ /* 0x001fe200000000ff */
[----:B------:R-:W2:Y:S10]  /*36800*/  LDL.LU.64 R170, [R1+0x1180] ;  /* 0x0011800001aa7983 */ /* 0x000eb40000300a00 */
[----:B------:R0:W-:Y:S04]  /*36810*/  @P4 STG.E.U8 desc[UR32][R168.64], R176 ;  /* 0x000000b0a8004986 */ /* 0x0001e8000c101120 */
[----:B0-----:R-:W2:Y:S01]  /*36820*/  LDL.LU.64 R168, [R1+0x1178] ;  /* 0x0011780001a87983 */ /* 0x001ea20000300a00 */
[----:B------:R-:W-:-:S02]  /*36830*/  LOP3.LUT P4, RZ, R0, 0x40000000, RZ, 0xc0, !PT ;  /* 0x4000000000ff7812 */ /* 0x000fc4000788c0ff */
[----:B------:R-:W-:-:S11]  /*36840*/  PRMT R176, R175, 0x7771, RZ ;  /* 0x00007771afb07816 */ /* 0x000fd600000000ff */
[----:B---3--:R0:W-:Y:S01]  /*36850*/  @P4 STG.E.U8 desc[UR32][R178.64], R176 ;  /* 0x000000b0b2004986 */ /* 0x0081e2000c101120 */
[----:B------:R-:W-:Y:S02]  /*36860*/  LOP3.LUT P4, RZ, R0, 0x20000000, RZ, 0xc0, !PT ;  /* 0x2000000000ff7812 */ /* 0x000fe4000788c0ff */
[----:B0-----:R-:W-:-:S11]  /*36870*/  PRMT R176, R172, 0x7772, RZ ;  /* 0x00007772acb07816 */ /* 0x001fd600000000ff */
[----:B----4-:R-:W-:Y:S01]  /*36880*/  @P4 STG.E.U8 desc[UR32][R8.64], R176 ;  /* 0x000000b008004986 */ /* 0x010fe2000c101120 */
[----:B------:R-:W-:Y:S02]  /*36890*/  LOP3.LUT P4, RZ, R0, 0x10000000, RZ, 0xc0, !PT ;  /* 0x1000000000ff7812 */ /* 0x000fe4000788c0ff */
[----:B------:R-:W-:Y:S02]  /*368a0*/  LOP3.LUT P5, RZ, R6, 0x2, RZ, 0xc0, !PT ;  /* 0x0000000206ff7812 */ /* 0x000fe400078ac0ff */
[----:B------:R-:W-:Y:S02]  /*368b0*/  PRMT R172, R172, 0x7773, RZ ;  /* 0x00007773acac7816 */ /* 0x000fe400000000ff */
[C---:B------:R-:W-:Y:S02]  /*368c0*/  LOP3.LUT P6, RZ, R6.reuse, 0x4, RZ, 0xc0, !PT ;  /* 0x0000000406ff7812 */ /* 0x040fe400078cc0ff */
[----:B------:R-:W-:-:S05]  /*368d0*/  LOP3.LUT P0, RZ, R6, 0x8, RZ, 0xc0, !PT ;  /* 0x0000000806ff7812 */ /* 0x000fca000780c0ff */
[----:B------:R0:W-:Y:S01]  /*368e0*/  @P4 STG.E.U8 desc[UR32][R158.64], R172 ;  /* 0x000000ac9e004986 */ /* 0x0001e2000c101120 */
[C---:B------:R-:W-:Y:S02]  /*368f0*/  LOP3.LUT P1, RZ, R6.reuse, 0x10, RZ, 0xc0, !PT ;  /* 0x0000001006ff7812 */ /* 0x040fe4000782c0ff */
[C---:B------:R-:W-:Y:S02]  /*36900*/  LOP3.LUT P2, RZ, R6.reuse, 0x20, RZ, 0xc0, !PT ;  /* 0x0000002006ff7812 */ /* 0x040fe4000784c0ff */
[----:B------:R-:W-:Y:S02]  /*36910*/  LOP3.LUT P3, RZ, R6, 0x40, RZ, 0xc0, !PT ;  /* 0x0000004006ff7812 */ /* 0x000fe4000786c0ff */
[C---:B0-----:R-:W-:Y:S02]  /*36920*/  PRMT R172, R173.reuse, 0x7772, RZ ;  /* 0x00007772adac7816 */ /* 0x041fe400000000ff */
[----:B------:R-:W-:-:S03]  /*36930*/  PRMT R173, R173, 0x7773, RZ ;  /* 0x00007773adad7816 */ /* 0x000fc600000000ff */
[----:B------:R0:W-:Y:S04]  /*36940*/  @P5 STG.E.U8 desc[UR32][R156.64], R172 ;  /* 0x000000ac9c005986 */ /* 0x0001e8000c101120 */
[----:B------:R-:W-:Y:S01]  /*36950*/  @P6 STG.E.U8 desc[UR32][R162.64], R173 ;  /* 0x000000ada2006986 */ /* 0x000fe2000c101120 */
[C---:B0-----:R-:W-:Y:S02]  /*36960*/  PRMT R172, R174.reuse, 0x7772, RZ ;  /* 0x00007772aeac7816 */ /* 0x041fe400000000ff */
[----:B------:R-:W-:-:S03]  /*36970*/  PRMT R174, R174, 0x7773, RZ ;  /* 0x00007773aeae7816 */ /* 0x000fc600000000ff */
[----:B------:R0:W-:Y:S04]  /*36980*/  @P0 STG.E.U8 desc[UR32][R160.64], R172 ;  /* 0x000000aca0000986 */ /* 0x0001e8000c101120 */
[----:B------:R-:W-:Y:S01]  /*36990*/  @P1 STG.E.U8 desc[UR32][R166.64], R174 ;  /* 0x000000aea6001986 */ /* 0x000fe2000c101120 */
[C---:B0-----:R-:W-:Y:S02]  /*369a0*/  PRMT R172, R175.reuse, 0x7772, RZ ;  /* 0x00007772afac7816 */ /* 0x041fe400000000ff */
[----:B------:R-:W-:-:S03]  /*369b0*/  PRMT R175, R175, 0x7773, RZ ;  /* 0x00007773afaf7816 */ /* 0x000fc600000000ff */
[----:B------:R-:W-:Y:S04]  /*369c0*/  @P2 STG.E.U8 desc[UR32][R164.64], R172 ;  /* 0x000000aca4002986 */ /* 0x000fe8000c101120 */
[----:B--2---:R0:W-:Y:S04]  /*369d0*/  @P3 STG.E.U8 desc[UR32][R168.64], R175 ;  /* 0x000000afa8003986 */ /* 0x0041e8000c101120 */
[----:B0-----:R-:W2:Y:S04]  /*369e0*/  LDL.LU.64 R168, [R1+0x1170] ;  /* 0x0011700001a87983 */ /* 0x001ea80000300a00 */
[----:B------:R-:W3:Y:S01]  /*369f0*/  LDL.LU.64 R164, [R1+0xa28] ;  /* 0x000a280001a47983 */ /* 0x000ee20000300a00 */
[----:B------:R-:W-:-:S02]  /*36a00*/  LOP3.LUT P0, RZ, R6, 0x80, RZ, 0xc0, !PT ;  /* 0x0000008006ff7812 */ /* 0x000fc4000780c0ff */
[C---:B------:R-:W-:Y:S01]  /*36a10*/  LOP3.LUT P1, RZ, R6.reuse, 0x100, RZ, 0xc0, !PT ;  /* 0x0000010006ff7812 */ /* 0x040fe2000782c0ff */
[----:B------:R-:W4:Y:S04]  /*36a20*/  LDL.LU.64 R178, [R1+0xa18] ;  /* 0x000a180001b27983 */ /* 0x000f280000300a00 */
[----:B------:R-:W4:Y:S04]  /*36a30*/  LDL.LU.64 R156, [R1+0xa10] ;  /* 0x000a1000019c7983 */ /* 0x000f280000300a00 */
[----:B------:R-:W4:Y:S04]  /*36a40*/  LDL.LU.64 R162, [R1+0xa08] ;  /* 0x000a080001a27983 */ /* 0x000f280000300a00 */
[----:B------:R-:W4:Y:S04]  /*36a50*/  LDL.LU.64 R160, [R1+0xa00] ;  /* 0x000a000001a07983 */ /* 0x000f280000300a00 */
[----:B------:R-:W4:Y:S04]  /*36a60*/  LDL.LU.64 R8, [R1+0x9f8] ;  /* 0x0009f80001087983 */ /* 0x000f280000300a00 */
[----:B------:R-:W4:Y:S04]  /*36a70*/  LDL.LU.64 R158, [R1+0x9f0] ;  /* 0x0009f000019e7983 */ /* 0x000f280000300a00 */
[----:B------:R-:W4:Y:S01]  /*36a80*/  LDL.LU.64 R166, [R1+0x9e8] ;  /* 0x0009e80001a67983 */ /* 0x000f220000300a00 */
[----:B------:R-:W-:-:S02]  /*36a90*/  LOP3.LUT P4, RZ, R6, 0x80000, RZ, 0xc0, !PT ;  /* 0x0008000006ff7812 */ /* 0x000fc4000788c0ff */
[----:B------:R-:W-:-:S11]  /*36aa0*/  LOP3.LUT R0, R0, 0xffefffff, RZ, 0xc0, !PT ;  /* 0xffefffff00007812 */ /* 0x000fd600078ec0ff */
[----:B------:R-:W-:Y:S02]  /*36ab0*/  @P4 LOP3.LUT R0, R0, 0x100000, RZ, 0xfc, !PT ;  /* 0x0010000000004812 */ /* 0x000fe400078efcff */
[----:B------:R-:W-:Y:S02]  /*36ac0*/  LOP3.LUT P4, RZ, R6, 0x40000, RZ, 0xc0, !PT ;  /* 0x0004000006ff7812 */ /* 0x000fe4000788c0ff */
[----:B------:R-:W-:-:S11]  /*36ad0*/  LOP3.LUT R0, R0, 0xffdfffff, RZ, 0xc0, !PT ;  /* 0xffdfffff00007812 */ /* 0x000fd600078ec0ff */
[----:B------:R-:W-:Y:S02]  /*36ae0*/  @P4 LOP3.LUT R0, R0, 0x200000, RZ, 0xfc, !PT ;  /* 0x0020000000004812 */ /* 0x000fe400078efcff */
[----:B------:R-:W-:Y:S02]  /*36af0*/  LOP3.LUT P4, RZ, R6, 0x20000, RZ, 0xc0, !PT ;  /* 0x0002000006ff7812 */ /* 0x000fe4000788c0ff */
[----:B------:R-:W-:Y:S02]  /*36b00*/  LOP3.LUT R0, R0, 0xffbfffff, RZ, 0xc0, !PT ;  /* 0xffbfffff00007812 */ /* 0x000fe400078ec0ff */
[----:B--2---:R-:W-:-:S05]  /*36b10*/  PRMT R172, R168, 0x7770, RZ ;  /* 0x00007770a8ac7816 */ /* 0x004fca00000000ff */
[----:B---3--:R0:W-:Y:S02]  /*36b20*/  @P0 STG.E.U8 desc[UR32][R164.64], R172 ;  /* 0x000000aca4000986 */ /* 0x0081e4000c101120 */
[----:B0-----:R-:W-:-:S05]  /*36b30*/  PRMT R172, R168, 0x7771, RZ ;  /* 0x00007771a8ac7816 */ /* 0x001fca00000000ff */
[----:B------:R0:W-:Y:S04]  /*36b40*/  @P1 STG.E.U8 desc[UR32][R170.64], R172 ;  /* 0x000000acaa001986 */ /* 0x0001e8000c101120 */
[----:B0-----:R-:W2:Y:S04]  /*36b50*/  LDL.LU.64 R170, [R1+0x1168] ;  /* 0x0011680001aa7983 */ /* 0x001ea80000300a00 */
[----:B------:R-:W3:Y:S01]  /*36b60*/  LDL.LU.64 R164, [R1+0x9e0] ;  /* 0x0009e00001a47983 */ /* 0x000ee20000300a00 */
[----:B------:R-:W-:Y:S02]  /*36b70*/  @P4 LOP3.LUT R0, R0, 0x400000, RZ, 0xfc, !PT ;  /* 0x0040000000004812 */ /* 0x000fe400078efcff */
[----:B------:R-:W-:Y:S01]  /*36b80*/  LOP3.LUT P4, RZ, R6, 0x10000, RZ, 0xc0, !PT ;  /* 0x0001000006ff7812 */ /* 0x000fe2000788c0ff */
[----:B------:R-:W3:Y:S01]  /*36b90*/  LDL.LU.64 R174, [R1+0x9c8] ;  /* 0x0009c80001ae7983 */ /* 0x000ee20000300a00 */
[----:B------:R-:W-:-:S02]  /*36ba0*/  LOP3.LUT R0, R0, 0xff7fffff, RZ, 0xc0, !PT ;  /* 0xff7fffff00007812 */ /* 0x000fc400078ec0ff */
[----:B------:R-:W-:Y:S01]  /*36bb0*/  LOP3.LUT P2, RZ, R6, 0x200, RZ, 0xc0, !PT ;  /* 0x0000020006ff7812 */ /* 0x000fe2000784c0ff */
[----:B------:R-:W3:Y:S08]  /*36bc0*/  LDL.LU.64 R176, [R1+0x9c0] ;  /* 0x0009c00001b07983 */ /* 0x000ef00000300a00 */
[----:B------:R-:W-:Y:S02]  /*36bd0*/  @P4 LOP3.LUT R0, R0, 0x800000, RZ, 0xfc, !PT ;  /* 0x0080000000004812 */ /* 0x000fe400078efcff */
        /* <DEDUP_REMOVED lines=8> */
[----:B------:R-:W-:-:S09]  /*36c60*/  LOP3.LUT P3, RZ, R6, 0x400, RZ, 0xc0, !PT ;  /* 0x0000040006ff7812 */ /* 0x000fd2000786c0ff */
[----:B------:R-:W-:Y:S02]  /*36c70*/  @P4 LOP3.LUT R0, R0, 0x4000000, RZ, 0xfc, !PT ;  /* 0x0400000000004812 */ /* 0x000fe400078efcff */
[----:B------:R-:W-:Y:S02]  /*36c80*/  LOP3.LUT P4, RZ, R6, 0x1000, RZ, 0xc0, !PT ;  /* 0x0000100006ff7812 */ /* 0x000fe4000788c0ff */
[----:B------:R-:W-:Y:S02]  /*36c90*/  LOP3.LUT R0, R0, 0xf7ffffff, RZ, 0xc0, !PT ;  /* 0xf7ffffff00007812 */ /* 0x000fe400078ec0ff */
[----:B------:R-:W-:-:S05]  /*36ca0*/  PRMT R172, R169, 0x7770, RZ ;  /* 0x00007770a9ac7816 */ /* 0x000fca00000000ff */
[----:B----4-:R0:W-:Y:S04]  /*36cb0*/  @P2 STG.E.U8 desc[UR32][R178.64], R172 ;  /* 0x000000acb2002986 */ /* 0x0101e8000c101120 */
[----:B------:R-:W-:Y:S02]  /*36cc0*/  @P4 LOP3.LUT R0, R0, 0x8000000, RZ, 0xfc, !PT ;  /* 0x0800000000004812 */ /* 0x000fe400078efcff */
[----:B------:R-:W-:Y:S02]  /*36cd0*/  LOP3.LUT P4, RZ, R6, 0x800, RZ, 0xc0, !PT ;  /* 0x0000080006ff7812 */ /* 0x000fe4000788c0ff */
[----:B0-----:R-:W-:Y:S01]  /*36ce0*/  PRMT R172, R169, 0x7771, RZ ;  /* 0x00007771a9ac7816 */ /* 0x001fe200000000ff */
[----:B------:R-:W4:Y:S04]  /*36cf0*/  LDL.LU.64 R178, [R1+0x9b8] ;  /* 0x0009b80001b27983 */ /* 0x000f280000300a00 */
[----:B------:R0:W-:Y:S04]  /*36d00*/  @P3 STG.E.U8 desc[UR32][R156.64], R172 ;  /* 0x000000ac9c003986 */ /* 0x0001e8000c101120 */
[----:B0-----:R-:W4:Y:S01]  /*36d10*/  LDL.LU.64 R156, [R1+0x9b0] ;  /* 0x0009b000019c7983 */ /* 0x001f220000300a00 */
[----:B--2---:R-:W-:-:S05]  /*36d20*/  PRMT R172, R170, 0x7770, RZ ;  /* 0x00007770aaac7816 */ /* 0x004fca00000000ff */
        /* <DEDUP_REMOVED lines=18> */
[----:B------:R-:W-:Y:S01]  /*36e50*/  PRMT R168, R168, 0x7773, RZ ;  /* 0x00007773a8a87816 */ /* 0x000fe200000000ff */
[----:B0-----:R-:W2:Y:S04]  /*36e60*/  LDL.LU.64 R166, [R1+0x1150] ;  /* 0x0011500001a67983 */ /* 0x001ea80000300a00 */
[----:B------:R-:W4:Y:S06]  /*36e70*/  LDL.LU.64 R172, [R1+0x9d0] ;  /* 0x0009d00001ac7983 */ /* 0x000f2c0000300a00 */
[----:B---3--:R0:W-:Y:S04]  /*36e80*/  @P4 STG.E.U8 desc[UR32][R164.64], R168 ;  /* 0x000000a8a4004986 */ /* 0x0081e8000c101120 */
[----:B0-----:R-:W3:Y:S01]  /*36e90*/  LDL.LU.64 R164, [R1+0x1148] ;  /* 0x0011480001a47983 */ /* 0x001ee20000300a00 */
[----:B------:R-:W-:-:S02]  /*36ea0*/  LOP3.LUT P4, RZ, R0, 0x400000, RZ, 0xc0, !PT ;  /* 0x0040000000ff7812 */ /* 0x000fc4000788c0ff */
[C---:B------:R-:W-:Y:S02]  /*36eb0*/  PRMT R168, R169.reuse, 0x7772, RZ ;  /* 0x00007772a9a87816 */ /* 0x040fe400000000ff */
[----:B------:R-:W-:Y:S02]  /*36ec0*/  PRMT R169, R169, 0x7773, RZ ;  /* 0x00007773a9a97816 */ /* 0x000fe400000000ff */
[C---:B------:R-:W-:Y:S02]  /*36ed0*/  LOP3.LUT P5, RZ, R6.reuse, 0x100000, RZ, 0xc0, !PT ;  /* 0x0010000006ff7812 */ /* 0x040fe400078ac0ff */
[----:B------:R-:W-:-:S05]  /*36ee0*/  LOP3.LUT P6, RZ, R6, 0x200000, RZ, 0xc0, !PT ;  /* 0x0020000006ff7812 */ /* 0x000fca00078cc0ff */
[----:B---3--:R0:W-:Y:S04]  /*36ef0*/  @P4 STG.E.U8 desc[UR32][R164.64], R168 ;  /* 0x000000a8a4004986 */ /* 0x0081e8000c101120 */
[----:B0-----:R-:W3:Y:S01]  /*36f00*/  LDL.LU.64 R164, [R1+0x1140] ;  /* 0x0011400001a47983 */ /* 0x001ee20000300a00 */
[----:B------:R-:W-:Y:S02]  /*36f10*/  LOP3.LUT P4, RZ, R0, 0x200000, RZ, 0xc0, !PT ;  /* 0x0020000000ff7812 */ /* 0x000fe4000788c0ff */
[----:B------:R-:W-:-:S11]  /*36f20*/  PRMT R168, R170, 0x7772, RZ ;  /* 0x00007772aaa87816 */ /* 0x000fd600000000ff */
[----:B----4-:R-:W-:Y:S01]  /*36f30*/  @P4 STG.E.U8 desc[UR32][R172.64], R169 ;  /* 0x000000a9ac004986 */ /* 0x010fe2000c101120 */
[----:B------:R-:W-:Y:S02]  /*36f40*/  LOP3.LUT P4, RZ, R0, 0x100000, RZ, 0xc0, !PT ;  /* 0x0010000000ff7812 */ /* 0x000fe4000788c0ff */
[C---:B------:R-:W-:Y:S02]  /*36f50*/  LOP3.LUT P0, RZ, R6.reuse, 0x400000, RZ, 0xc0, !PT ;  /* 0x0040000006ff7812 */ /* 0x040fe4000780c0ff */
[----:B------:R-:W-:Y:S02]  /*36f60*/  LOP3.LUT P1, RZ, R6, 0x800000, RZ, 0xc0, !PT ;  /* 0x0080000006ff7812 */ /* 0x000fe4000782c0ff */
[----:B------:R-:W-:Y:S02]  /*36f70*/  PRMT R170, R170, 0x7773, RZ ;  /* 0x00007773aaaa7816 */ /* 0x000fe400000000ff */
[----:B------:R-:W-:-:S05]  /*36f80*/  LOP3.LUT P2, RZ, R6, 0x1000000, RZ, 0xc0, !PT ;  /* 0x0100000006ff7812 */ /* 0x000fca000784c0ff */
[----:B------:R0:W-:Y:S04]  /*36f90*/  @P4 STG.E.U8 desc[UR32][R174.64], R168 ;  /* 0x000000a8ae004986 */ /* 0x0001e8000c101120 */
[----:B------:R-:W-:Y:S01]  /*36fa0*/  @P5 STG.E.U8 desc[UR32][R176.64], R170 ;  /* 0x000000aab0005986 */ /* 0x000fe2000c101120 */
[C---:B0-----:R-:W-:Y:S02]  /*36fb0*/  PRMT R168, R171.reuse, 0x7772, RZ ;  /* 0x00007772aba87816 */ /* 0x041fe400000000ff */
[----:B------:R-:W-:-:S03]  /*36fc0*/  PRMT R171, R171, 0x7773, RZ ;  /* 0x00007773abab7816 */ /* 0x000fc600000000ff */
[----:B------:R3:W-:Y:S01]  /*36fd0*/  @P6 STG.E.U8 desc[UR32][R178.64], R168 ;  /* 0x000000a8b2006986 */ /* 0x0007e2000c101120 */
[----:B------:R-:W-:-:S03]  /*36fe0*/  LOP3.LUT P3, RZ, R6, 0x2000000, RZ, 0xc0, !PT ;  /* 0x0200000006ff7812 */ /* 0x000fc6000786c0ff */
[----:B------:R-:W-:Y:S01]  /*36ff0*/  @P0 STG.E.U8 desc[UR32][R156.64], R171 ;  /* 0x000000ab9c000986 */ /* 0x000fe2000c101120 */
[----:B---3--:R-:W-:-:S05]  /*37000*/  PRMT R168, R164, 0x7770, RZ ;  /* 0x00007770a4a87816 */ /* 0x008fca00000000ff */
[----:B--2---:R0:W-:Y:S02]  /*37010*/  @P1 STG.E.U8 desc[UR32][R162.64], R168 ;  /* 0x000000a8a2001986 */ /* 0x0041e4000c101120 */
[----:B0-----:R-:W-:-:S05]  /*37020*/  PRMT R168, R164, 0x7771, RZ ;  /* 0x00007771a4a87816 */ /* 0x001fca00000000ff */
[----:B------:R0:W-:Y:S02]  /*37030*/  @P2 STG.E.U8 desc[UR32][R160.64], R168 ;  /* 0x000000a8a0002986 */ /* 0x0001e4000c101120 */
[----:B0-----:R-:W-:-:S05]  /*37040*/  PRMT R168, R165, 0x7770, RZ ;  /* 0x00007770a5a87816 */ /* 0x001fca00000000ff */
[----:B------:R0:W-:Y:S04]  /*37050*/  @P3 STG.E.U8 desc[UR32][R166.64], R168 ;  /* 0x000000a8a6003986 */ /* 0x0001e8000c101120 */
[----:B0-----:R-:W2:Y:S04]  /*37060*/  LDL.LU.64 R166, [R1+0x1138] ;  /* 0x0011380001a67983 */ /* 0x001ea80000300a00 */
[----:B------:R-:W3:Y:S04]  /*37070*/  LDL.LU.64 R160, [R1+0x990] ;  /* 0x0009900001a07983 */ /* 0x000ee80000300a00 */
[----:B------:R-:W4:Y:S04]  /*37080*/  LDL.LU.64 R156, [R1+0x988] ;  /* 0x00098800019c7983 */ /* 0x000f280000300a00 */
[----:B------:R-:W4:Y:S04]  /*37090*/  LDL.LU.64 R170, [R1+0x980] ;  /* 0x0009800001aa7983 */ /* 0x000f280000300a00 */
[----:B------:R-:W4:Y:S04]  /*370a0*/  LDL.LU.64 R172, [R1+0x978] ;  /* 0x0009780001ac7983 */ /* 0x000f280000300a00 */
[----:B------:R-:W4:Y:S04]  /*370b0*/  LDL.LU.64 R174, [R1+0x970] ;  /* 0x0009700001ae7983 */ /* 0x000f280000300a00 */
[----:B------:R-:W4:Y:S04]  /*370c0*/  LDL.LU.64 R176, [R1+0x968] ;  /* 0x0009680001b07983 */ /* 0x000f280000300a00 */
[----:B------:R-:W4:Y:S01]  /*370d0*/  LDL.LU.64 R178, [R1+0x960] ;  /* 0x0009600001b27983 */ /* 0x000f220000300a00 */
[----:B------:R-:W-:-:S03]  /*370e0*/  LOP3.LUT P0, RZ, R6, 0x4000000, RZ, 0xc0, !PT ;  /* 0x0400000006ff7812 */ /* 0x000fc6000780c0ff */
[----:B------:R-:W4:Y:S01]  /*370f0*/  LDL.LU.64 R162, [R1+0x958] ;  /* 0x0009580001a27983 */ /* 0x000f220000300a00 */
[----:B------:R-:W-:Y:S02]  /*37100*/  PRMT R168, R165, 0x7771, RZ ;  /* 0x00007771a5a87816 */ /* 0x000fe400000000ff */
        /* <DEDUP_REMOVED lines=15> */
[----:B------:R-:W-:Y:S01]  /*37200*/  LOP3.LUT P4, RZ, R7, 0x2, RZ, 0xc0, !PT ;  /* 0x0000000207ff7812 */ /* 0x000fe2000788c0ff */
[----:B---3--:R0:W-:Y:S04]  /*37210*/  @P0 STG.E.U8 desc[UR32][R160.64], R168 ;  /* 0x000000a8a0000986 */ /* 0x0081e8000c101120 */
[----:B0-----:R-:W3:Y:S01]  /*37220*/  LDL.LU.64 R160, [R1+0x950] ;  /* 0x0009500001a07983 */ /* 0x001ee20000300a00 */
[----:B------:R-:W-:-:S07]  /*37230*/  LOP3.LUT R0, R0, 0xfffdffff, RZ, 0xc0, !PT ;  /* 0xfffdffff00007812 */ /* 0x000fce00078ec0ff */
[----:B------:R-:W-:Y:S02]  /*37240*/  @P4 LOP3.LUT R0, R0, 0x20000, RZ, 0xfc, !PT ;  /* 0x0002000000004812 */ /* 0x000fe400078efcff */
[----:B------:R-:W-:Y:S02]  /*37250*/  LOP3.LUT P4, RZ, R7, 0x1, RZ, 0xc0, !PT ;  /* 0x0000000107ff7812 */ /* 0x000fe4000788c0ff */
[----:B------:R-:W-:Y:S02]  /*37260*/  LOP3.LUT R0, R0, 0xfffbffff, RZ, 0xc0, !PT ;  /* 0xfffbffff00007812 */ /* 0x000fe400078ec0ff */
[C---:B------:R-:W-:Y:S02]  /*37270*/  LOP3.LUT P1, RZ, R6.reuse, 0x8000000, RZ, 0xc0, !PT ;  /* 0x0800000006ff7812 */ /* 0x040fe4000782c0ff */
[----:B------:R-:W-:Y:S02]  /*37280*/  LOP3.LUT P2, RZ, R6, 0x10000000, RZ, 0xc0, !PT ;  /* 0x1000000006ff7812 */ /* 0x000fe4000784c0ff */
[----:B--2---:R-:W-:-:S05]  /*37290*/  PRMT R168, R166, 0x7770, RZ ;  /* 0x00007770a6a87816 */ /* 0x004fca00000000ff */
[----:B------:R-:W-:Y:S02]  /*372a0*/  @P4 LOP3.LUT R0, R0, 0x40000, RZ, 0xfc, !PT ;  /* 0x0004000000004812 */ /* 0x000fe400078efcff */
[C---:B------:R-:W-:Y:S02]  /*372b0*/  LOP3.LUT P4, RZ, R6.reuse, 0x80000000, RZ, 0xc0, !PT ;  /* 0x8000000006ff7812 */ /* 0x040fe4000788c0ff */
[----:B------:R-:W-:Y:S01]  /*372c0*/  LOP3.LUT P3, RZ, R6, 0x20000000, RZ, 0xc0, !PT ;  /* 0x2000000006ff7812 */ /* 0x000fe2000786c0ff */
[----:B----4-:R0:W-:Y:S01]  /*372d0*/  @P1 STG.E.U8 desc[UR32][R156.64], R168 ;  /* 0x000000a89c001986 */ /* 0x0101e2000c101120 */
[----:B------:R-:W-:Y:S02]  /*372e0*/  LOP3.LUT R0, R0, 0xfff7ffff, RZ, 0xc0, !PT ;  /* 0xfff7ffff00007812 */ /* 0x000fe400078ec0ff */
[----:B0-----:R-:W-:Y:S01]  /*372f0*/  PRMT R168, R166, 0x7771, RZ ;  /* 0x00007771a6a87816 */ /* 0x001fe200000000ff */
[----:B------:R-:W2:Y:S06]  /*37300*/  LDL.LU.64 R156, [R1+0x1130] ;  /* 0x00113000019c7983 */ /* 0x000eac0000300a00 */
[----:B------:R-:W-:-:S02]  /*37310*/  @P4 LOP3.LUT R0, R0, 0x80000, RZ, 0xfc, !PT ;  /* 0x0008000000004812 */ /* 0x000fc400078efcff */
[----:B------:R-:W-:Y:S01]  /*37320*/  LOP3.LUT P4, RZ, R6, 0x40000000, RZ, 0xc0, !PT ;  /* 0x4000000006ff7812 */ /* 0x000fe2000788c0ff */
[----:B------:R0:W-:Y:S02]  /*37330*/  @P2 STG.E.U8 desc[UR32][R170.64], R168 ;  /* 0x000000a8aa002986 */ /* 0x0001e4000c101120 */
[C---:B0-----:R-:W-:Y:S02]  /*37340*/  PRMT R168, R167.reuse, 0x7770, RZ ;  /* 0x00007770a7a87816 */ /* 0x041fe400000000ff */
[----:B------:R-:W4:Y:S04]  /*37350*/  LDL.LU.64 R170, [R1+0x920] ;  /* 0x0009200001aa7983 */ /* 0x000f280000300a00 */
[----:B------:R0:W-:Y:S02]  /*37360*/  @P3 STG.E.U8 desc[UR32][R172.64], R168 ;  /* 0x000000a8ac003986 */ /* 0x0001e4000c101120 */
[----:B0-----:R-:W-:-:S02]  /*37370*/  PRMT R168, R167, 0x7771, RZ ;  /* 0x00007771a7a87816 */ /* 0x001fc400000000ff */
[----:B------:R-:W2:Y:S04]  /*37380*/  LDL.LU.64 R172, [R1+0x918] ;  /* 0x0009180001ac7983 */ /* 0x000ea80000300a00 */
[----:B------:R0:W-:Y:S01]  /*37390*/  @P4 STG.E.U8 desc[UR32][R174.64], R168 ;  /* 0x000000a8ae004986 */ /* 0x0001e2000c101120 */
[----:B------:R-:W-:Y:S02]  /*373a0*/  LOP3.LUT P4, RZ, R0, 0x80000, RZ, 0xc0, !PT ;  /* 0x0008000000ff7812 */ /* 0x000fe4000788c0ff */
[----:B0-----:R-:W-:-:S11]  /*373b0*/  PRMT R168, R164, 0x7772, RZ ;  /* 0x00007772a4a87816 */ /* 0x001fd600000000ff */
[----:B------:R0:W-:Y:S01]  /*373c0*/  @P4 STG.E.U8 desc[UR32][R176.64], R168 ;  /* 0x000000a8b0004986 */ /* 0x0001e2000c101120 */
[----:B------:R-:W-:Y:S02]  /*373d0*/  LOP3.LUT P4, RZ, R0, 0x40000, RZ, 0xc0, !PT ;  /* 0x0004000000ff7812 */ /* 0x000fe4000788c0ff */
[----:B------:R-:W-:Y:S01]  /*373e0*/  PRMT R164, R164, 0x7773, RZ ;  /* 0x00007773a4a47816 */ /* 0x000fe200000000ff */
[----:B0-----:R-:W4:Y:S10]  /*373f0*/  LDL.LU.64 R168, [R1+0x928] ;  /* 0x0009280001a87983 */ /* 0x001f340000300a00 */
[----:B------:R0:W-:Y:S01]  /*37400*/  @P4 STG.E.U8 desc[UR32][R178.64], R164 ;  /* 0x000000a4b2004986 */ /* 0x0001e2000c101120 */
[----:B------:R-:W-:-:S03]  /*37410*/  LOP3.LUT P4, RZ, R0, 0x20000, RZ, 0xc0, !PT ;  /* 0x0002000000ff7812 */ /* 0x000fc6000788c0ff */
[----:B------:R-:W2:Y:S04]  /*37420*/  LDL.LU.64 R174, [R1+0x910] ;  /* 0x0009100001ae7983 */ /* 0x000ea80000300a00 */
[----:B------:R-:W2:Y:S01]  /*37430*/  LDL.LU.64 R176, [R1+0x908] ;  /* 0x0009080001b07983 */ /* 0x000ea20000300a00 */
[----:B0-----:R-:W-:-:S03]  /*37440*/  PRMT R164, R165, 0x7772, RZ ;  /* 0x00007772a5a47816 */ /* 0x001fc600000000ff */
[----:B------:R-:W2:Y:S04]  /*37450*/  LDL.LU.64 R178, [R1+0x900] ;  /* 0x0009000001b27983 */ /* 0x000ea80000300a00 */
[----:B------:R0:W-:Y:S01]  /*37460*/  @P4 STG.E.U8 desc[UR32][R162.64], R164 ;  /* 0x000000a4a2004986 */ /* 0x0001e2000c101120 */
[C---:B------:R-:W-:Y:S02]  /*37470*/  LOP3.LUT P4, RZ, R0.reuse, 0x10000, RZ, 0xc0, !PT ;  /* 0x0001000000ff7812 */ /* 0x040fe4000788c0ff */
[----:B------:R-:W-:Y:S01]  /*37480*/  PRMT R165, R165, 0x7773, RZ ;  /* 0x00007773a5a57816 */ /* 0x000fe200000000ff */
[----:B0-----:R-:W4:Y:S10]  /*37490*/  LDL.LU.64 R162, [R1+0x1128] ;  /* 0x0011280001a27983 */ /* 0x001f340000300a00 */
[----:B---3--:R0:W-:Y:S04]  /*374a0*/  @P4 STG.E.U8 desc[UR32][R160.64], R165 ;  /* 0x000000a5a0004986 */ /* 0x0081e8000c101120 */
[----:B0-----:R-:W3:Y:S01]  /*374b0*/  LDL.LU.64 R160, [R1+0x1120] ;  /* 0x0011200001a07983 */ /* 0x001ee20000300a00 */
[----:B------:R-:W-:-:S02]  /*374c0*/  LOP3.LUT P4, RZ, R0, 0x8000, RZ, 0xc0, !PT ;  /* 0x0000800000ff7812 */ /* 0x000fc4000788c0ff */
[----:B------:R-:W-:-:S11]  /*374d0*/  PRMT R164, R166, 0x7772, RZ ;  /* 0x00007772a6a47816 */ /* 0x000fd600000000ff */
[----:B---3--:R0:W-:Y:S04]  /*374e0*/  @P4 STG.E.U8 desc[UR32][R160.64], R164 ;  /* 0x000000a4a0004986 */ /* 0x0081e8000c101120 */
[----:B0-----:R-:W3:Y:S04]  /*374f0*/  LDL.LU.64 R160, [R1+0x1118] ;  /* 0x0011180001a07983 */ /* 0x001ee80000300a00 */
[----:B------:R-:W2:Y:S01]  /*37500*/  LDL.LU.64 R164, [R1+0x940] ;  /* 0x0009400001a47983 */ /* 0x000ea20000300a00 */
[----:B------:R-:W-:Y:S02]  /*37510*/  LOP3.LUT P4, RZ, R0, 0x4000, RZ, 0xc0, !PT ;  /* 0x0000400000ff7812 */ /* 0x000fe4000788c0ff */
[----:B------:R-:W-:-:S11]  /*37520*/  PRMT R166, R166, 0x7773, RZ ;  /* 0x00007773a6a67816 */ /* 0x000fd600000000ff */
[----:B--2---:R0:W-:Y:S01]  /*37530*/  @P4 STG.E.U8 desc[UR32][R164.64], R166 ;  /* 0x000000a6a4004986 */ /* 0x0041e2000c101120 */
[----:B------:R-:W-:Y:S02]  /*37540*/  LOP3.LUT P4, RZ, R0, 0x2000, RZ, 0xc0, !PT ;  /* 0x0000200000ff7812 */ /* 0x000fe4000788c0ff */
[----:B0-----:R-:W-:-:S11]  /*37550*/  PRMT R164, R167, 0x7772, RZ ;  /* 0x00007772a7a47816 */ /* 0x001fd600000000ff */
[----:B----4-:R0:W-:Y:S04]  /*37560*/  @P4 STG.E.U8 desc[UR32][R162.64], R164 ;  /* 0x000000a4a2004986 */ /* 0x0101e8000c101120 */
[----:B0-----:R-:W2:Y:S04]  /*37570*/  LDL.LU.64 R162, [R1+0x1110] ;  /* 0x0011100001a27983 */ /* 0x001ea80000300a00 */
[----:B------:R-:W4:Y:S01]  /*37580*/  LDL.LU.64 R164, [R1+0x930] ;  /* 0x0009300001a47983 */ /* 0x000f220000300a00 */
[----:B------:R-:W-:Y:S02]  /*37590*/  LOP3.LUT P4, RZ, R0, 0x1000, RZ, 0xc0, !PT ;  /* 0x0000100000ff7812 */ /* 0x000fe4000788c0ff */
[----:B------:R-:W-:-:S02]  /*375a0*/  LOP3.LUT P5, RZ, R7, 0x80, RZ, 0xc0, !PT ;  /* 0x0000008007ff7812 */ /* 0x000fc400078ac0ff */
[----:B------:R-:W-:Y:S02]  /*375b0*/  PRMT R167, R167, 0x7773, RZ ;  /* 0x00007773a7a77816 */ /* 0x000fe400000000ff */
[C---:B------:R-:W-:Y:S02]  /*375c0*/  LOP3.LUT P6, RZ, R7.reuse, 0x100, RZ, 0xc0, !PT ;  /* 0x0000010007ff7812 */ /* 0x040fe400078cc0ff */
[C---:B------:R-:W-:Y:S02]  /*375d0*/  LOP3.LUT P0, RZ, R7.reuse, 0x200, RZ, 0xc0, !PT ;  /* 0x0000020007ff7812 */ /* 0x040fe4000780c0ff */
[C---:B------:R-:W-:Y:S02]  /*375e0*/  LOP3.LUT P1, RZ, R7.reuse, 0x400, RZ, 0xc0, !PT ;  /* 0x0000040007ff7812 */ /* 0x040fe4000782c0ff */
[C---:B------:R-:W-:Y:S02]  /*375f0*/  LOP3.LUT P2, RZ, R7.reuse, 0x800, RZ, 0xc0, !PT ;  /* 0x0000080007ff7812 */ /* 0x040fe4000784c0ff */
[----:B------:R-:W-:-:S02]  /*37600*/  LOP3.LUT P3, RZ, R7, 0x1000, RZ, 0xc0, !PT ;  /* 0x0000100007ff7812 */ /* 0x000fc4000786c0ff */
[----:B------:R-:W-:Y:S01]  /*37610*/  LOP3.LUT R0, R0, 0xffffffef, RZ, 0xc0, !PT ;  /* 0xffffffef00007812 */ /* 0x000fe200078ec0ff */
[----:B----4-:R3:W-:Y:S02]  /*37620*/  @P4 STG.E.U8 desc[UR32][R164.64], R167 ;  /* 0x000000a7a4004986 */ /* 0x0107e4000c101120 */
[C---:B---3--:R-:W-:Y:S02]  /*37630*/  PRMT R164, R160.reuse, 0x7770, RZ ;  /* 0x00007770a0a47816 */ /* 0x048fe400000000ff */
[----:B------:R-:W3:Y:S04]  /*37640*/  LDL.LU.64 R166, [R1+0x8f8] ;  /* 0x0008f80001a67983 */ /* 0x000ee80000300a00 */
[----:B------:R0:W-:Y:S02]  /*37650*/  @P5 STG.E.U8 desc[UR32][R168.64], R164 ;  /* 0x000000a4a8005986 */ /* 0x0001e4000c101120 */
[----:B0-----:R-:W-:-:S02]  /*37660*/  PRMT R164, R160, 0x7771, RZ ;  /* 0x00007771a0a47816 */ /* 0x001fc400000000ff */
[----:B------:R-:W4:Y:S04]  /*37670*/  LDL.LU.64 R168, [R1+0x8f0] ;  /* 0x0008f00001a87983 */ /* 0x000f280000300a00 */
[----:B------:R0:W-:Y:S02]  /*37680*/  @P6 STG.E.U8 desc[UR32][R170.64], R164 ;  /* 0x000000a4aa006986 */ /* 0x0001e4000c101120 */
[C---:B0-----:R-:W-:Y:S02]  /*37690*/  PRMT R164, R161.reuse, 0x7770, RZ ;  /* 0x00007770a1a47816 */ /* 0x041fe400000000ff */
[----:B------:R-:W4:Y:S04]  /*376a0*/  LDL.LU.64 R170, [R1+0x8e8] ;  /* 0x0008e80001aa7983 */ /* 0x000f280000300a00 */
[----:B------:R0:W-:Y:S02]  /*376b0*/  @P0 STG.E.U8 desc[UR32][R172.64], R164 ;  /* 0x000000a4ac000986 */ /* 0x0001e4000c101120 */
[----:B0-----:R-:W-:-:S02]  /*376c0*/  PRMT R164, R161, 0x7771, RZ ;  /* 0x00007771a1a47816 */ /* 0x001fc400000000ff */
[----:B------:R-:W4:Y:S04]  /*376d0*/  LDL.LU.64 R172, [R1+0x8e0] ;  /* 0x0008e00001ac7983 */ /* 0x000f280000300a00 */
[----:B------:R0:W-:Y:S04]  /*376e0*/  @P1 STG.E.U8 desc[UR32][R174.64], R164 ;  /* 0x000000a4ae001986 */ /* 0x0001e8000c101120 */
[----:B0-----:R-:W4:Y:S01]  /*376f0*/  LDL.LU.64 R174, [R1+0x8d8] ;  /* 0x0008d80001ae7983 */ /* 0x001f220000300a00 */
[----:B--2---:R-:W-:-:S05]  /*37700*/  PRMT R164, R162, 0x7770, RZ ;  /* 0x00007770a2a47816 */ /* 0x004fca00000000ff */
[----:B------:R0:W-:Y:S04]  /*37710*/  @P2 STG.E.U8 desc[UR32][R176.64], R164 ;  /* 0x000000a4b0002986 */ /* 0x0001e8000c101120 */
[----:B0-----:R-:W2:Y:S01]  /*37720*/  LDL.LU.64 R176, [R1+0x8d0] ;  /* 0x0008d00001b07983 */ /* 0x001ea20000300a00 */
[----:B------:R-:W-:-:S05]  /*37730*/  PRMT R164, R162, 0x7771, RZ ;  /* 0x00007771a2a47816 */ /* 0x000fca00000000ff */
[----:B------:R0:W-:Y:S04]  /*37740*/  @P3 STG.E.U8 desc[UR32][R178.64], R164 ;  /* 0x000000a4b2003986 */ /* 0x0001e8000c101120 */
[----:B0-----:R-:W2:Y:S01]  /*37750*/  LDL.LU.64 R178, [R1+0x8c8] ;  /* 0x0008c80001b27983 */ /* 0x001ea20000300a00 */
[----:B------:R-:W-:-:S13]  /*37760*/  LOP3.LUT P4, RZ, R7, 0x2000000, RZ, 0xc0, !PT ;  /* 0x0200000007ff7812 */ /* 0x000fda000788c0ff */
        /* <DEDUP_REMOVED lines=17> */
[C---:B------:R-:W-:Y:S02]  /*37880*/  LOP3.LUT P0, RZ, R7.reuse, 0x2000, RZ, 0xc0, !PT ;  /* 0x0000200007ff7812 */ /* 0x040fe4000780c0ff */
[----:B------:R-:W-:Y:S02]  /*37890*/  LOP3.LUT R0, R0, 0xfffffbff, RZ, 0xc0, !PT ;  /* 0xfffffbff00007812 */ /* 0x000fe400078ec0ff */
[----:B------:R-:W-:Y:S02]  /*378a0*/  LOP3.LUT P1, RZ, R7, 0x4000, RZ, 0xc0, !PT ;  /* 0x0000400007ff7812 */ /* 0x000fe4000782c0ff */
[----:B------:R-:W-:-:S05]  /*378b0*/  PRMT R164, R163, 0x7770, RZ ;  /* 0x00007770a3a47816 */ /* 0x000fca00000000ff */
[----:B------:R-:W-:Y:S02]  /*378c0*/  @P4 LOP3.LUT R0, R0, 0x400, RZ, 0xfc, !PT ;  /* 0x0000040000004812 */ /* 0x000fe400078efcff */
[C---:B------:R-:W-:Y:S02]  /*378d0*/  LOP3.LUT P4, RZ, R7.reuse, 0x40000, RZ, 0xc0, !PT ;  /* 0x0004000007ff7812 */ /* 0x040fe4000788c0ff */
[C---:B------:R-:W-:Y:S02]  /*378e0*/  LOP3.LUT P2, RZ, R7.reuse, 0x8000, RZ, 0xc0, !PT ;  /* 0x0000800007ff7812 */ /* 0x040fe4000784c0ff */
[----:B------:R-:W-:Y:S02]  /*378f0*/  LOP3.LUT P3, RZ, R7, 0x10000, RZ, 0xc0, !PT ;  /* 0x0001000007ff7812 */ /* 0x000fe4000786c0ff */
[----:B------:R-:W-:-:S07]  /*37900*/  LOP3.LUT R0, R0, 0xfffff7ff, RZ, 0xc0, !PT ;  /* 0xfffff7ff00007812 */ /* 0x000fce00078ec0ff */
[----:B------:R-:W-:Y:S02]  /*37910*/  @P4 LOP3.LUT R0, R0, 0x800, RZ, 0xfc, !PT ;  /* 0x0000080000004812 */ /* 0x000fe400078efcff */
[----:B------:R-:W-:Y:S01]  /*37920*/  LOP3.LUT P4, RZ, R7, 0x20000, RZ, 0xc0, !PT ;  /* 0x0002000007ff7812 */ /* 0x000fe2000788c0ff */
[----:B---3--:R0:W-:Y:S02]  /*37930*/  @P0 STG.E.U8 desc[UR32][R166.64], R164 ;  /* 0x000000a4a6000986 */ /* 0x0081e4000c101120 */
[----:B0-----:R-:W-:-:S05]  /*37940*/  PRMT R164, R163, 0x7771, RZ ;  /* 0x00007771a3a47816 */ /* 0x001fca00000000ff */
[----:B----4-:R0:W-:Y:S02]  /*37950*/  @P1 STG.E.U8 desc[UR32][R168.64], R164 ;  /* 0x000000a4a8001986 */ /* 0x0101e4000c101120 */
[C---:B0-----:R-:W-:Y:S02]  /*37960*/  PRMT R164, R160.reuse, 0x7772, RZ ;  /* 0x00007772a0a47816 */ /* 0x041fe400000000ff */
[----:B------:R-:W-:-:S03]  /*37970*/  PRMT R160, R160, 0x7773, RZ ;  /* 0x00007773a0a07816 */ /* 0x000fc600000000ff */
[----:B------:R0:W-:Y:S04]  /*37980*/  @P2 STG.E.U8 desc[UR32][R170.64], R164 ;  /* 0x000000a4aa002986 */ /* 0x0001e8000c101120 */
[----:B0-----:R-:W3:Y:S04]  /*37990*/  LDL.LU.64 R164, [R1+0x8a8] ;  /* 0x0008a80001a47983 */ /* 0x001ee80000300a00 */
[----:B------:R-:W4:Y:S04]  /*379a0*/  LDL.LU.64 R166, [R1+0x8a0] ;  /* 0x0008a00001a67983 */ /* 0x000f280000300a00 */
[----:B------:R0:W-:Y:S04]  /*379b0*/  @P3 STG.E.U8 desc[UR32][R172.64], R160 ;  /* 0x000000a0ac003986 */ /* 0x0001e8000c101120 */
[----:B------:R-:W4:Y:S04]  /*379c0*/  LDL.LU.64 R168, [R1+0x890] ;  /* 0x0008900001a87983 */ /* 0x000f280000300a00 */
[----:B------:R-:W4:Y:S01]  /*379d0*/  LDL.LU.64 R170, [R1+0x888] ;  /* 0x0008880001aa7983 */ /* 0x000f220000300a00 */
[----:B0-----:R-:W-:-:S03]  /*379e0*/  PRMT R160, R161, 0x7772, RZ ;  /* 0x00007772a1a07816 */ /* 0x001fc600000000ff */
[----:B------:R-:W4:Y:S04]  /*379f0*/  LDL.LU.64 R172, [R1+0x880] ;  /* 0x0008800001ac7983 */ /* 0x000f280000300a00 */
[----:B------:R0:W-:Y:S01]  /*37a00*/  @P4 STG.E.U8 desc[UR32][R174.64], R160 ;  /* 0x000000a0ae004986 */ /* 0x0001e2000c101120 */
[----:B------:R-:W-:Y:S02]  /*37a10*/  LOP3.LUT P4, RZ, R0, 0x800, RZ, 0xc0, !PT ;  /* 0x0000080000ff7812 */ /* 0x000fe4000788c0ff */
[----:B------:R-:W-:Y:S02]  /*37a20*/  PRMT R161, R161, 0x7773, RZ ;  /* 0x00007773a1a17816 */ /* 0x000fe400000000ff */
[----:B0-----:R-:W-:Y:S01]  /*37a30*/  PRMT R160, R162, 0x7772, RZ ;  /* 0x00007772a2a07816 */ /* 0x001fe200000000ff */
[----:B------:R-:W4:Y:S08]  /*37a40*/  LDL.LU.64 R174, [R1+0x878] ;  /* 0x0008780001ae7983 */ /* 0x000f300000300a00 */
[----:B--2---:R0:W-:Y:S01]  /*37a50*/  @P4 STG.E.U8 desc[UR32][R176.64], R161 ;  /* 0x000000a1b0004986 */ /* 0x0041e2000c101120 */
[----:B------:R-:W-:-:S03]  /*37a60*/  LOP3.LUT P4, RZ, R0, 0x400, RZ, 0xc0, !PT ;  /* 0x0000040000ff7812 */ /* 0x000fc6000788c0ff */
[----:B0-----:R-:W2:Y:S10]  /*37a70*/  LDL.LU.64 R176, [R1+0x870] ;  /* 0x0008700001b07983 */ /* 0x001eb40000300a00 */
[----:B------:R0:W-:Y:S04]  /*37a80*/  @P4 STG.E.U8 desc[UR32][R178.64], R160 ;  /* 0x000000a0b2004986 */ /* 0x0001e8000c101120 */
[----:B0-----:R-:W3:Y:S01]  /*37a90*/  LDL.LU.64 R160, [R1+0x8c0] ;  /* 0x0008c00001a07983 */ /* 0x001ee20000300a00 */
[----:B------:R-:W-:-:S02]  /*37aa0*/  LOP3.LUT P4, RZ, R0, 0x200, RZ, 0xc0, !PT ;  /* 0x0000020000ff7812 */ /* 0x000fc4000788c0ff */
[----:B------:R-:W-:Y:S01]  /*37ab0*/  PRMT R162, R162, 0x7773, RZ ;  /* 0x00007773a2a27816 */ /* 0x000fe200000000ff */
[----:B------:R-:W2:Y:S10]  /*37ac0*/  LDL.LU.64 R178, [R1+0x868] ;  /* 0x0008680001b27983 */ /* 0x000eb40000300a00 */
[----:B---3--:R0:W-:Y:S01]  /*37ad0*/  @P4 STG.E.U8 desc[UR32][R160.64], R162 ;  /* 0x000000a2a0004986 */ /* 0x0081e2000c101120 */
[----:B------:R-:W-:-:S02]  /*37ae0*/  LOP3.LUT P4, RZ, R0, 0x100, RZ, 0xc0, !PT ;  /* 0x0000010000ff7812 */ /* 0x000fc4000788c0ff */
[----:B0-----:R-:W-:-:S11]  /*37af0*/  PRMT R160, R163, 0x7772, RZ ;  /* 0x00007772a3a07816 */ /* 0x001fd600000000ff */
[----:B------:R0:W-:Y:S04]  /*37b00*/  @P4 STG.E.U8 desc[UR32][R156.64], R160 ;  /* 0x000000a09c004986 */ /* 0x0001e8000c101120 */
[----:B0-----:R-:W3:Y:S01]  /*37b10*/  LDL.LU.64 R156, [R1+0x1108] ;  /* 0x00110800019c7983 */ /* 0x001ee20000300a00 */
[----:B------:R-:W-:Y:S02]  /*37b20*/  LOP3.LUT P4, RZ, R0, 0x80, RZ, 0xc0, !PT ;  /* 0x0000008000ff7812 */ /* 0x000fe4000788c0ff */
[----:B------:R-:W-:-:S11]  /*37b30*/  PRMT R163, R163, 0x7773, RZ ;  /* 0x00007773a3a37816 */ /* 0x000fd600000000ff */
[----:B------:R0:W-:Y:S04]  /*37b40*/  @P4 STG.E.U8 desc[UR32][R158.64], R163 ;  /* 0x000000a39e004986 */ /* 0x0001e8000c101120 */
[----:B0-----:R-:W2:Y:S01]  /*37b50*/  LDL.LU.64 R158, [R1+0x1100] ;  /* 0x00110000019e7983 */ /* 0x001ea20000300a00 */
[----:B------:R-:W-:Y:S02]  /*37b60*/  LOP3.LUT P4, RZ, R0, 0x40, RZ, 0xc0, !PT ;  /* 0x0000004000ff7812 */ /* 0x000fe4000788c0ff */
[C---:B------:R-:W-:Y:S02]  /*37b70*/  LOP3.LUT P5, RZ, R7.reuse, 0x4000000, RZ, 0xc0, !PT ;  /* 0x0400000007ff7812 */ /* 0x040fe400078ac0ff */
[C---:B------:R-:W-:Y:S02]  /*37b80*/  LOP3.LUT P6, RZ, R7.reuse, 0x8000000, RZ, 0xc0, !PT ;  /* 0x0800000007ff7812 */ /* 0x040fe400078cc0ff */
[----:B------:R-:W-:-:S02]  /*37b90*/  LOP3.LUT P0, RZ, R7, 0x10000000, RZ, 0xc0, !PT ;  /* 0x1000000007ff7812 */ /* 0x000fc4000780c0ff */
[----:B------:R-:W-:Y:S02]  /*37ba0*/  LOP3.LUT P1, RZ, R7, 0x20000000, RZ, 0xc0, !PT ;  /* 0x2000000007ff7812 */ /* 0x000fe4000782c0ff */
[----:B---3--:R-:W-:-:S05]  /*37bb0*/  PRMT R160, R156, 0x7770, RZ ;  /* 0x000077709ca07816 */ /* 0x008fca00000000ff */
[----:B------:R0:W-:Y:S01]  /*37bc0*/  @P4 STG.E.U8 desc[UR32][R164.64], R160 ;  /* 0x000000a0a4004986 */ /* 0x0001e2000c101120 */
[----:B------:R-:W-:Y:S02]  /*37bd0*/  LOP3.LUT P4, RZ, R0, 0x20, RZ, 0xc0, !PT ;  /* 0x0000002000ff7812 */ /* 0x000fe4000788c0ff */
[----:B0-----:R-:W-:-:S11]  /*37be0*/  PRMT R160, R156, 0x7771, RZ ;  /* 0x000077719ca07816 */ /* 0x001fd600000000ff */
[----:B----4-:R0:W-:Y:S01]  /*37bf0*/  @P4 STG.E.U8 desc[UR32][R166.64], R160 ;  /* 0x000000a0a6004986 */ /* 0x0101e2000c101120 */
[----:B------:R-:W-:Y:S02]  /*37c00*/  LOP3.LUT P4, RZ, R0, 0x10, RZ, 0xc0, !PT ;  /* 0x0000001000ff7812 */ /* 0x000fe4000788c0ff */
[----:B0-----:R-:W-:-:S11]  /*37c10*/  PRMT R160, R157, 0x7770, RZ ;  /* 0x000077709da07816 */ /* 0x001fd600000000ff */
[----:B------:R0:W-:Y:S04]  /*37c20*/  @P4 STG.E.U8 desc[UR32][R8.64], R160 ;  /* 0x000000a008004986 */ /* 0x0001e8000c101120 */
[----:B0-----:R-:W3:Y:S01]  /*37c30*/  LDL.LU.64 R8, [R1+0x10f8] ;  /* 0x0010f80001087983 */ /* 0x001ee20000300a00 */
[----:B------:R-:W-:-:S05]  /*37c40*/  PRMT R160, R157, 0x7771, RZ ;  /* 0x000077719da07816 */ /* 0x000fca00000000ff */
[----:B------:R2:W-:Y:S02]  /*37c50*/  @P5 STG.E.U8 desc[UR32][R168.64], R160 ;  /* 0x000000a0a8005986 */ /* 0x0005e4000c101120 */
[C---:B--2---:R-:W-:Y:S02]  /*37c60*/  PRMT R160, R158.reuse, 0x7770, RZ ;  /* 0x000077709ea07816 */ /* 0x044fe400000000ff */
[----:B------:R-:W2:Y:S04]  /*37c70*/  LDL.LU.64 R168, [R1+0x860] ;  /* 0x0008600001a87983 */ /* 0x000ea80000300a00 */
[----:B------:R0:W-:Y:S02]  /*37c80*/  @P6 STG.E.U8 desc[UR32][R170.64], R160 ;  /* 0x000000a0aa006986 */ /* 0x0001e4000c101120 */
[----:B0-----:R-:W-:-:S02]  /*37c90*/  PRMT R160, R158, 0x7771, RZ ;  /* 0x000077719ea07816 */ /* 0x001fc400000000ff */
[----:B------:R-:W4:Y:S04]  /*37ca0*/  LDL.LU.64 R170, [R1+0x858] ;  /* 0x0008580001aa7983 */ /* 0x000f280000300a00 */
[----:B------:R0:W-:Y:S02]  /*37cb0*/  @P0 STG.E.U8 desc[UR32][R172.64], R160 ;  /* 0x000000a0ac000986 */ /* 0x0001e4000c101120 */
[----:B0-----:R-:W-:Y:S02]  /*37cc0*/  PRMT R160, R159, 0x7770, RZ ;  /* 0x000077709fa07816 */ /* 0x001fe400000000ff */
[----:B------:R-:W4:Y:S04]  /*37cd0*/  LDL.LU.64 R172, [R1+0x850] ;  /* 0x0008500001ac7983 */ /* 0x000f280000300a00 */
[----:B------:R0:W-:Y:S04]  /*37ce0*/  @P1 STG.E.U8 desc[UR32][R174.64], R160 ;  /* 0x000000a0ae001986 */ /* 0x0001e8000c101120 */
[----:B0-----:R-:W4:Y:S01]  /*37cf0*/  LDL.LU.64 R174, [R1+0x848] ;  /* 0x0008480001ae7983 */ /* 0x001f220000300a00 */
[----:B------:R-:W-:-:S02]  /*37d00*/  LOP3.LUT R6, R6, 0xefffffff, RZ, 0xc0, !PT ;  /* 0xefffffff06067812 */ /* 0x000fc400078ec0ff */
[----:B------:R-:W-:Y:S02]  /*37d10*/  LOP3.LUT R0, R0, 0xfffffffe, RZ, 0xc0, !PT ;  /* 0xfffffffe00007812 */ /* 0x000fe400078ec0ff */
[----:B------:R-:W-:Y:S02]  /*37d20*/  LOP3.LUT P2, RZ, R7, 0x40000000, RZ, 0xc0, !PT ;  /* 0x4000000007ff7812 */ /* 0x000fe4000784c0ff */
[----:B------:R-:W-:Y:S02]  /*37d30*/  PRMT R160, R159, 0x7771, RZ ;  /* 0x000077719fa07816 */ /* 0x000fe400000000ff */
[----:B------:R-:W-:-:S09]  /*37d40*/  LOP3.LUT P3, RZ, R7, 0x80000000, RZ, 0xc0, !PT ;  /* 0x8000000007ff7812 */ /* 0x000fd2000786c0ff */
[----:B------:R0:W-:Y:S04]  /*37d50*/  @P2 STG.E.U8 desc[UR32][R176.64], R160 ;  /* 0x000000a0b0002986 */ /* 0x0001e8000c101120 */
[----:B0-----:R-:W4:Y:S01]  /*37d60*/  LDL.LU.64 R176, [R1+0x838] ;  /* 0x0008380001b07983 */ /* 0x001f220000300a00 */
[----:B------:R-:W-:-:S05]  /*37d70*/  PRMT R160, R156, 0x7772, RZ ;  /* 0x000077729ca07816 */ /* 0x000fca00000000ff */
[----:B------:R0:W-:Y:S04]  /*37d80*/  @P3 STG.E.U8 desc[UR32][R178.64], R160 ;  /* 0x000000a0b2003986 */ /* 0x0001e8000c101120 */
[----:B0-----:R-:W4:Y:S01]  /*37d90*/  LDL.LU.64 R178, [R1+0x830] ;  /* 0x0008300001b27983 */ /* 0x001f220000300a00 */
[----:B------:R-:W-:-:S03]  /*37da0*/  PRMT R156, R156, 0x7773, RZ ;  /* 0x000077739c9c7816 */ /* 0x000fc600000000ff */
[----:B------:R-:W4:Y:S04]  /*37db0*/  LDL.LU.64 R160, [R1+0x818] ;  /* 0x0008180001a07983 */ /* 0x000f280000300a00 */
[----:B------:R-:W4:Y:S04]  /*37dc0*/  LDL.LU.64 R162, [R1+0x810] ;  /* 0x0008100001a27983 */ /* 0x000f280000300a00 */
[----:B------:R-:W4:Y:S04]  /*37dd0*/  LDL.LU.64 R164, [R1+0x808] ;  /* 0x0008080001a47983 */ /* 0x000f280000300a00 */
[----:B------:R-:W4:Y:S01]  /*37de0*/  LDL.LU.64 R166, [R1+0x800] ;  /* 0x0008000001a67983 */ /* 0x000f220000300a00 */
[----:B---3--:R-:W-:-:S13]  /*37df0*/  LOP3.LUT P4, RZ, R8, 0x1000, RZ, 0xc0, !PT ;  /* 0x0000100008ff7812 */ /* 0x008fda000788c0ff */
        /* <DEDUP_REMOVED lines=10> */
[----:B------:R-:W-:-:S13]  /*37ea0*/  LOP3.LUT P4, RZ, R8, 0x100, RZ, 0xc0, !PT ;  /* 0x0000010008ff7812 */ /* 0x000fda000788c0ff */
        /* <DEDUP_REMOVED lines=8> */
[C---:B------:R-:W-:Y:S02]  /*37f30*/  LOP3.LUT P4, RZ, R8.reuse, 0x20, RZ, 0xc0, !PT ;  /* 0x0000002008ff7812 */ /* 0x040fe4000788c0ff */
[----:B------:R-:W-:Y:S02]  /*37f40*/  LOP3.LUT P1, RZ, R8, 0x2, RZ, 0xc0, !PT ;  /* 0x0000000208ff7812 */ /* 0x000fe4000782c0ff */
[----:B------:R-:W-:Y:S02]  /*37f50*/  LOP3.LUT R0, R0, 0xfffffff7, RZ, 0xc0, !PT ;  /* 0xfffffff700007812 */ /* 0x000fe400078ec0ff */
[C---:B------:R-:W-:Y:S01]  /*37f60*/  LOP3.LUT P2, RZ, R8.reuse, 0x4, RZ, 0xc0, !PT ;  /* 0x0000000408ff7812 */ /* 0x040fe2000784c0ff */
[----:B--2---:R0:W-:Y:S01]  /*37f70*/  @P0 STG.E.U8 desc[UR32][R168.64], R156 ;  /* 0x0000009ca8000986 */ /* 0x0041e2000c101120 */
[----:B------:R-:W-:-:S05]  /*37f80*/  LOP3.LUT P3, RZ, R8, 0x8, RZ, 0xc0, !PT ;  /* 0x0000000808ff7812 */ /* 0x000fca000786c0ff */
[----:B------:R-:W-:Y:S02]  /*37f90*/  @P4 LOP3.LUT R0, R0, 0x8, RZ, 0xfc, !PT ;  /* 0x0000000800004812 */ /* 0x000fe400078efcff */
[----:B------:R-:W-:Y:S02]  /*37fa0*/  LOP3.LUT P4, RZ, R8, 0x10, RZ, 0xc0, !PT ;  /* 0x0000001008ff7812 */ /* 0x000fe4000788c0ff */
[C---:B0-----:R-:W-:Y:S02]  /*37fb0*/  PRMT R156, R157.reuse, 0x7772, RZ ;  /* 0x000077729d9c7816 */ /* 0x041fe400000000ff */
[----:B------:R-:W-:-:S03]  /*37fc0*/  PRMT R157, R157, 0x7773, RZ ;  /* 0x000077739d9d7816 */ /* 0x000fc600000000ff */
[----:B----4-:R0:W-:Y:S04]  /*37fd0*/  @P1 STG.E.U8 desc[UR32][R170.64], R156 ;  /* 0x0000009caa001986 */ /* 0x0101e8000c101120 */
[----:B------:R-:W-:Y:S01]  /*37fe0*/  @P2 STG.E.U8 desc[UR32][R172.64], R157 ;  /* 0x0000009dac002986 */ /* 0x000fe2000c101120 */
[C---:B0-----:R-:W-:Y:S02]  /*37ff0*/  PRMT R156, R158.reuse, 0x7772, RZ ;  /* 0x000077729e9c7816 */ /* 0x041fe400000000ff */
[----:B------:R-:W-:-:S03]  /*38000*/  PRMT R158, R158, 0x7773, RZ ;  /* 0x000077739e9e7816 */ /* 0x000fc600000000ff */
[----:B------:R-:W-:Y:S04]  /*38010*/  @P3 STG.E.U8 desc[UR32][R174.64], R156 ;  /* 0x0000009cae003986 */ /* 0x000fe8000c101120 */
[----:B------:R0:W-:Y:S04]  /*38020*/  @P4 STG.E.U8 desc[UR32][R152.64], R158 ;  /* 0x0000009e98004986 */ /* 0x0001e8000c101120 */
[----:B0-----:R-:W2:Y:S01]  /*38030*/  LDL.LU.64 R152, [R1+0x10f0] ;  /* 0x0010f00001987983 */ /* 0x001ea20000300a00 */
[----:B------:R-:W-:Y:S02]  /*38040*/  LOP3.LUT P4, RZ, R0, 0x8, RZ, 0xc0, !PT ;  /* 0x0000000800ff7812 */ /* 0x000fe4000788c0ff */
[C---:B------:R-:W-:Y:S01]  /*38050*/  PRMT R156, R159.reuse, 0x7772, RZ ;  /* 0x000077729f9c7816 */ /* 0x040fe200000000ff */
[----:B------:R-:W3:Y:S01]  /*38060*/  LDL.LU.64 R168, [R1+0x7f8] ;  /* 0x0007f80001a87983 */ /* 0x000ee20000300a00 */
[----:B------:R-:W-:-:S03]  /*38070*/  PRMT R159, R159, 0x7773, RZ ;  /* 0x000077739f9f7816 */ /* 0x000fc600000000ff */
[----:B------:R-:W4:Y:S04]  /*38080*/  LDL.LU.64 R170, [R1+0x7f0] ;  /* 0x0007f00001aa7983 */ /* 0x000f280000300a00 */
[----:B------:R-:W4:Y:S04]  /*38090*/  LDL.LU.64 R172, [R1+0x7e8] ;  /* 0x0007e80001ac7983 */ /* 0x000f280000300a00 */
[----:B------:R0:W-:Y:S01]  /*380a0*/  @P4 STG.E.U8 desc[UR32][R176.64], R156 ;  /* 0x0000009cb0004986 */ /* 0x0001e2000c101120 */
[----:B------:R-:W-:-:S03]  /*380b0*/  LOP3.LUT P4, RZ, R0, 0x4, RZ, 0xc0, !PT ;  /* 0x0000000400ff7812 */ /* 0x000fc6000788c0ff */
[----:B------:R-:W4:Y:S04]  /*380c0*/  LDL.LU.64 R174, [R1+0x7e0] ;  /* 0x0007e00001ae7983 */ /* 0x000f280000300a00 */
[----:B0-----:R-:W4:Y:S06]  /*380d0*/  LDL.LU.64 R176, [R1+0x7d8] ;  /* 0x0007d80001b07983 */ /* 0x001f2c0000300a00 */
[----:B------:R0:W-:Y:S04]  /*380e0*/  @P4 STG.E.U8 desc[UR32][R178.64], R159 ;  /* 0x0000009fb2004986 */ /* 0x0001e8000c101120 */
[----:B0-----:R-:W3:Y:S01]  /*380f0*/  LDL.LU.64 R158, [R1+0x820] ;  /* 0x00082000019e7983 */ /* 0x001ee20000300a00 */
[----:B------:R-:W-:-:S03]  /*38100*/  LOP3.LUT P4, RZ, R0, 0x2, RZ, 0xc0, !PT ;  /* 0x0000000200ff7812 */ /* 0x000fc6000788c0ff */
[----:B------:R-:W4:Y:S01]  /*38110*/  LDL.LU.64 R178, [R1+0x7d0] ;  /* 0x0007d00001b27983 */ /* 0x000f220000300a00 */
[----:B--2---:R-:W-:-:S09]  /*38120*/  PRMT R156, R152, 0x7770, RZ ;  /* 0x00007770989c7816 */ /* 0x004fd200000000ff */
[----:B------:R0:W-:Y:S04]  /*38130*/  @P4 STG.E.U8 desc[UR32][R154.64], R156 ;  /* 0x0000009c9a004986 */ /* 0x0001e8000c101120 */
[----:B0-----:R-:W2:Y:S01]  /*38140*/  LDL.LU.64 R154, [R1+0x10e8] ;  /* 0x0010e800019a7983 */ /* 0x001ea20000300a00 */
[----:B------:R-:W-:Y:S02]  /*38150*/  LOP3.LUT P4, RZ, R0, 0x1, RZ, 0xc0, !PT ;  /* 0x0000000100ff7812 */ /* 0x000fe4000788c0ff */
[----:B------:R-:W-:-:S11]  /*38160*/  PRMT R0, R152, 0x7771, RZ ;  /* 0x0000777198007816 */ /* 0x000fd600000000ff */
[----:B---3--:R0:W-:Y:S01]  /*38170*/  @P4 STG.E.U8 desc[UR32][R158.64], R0 ;  /* 0x000000009e004986 */ /* 0x0081e2000c101120 */
[----:B------:R-:W-:Y:S02]  /*38180*/  LOP3.LUT P4, RZ, R6, 0x80000000, RZ, 0xc0, !PT ;  /* 0x8000000006ff7812 */ /* 0x000fe4000788c0ff */
[----:B0-----:R-:W-:-:S11]  /*38190*/  PRMT R0, R153, 0x7770, RZ ;  /* 0x0000777099007816 */ /* 0x001fd600000000ff */
[----:B------:R0:W-:Y:S01]  /*381a0*/  @P4 STG.E.U8 desc[UR32][R160.64], R0 ;  /* 0x00000000a0004986 */ /* 0x0001e2000c101120 */
[----:B------:R-:W-:Y:S02]  /*381b0*/  LOP3.LUT P4, RZ, R6, 0x40000000, RZ, 0xc0, !PT ;  /* 0x4000000006ff7812 */ /* 0x000fe4000788c0ff */
[----:B0-----:R-:W-:-:S11]  /*381c0*/  PRMT R0, R153, 0x7771, RZ ;  /* 0x0000777199007816 */ /* 0x001fd600000000ff */
[----:B------:R2:W-:Y:S01]  /*381d0*/  @P4 STG.E.U8 desc[UR32][R162.64], R0 ;  /* 0x00000000a2004986 */ /* 0x0005e2000c101120 */
[----:B------:R-:W-:Y:S02]  /*381e0*/  LOP3.LUT P4, RZ, R6, 0x20000000, RZ, 0xc0, !PT ;  /* 0x2000000006ff7812 */ /* 0x000fe4000788c0ff */
[C---:B------:R-:W-:Y:S02]  /*381f0*/  LOP3.LUT P5, RZ, R8.reuse, 0x2000, RZ, 0xc0, !PT ;  /* 0x0000200008ff7812 */ /* 0x040fe400078ac0ff */
[C---:B------:R-:W-:Y:S02]  /*38200*/  LOP3.LUT P6, RZ, R8.reuse, 0x4000, RZ, 0xc0, !PT ;  /* 0x0000400008ff7812 */ /* 0x040fe400078cc0ff */
[----:B------:R-:W-:Y:S02]  /*38210*/  LOP3.LUT P0, RZ, R8, 0x8000, RZ, 0xc0, !PT ;  /* 0x0000800008ff7812 */ /* 0x000fe4000780c0ff */
[----:B--2---:R-:W-:-:S05]  /*38220*/  PRMT R0, R154, 0x7770, RZ ;  /* 0x000077709a007816 */ /* 0x004fca00000000ff */
[----:B------:R0:W-:Y:S01]  /*38230*/  @P4 STG.E.U8 desc[UR32][R164.64], R0 ;  /* 0x00000000a4004986 */ /* 0x0001e2000c101120 */
[----:B------:R-:W-:Y:S02]  /*38240*/  LOP3.LUT P4, RZ, R6, 0x10000000, RZ, 0xc0, !PT ;  /* 0x1000000006ff7812 */ /* 0x000fe4000788c0ff */
[----:B0-----:R-:W-:-:S11]  /*38250*/  PRMT R0, R154, 0x7771, RZ ;  /* 0x000077719a007816 */ /* 0x001fd600000000ff */
[----:B------:R0:W-:Y:S02]  /*38260*/  @P4 STG.E.U8 desc[UR32][R166.64], R0 ;  /* 0x00000000a6004986 */ /* 0x0001e4000c101120 */
[----:B0-----:R-:W-:-:S05]  /*38270*/  PRMT R0, R155, 0x7770, RZ ;  /* 0x000077709b007816 */ /* 0x001fca00000000ff */
[----:B------:R0:W-:Y:S02]  /*38280*/  @P5 STG.E.U8 desc[UR32][R168.64], R0 ;  /* 0x00000000a8005986 */ /* 0x0001e4000c101120 */
[----:B0-----:R-:W-:-:S05]  /*38290*/  PRMT R0, R155, 0x7771, RZ ;  /* 0x000077719b007816 */ /* 0x001fca00000000ff */
[----:B----4-:R0:W-:Y:S02]  /*382a0*/  @P6 STG.E.U8 desc[UR32][R170.64], R0 ;  /* 0x00000000aa006986 */ /* 0x0101e4000c101120 */
[----:B0-----:R-:W-:-:S05]  /*382b0*/  PRMT R0, R152, 0x7772, RZ ;  /* 0x0000777298007816 */ /* 0x001fca00000000ff */
[----:B------:R0:W-:Y:S04]  /*382c0*/  @P0 STG.E.U8 desc[UR32][R172.64], R0 ;  /* 0x00000000ac000986 */ /* 0x0001e8000c101120 */
[----:B0-----:R-:W2:Y:S01]  /*382d0*/  LDL.LU.64 R172, [R1+0x7c8] ;  /* 0x0007c80001ac7983 */ /* 0x001ea20000300a00 */
[C---:B------:R-:W-:Y:S02]  /*382e0*/  LOP3.LUT P1, RZ, R8.reuse, 0x10000, RZ, 0xc0, !PT ;  /* 0x0001000008ff7812 */ /* 0x040fe4000782c0ff */
[----:B------:R-:W-:Y:S02]  /*382f0*/  LOP3.LUT P2, RZ, R8, 0x20000, RZ, 0xc0, !PT ;  /* 0x0002000008ff7812 */ /* 0x000fe4000784c0ff */
[----:B------:R-:W-:Y:S02]  /*38300*/  PRMT R152, R152, 0x7773, RZ ;  /* 0x0000777398987816 */ /* 0x000fe400000000ff */
[----:B------:R-:W-:-:S02]  /*38310*/  LOP3.LUT P3, RZ, R8, 0x40000, RZ, 0xc0, !PT ;  /* 0x0004000008ff7812 */ /* 0x000fc4000786c0ff */
[----:B------:R-:W-:Y:S02]  /*38320*/  LOP3.LUT P0, RZ, R8, 0x80000, RZ, 0xc0, !PT ;  /* 0x0008000008ff7812 */ /* 0x000fe4000780c0ff */
[----:B------:R-:W-:-:S03]  /*38330*/  PRMT R0, R153, 0x7772, RZ ;  /* 0x0000777299007816 */ /* 0x000fc600000000ff */
[----:B------:R0:W-:Y:S01]  /*38340*/  @P1 STG.E.U8 desc[UR32][R174.64], R152 ;  /* 0x00000098ae001986 */ /* 0x0001e2000c101120 */
[----:B------:R-:W-:Y:S02]  /*38350*/  LOP3.LUT P1, RZ, R8, 0x100000, RZ, 0xc0, !PT ;  /* 0x0010000008ff7812 */ /* 0x000fe4000782c0ff */
[----:B------:R-:W-:Y:S01]  /*38360*/  PRMT R153, R153, 0x7773, RZ ;  /* 0x0000777399997816 */ /* 0x000fe200000000ff */
[----:B------:R1:W-:Y:S04]  /*38370*/  @P2 STG.E.U8 desc[UR32][R176.64], R0 ;  /* 0x00000000b0002986 */ /* 0x0003e8000c101120 */
[----:B------:R3:W-:Y:S04]  /*38380*/  @P3 STG.E.U8 desc[UR32][R178.64], R153 ;  /* 0x00000099b2003986 */ /* 0x0007e8000c101120 */
[----:B0-----:R-:W4:Y:S01]  /*38390*/  LDL.LU.64 R174, [R1+0x7b8] ;  /* 0x0007b80001ae7983 */ /* 0x001f220000300a00 */
[----:B-1----:R-:W-:-:S03]  /*383a0*/  PRMT R0, R154, 0x7772, RZ ;  /* 0x000077729a007816 */ /* 0x002fc600000000ff */
[----:B------:R-:W4:Y:S01]  /*383b0*/  LDL.LU.64 R176, [R1+0x7b0] ;  /* 0x0007b00001b07983 */ /* 0x000f220000300a00 */
[----:B------:R-:W-:-:S03]  /*383c0*/  PRMT R154, R154, 0x7773, RZ ;  /* 0x000077739a9a7816 */ /* 0x000fc600000000ff */
[----:B---3--:R-:W3:Y:S04]  /*383d0*/  LDL.LU.64 R178, [R1+0x7a0] ;  /* 0x0007a00001b27983 */ /* 0x008ee80000300a00 */
[----:B------:R-:W3:Y:S04]  /*383e0*/  LDL.LU.64 R156, [R1+0x798] ;  /* 0x00079800019c7983 */ /* 0x000ee80000300a00 */
[----:B------:R-:W3:Y:S01]  /*383f0*/  LDL.LU.64 R158, [R1+0x790] ;  /* 0x00079000019e7983 */ /* 0x000ee20000300a00 */
[----:B------:R-:W-:Y:S02]  /*38400*/  LOP3.LUT P4, RZ, R8, 0x80000000, RZ, 0xc0, !PT ;  /* 0x8000000008ff7812 */ /* 0x000fe4000788c0ff */
[----:B------:R-:W-:-:S11]  /*38410*/  LOP3.LUT R6, R6, 0xffefffff, RZ, 0xc0, !PT ;  /* 0xffefffff06067812 */ /* 0x000fd600078ec0ff */
[----:B------:R-:W-:Y:S02]  /*38420*/  @P4 LOP3.LUT R6, R6, 0x100000, RZ, 0xfc, !PT ;  /* 0x0010000006064812 */ /* 0x000fe400078efcff */
[----:B------:R-:W-:Y:S02]  /*38430*/  LOP3.LUT P4, RZ, R8, 0x40000000, RZ, 0xc0, !PT ;  /* 0x4000000008ff7812 */ /* 0x000fe4000788c0ff */
[----:B------:R-:W-:-:S11]  /*38440*/  LOP3.LUT R6, R6, 0xffdfffff, RZ, 0xc0, !PT ;  /* 0xffdfffff06067812 */ /* 0x000fd600078ec0ff */
[----:B------:R-:W-:Y:S02]  /*38450*/  @P4 LOP3.LUT R6, R6, 0x200000, RZ, 0xfc, !PT ;  /* 0x0020000006064812 */ /* 0x000fe400078efcff */
[----:B------:R-:W-:Y:S02]  /*38460*/  LOP3.LUT P4, RZ, R8, 0x20000000, RZ, 0xc0, !PT ;  /* 0x2000000008ff7812 */ /* 0x000fe4000788c0ff */
[----:B------:R-:W-:Y:S01]  /*38470*/  LOP3.LUT R6, R6, 0xffbfffff, RZ, 0xc0, !PT ;  /* 0xffbfffff06067812 */ /* 0x000fe200078ec0ff */
[----:B--2---:R-:W-:Y:S04]  /*38480*/  @P0 STG.E.U8 desc[UR32][R172.64], R0 ;  /* 0x00000000ac000986 */ /* 0x004fe8000c101120 */
[----:B------:R0:W-:Y:S04]  /*38490*/  @P1 STG.E.U8 desc[UR32][R148.64], R154 ;  /* 0x0000009a94001986 */ /* 0x0001e8000c101120 */
[----:B0-----:R-:W2:Y:S02]  /*384a0*/  LDL.LU.64 R148, [R1+0x10e0] ;  /* 0x0010e00001947983 */ /* 0x001ea40000300a00 */
[----:B------:R-:W-:-:S02]  /*384b0*/  @P4 LOP3.LUT R6, R6, 0x400000, RZ, 0xfc, !PT ;  /* 0x0040000006064812 */ /* 0x000fc400078efcff */
[----:B------:R-:W-:Y:S01]  /*384c0*/  LOP3.LUT P4, RZ, R8, 0x10000000, RZ, 0xc0, !PT ;  /* 0x1000000008ff7812 */ /* 0x000fe2000788c0ff */
[----:B------:R-:W3:Y:S01]  /*384d0*/  LDL.LU.64 R160, [R1+0x788] ;  /* 0x0007880001a07983 */ /* 0x000ee20000300a00 */
[----:B------:R-:W-:Y:S02]  /*384e0*/  LOP3.LUT R6, R6, 0xff7fffff, RZ, 0xc0, !PT ;  /* 0xff7fffff06067812 */ /* 0x000fe400078ec0ff */
[C---:B------:R-:W-:Y:S01]  /*384f0*/  LOP3.LUT P2, RZ, R8.reuse, 0x200000, RZ, 0xc0, !PT ;  /* 0x0020000008ff7812 */ /* 0x040fe2000784c0ff */
[----:B------:R-:W3:Y:S01]  /*38500*/  LDL.LU.64 R162, [R1+0x780] ;  /* 0x0007800001a27983 */ /* 0x000ee20000300a00 */
[----:B------:R-:W-:Y:S02]  /*38510*/  LOP3.LUT P3, RZ, R8, 0x400000, RZ, 0xc0, !PT ;  /* 0x0040000008ff7812 */ /* 0x000fe4000786c0ff */
[----:B------:R-:W-:Y:S01]  /*38520*/  PRMT R0, R155, 0x7772, RZ ;  /* 0x000077729b007816 */ /* 0x000fe200000000ff */
[----:B------:R-:W3:Y:S04]  /*38530*/  LDL.LU.64 R164, [R1+0x778] ;  /* 0x0007780001a47983 */ /* 0x000ee80000300a00 */
[----:B------:R-:W-:Y:S01]  /*38540*/  @P4 LOP3.LUT R6, R6, 0x800000, RZ, 0xfc, !PT ;  /* 0x0080000006064812 */ /* 0x000fe200078efcff */
[----:B------:R-:W3:Y:S01]  /*38550*/  LDL.LU.64 R166, [R1+0x770] ;  /* 0x0007700001a67983 */ /* 0x000ee20000300a00 */
[----:B------:R-:W-:-:S02]  /*38560*/  LOP3.LUT P4, RZ, R8, 0x8000000, RZ, 0xc0, !PT ;  /* 0x0800000008ff7812 */ /* 0x000fc4000788c0ff */
[----:B------:R-:W-:Y:S01]  /*38570*/  LOP3.LUT R6, R6, 0xfeffffff, RZ, 0xc0, !PT ;  /* 0xfeffffff06067812 */ /* 0x000fe200078ec0ff */
[----:B----4-:R2:W-:Y:S01]  /*38580*/  @P2 STG.E.U8 desc[UR32][R174.64], R0 ;  /* 0x00000000ae002986 */ /* 0x0105e2000c101120 */
[----:B------:R-:W-:-:S03]  /*38590*/  PRMT R155, R155, 0x7773, RZ ;  /* 0x000077739b9b7816 */ /* 0x000fc600000000ff */
[----:B------:R-:W4:Y:S06]  /*385a0*/  LDL.LU.64 R168, [R1+0x768] ;  /* 0x0007680001a87983 */ /* 0x000f2c0000300a00 */
[----:B------:R-:W-:Y:S01]  /*385b0*/  @P4 LOP3.LUT R6, R6, 0x1000000, RZ, 0xfc, !PT ;  /* 0x0100000006064812 */ /* 0x000fe200078efcff */
[----:B------:R-:W-:Y:S01]  /*385c0*/  @P3 STG.E.U8 desc[UR32][R176.64], R155 ;  /* 0x0000009bb0003986 */ /* 0x000fe2000c101120 */
[----:B------:R-:W-:Y:S02]  /*385d0*/  LOP3.LUT P4, RZ, R8, 0x4000000, RZ, 0xc0, !PT ;  /* 0x0400000008ff7812 */ /* 0x000fe4000788c0ff */
        /* <DEDUP_REMOVED lines=10> */
[----:B--2---:R-:W-:-:S11]  /*38680*/  PRMT R0, R148, 0x7770, RZ ;  /* 0x0000777094007816 */ /* 0x004fd600000000ff */
[----:B------:R0:W-:Y:S04]  /*38690*/  @P4 STG.E.U8 desc[UR32][R150.64], R0 ;  /* 0x0000000096004986 */ /* 0x0001e8000c101120 */
[----:B0-----:R-:W2:Y:S01]  /*386a0*/  LDL.LU.64 R150, [R1+0x10d8] ;  /* 0x0010d80001967983 */ /* 0x001ea20000300a00 */
[----:B------:R-:W-:-:S03]  /*386b0*/  LOP3.LUT P4, RZ, R6, 0x8000000, RZ, 0xc0, !PT ;  /* 0x0800000006ff7812 */ /* 0x000fc6000788c0ff */
[----:B------:R-:W4:Y:S01]  /*386c0*/  LDL.LU.64 R172, [R1+0x758] ;  /* 0x0007580001ac7983 */ /* 0x000f220000300a00 */
[----:B------:R-:W-:-:S03]  /*386d0*/  PRMT R0, R148, 0x7771, RZ ;  /* 0x0000777194007816 */ /* 0x000fc600000000ff */
[----:B------:R-:W4:Y:S04]  /*386e0*/  LDL.LU.64 R174, [R1+0x750] ;  /* 0x0007500001ae7983 */ /* 0x000f280000300a00 */
[----:B------:R-:W4:Y:S04]  /*386f0*/  LDL.LU.64 R176, [R1+0x748] ;  /* 0x0007480001b07983 */ /* 0x000f280000300a00 */
[----:B---3--:R0:W-:Y:S04]  /*38700*/  @P4 STG.E.U8 desc[UR32][R178.64], R0 ;  /* 0x00000000b2004986 */ /* 0x0081e8000c101120 */
[----:B0-----:R-:W3:Y:S01]  /*38710*/  LDL.LU.64 R178, [R1+0x740] ;  /* 0x0007400001b27983 */ /* 0x001ee20000300a00 */
[----:B------:R-:W-:-:S02]  /*38720*/  LOP3.LUT P4, RZ, R6, 0x4000000, RZ, 0xc0, !PT ;  /* 0x0400000006ff7812 */ /* 0x000fc4000788c0ff */
[----:B------:R-:W-:-:S11]  /*38730*/  PRMT R0, R149, 0x7770, RZ ;  /* 0x0000777095007816 */ /* 0x000fd600000000ff */
[----:B------:R0:W-:Y:S01]  /*38740*/  @P4 STG.E.U8 desc[UR32][R156.64], R0 ;  /* 0x000000009c004986 */ /* 0x0001e2000c101120 */
[----:B------:R-:W-:Y:S02]  /*38750*/  LOP3.LUT P4, RZ, R6, 0x2000000, RZ, 0xc0, !PT ;  /* 0x0200000006ff7812 */ /* 0x000fe4000788c0ff */
[----:B0-----:R-:W-:-:S11]  /*38760*/  PRMT R0, R149, 0x7771, RZ ;  /* 0x0000777195007816 */ /* 0x001fd600000000ff */
[----:B------:R2:W-:Y:S01]  /*38770*/  @P4 STG.E.U8 desc[UR32][R158.64], R0 ;  /* 0x000000009e004986 */ /* 0x0005e2000c101120 */
[----:B------:R-:W-:Y:S02]  /*38780*/  LOP3.LUT P4, RZ, R6, 0x1000000, RZ, 0xc0, !PT ;  /* 0x0100000006ff7812 */ /* 0x000fe4000788c0ff */
[C---:B------:R-:W-:Y:S02]  /*38790*/  LOP3.LUT P5, RZ, R9.reuse, 0x1, RZ, 0xc0, !PT ;  /* 0x0000000109ff7812 */ /* 0x040fe400078ac0ff */
[C---:B------:R-:W-:Y:S02]  /*387a0*/  LOP3.LUT P6, RZ, R9.reuse, 0x2, RZ, 0xc0, !PT ;  /* 0x0000000209ff7812 */ /* 0x040fe400078cc0ff */
[C---:B------:R-:W-:Y:S02]  /*387b0*/  LOP3.LUT P0, RZ, R9.reuse, 0x4, RZ, 0xc0, !PT ;  /* 0x0000000409ff7812 */ /* 0x040fe4000780c0ff */
[C---:B------:R-:W-:Y:S02]  /*387c0*/  LOP3.LUT P1, RZ, R9.reuse, 0x8, RZ, 0xc0, !PT ;  /* 0x0000000809ff7812 */ /* 0x040fe4000782c0ff */
[----:B------:R-:W-:-:S02]  /*387d0*/  LOP3.LUT P2, RZ, R9, 0x10, RZ, 0xc0, !PT ;  /* 0x0000001009ff7812 */ /* 0x000fc4000784c0ff */
[----:B------:R-:W-:Y:S02]  /*387e0*/  LOP3.LUT P3, RZ, R9, 0x20, RZ, 0xc0, !PT ;  /* 0x0000002009ff7812 */ /* 0x000fe4000786c0ff */
[----:B--2---:R-:W-:-:S05]  /*387f0*/  PRMT R0, R150, 0x7770, RZ ;  /* 0x0000777096007816 */ /* 0x004fca00000000ff */
[----:B------:R0:W-:Y:S01]  /*38800*/  @P4 STG.E.U8 desc[UR32][R160.64], R0 ;  /* 0x00000000a0004986 */ /* 0x0001e2000c101120 */
[----:B------:R-:W-:Y:S02]  /*38810*/  LOP3.LUT P4, RZ, R6, 0x800000, RZ, 0xc0, !PT ;  /* 0x0080000006ff7812 */ /* 0x000fe4000788c0ff */
[----:B0-----:R-:W-:-:S11]  /*38820*/  PRMT R0, R150, 0x7771, RZ ;  /* 0x0000777196007816 */ /* 0x001fd600000000ff */
        /* <DEDUP_REMOVED lines=8> */
[C---:B0-----:R-:W-:Y:S02]  /*388b0*/  PRMT R0, R148.reuse, 0x7772, RZ ;  /* 0x0000777294007816 */ /* 0x041fe400000000ff */
[----:B------:R-:W-:-:S09]  /*388c0*/  PRMT R148, R148, 0x7773, RZ ;  /* 0x0000777394947816 */ /* 0x000fd200000000ff */
[----:B----4-:R0:W-:Y:S04]  /*388d0*/  @P4 STG.E.U8 desc[UR32][R168.64], R0 ;  /* 0x00000000a8004986 */ /* 0x0101e8000c101120 */
[----:B------:R-:W-:Y:S01]  /*388e0*/  @P5 STG.E.U8 desc[UR32][R170.64], R148 ;  /* 0x00000094aa005986 */ /* 0x000fe2000c101120 */
[C---:B0-----:R-:W-:Y:S02]  /*388f0*/  PRMT R0, R149.reuse, 0x7772, RZ ;  /* 0x0000777295007816 */ /* 0x041fe400000000ff */
[----:B------:R-:W-:-:S03]  /*38900*/  PRMT R149, R149, 0x7773, RZ ;  /* 0x0000777395957816 */ /* 0x000fc600000000ff */
[----:B------:R0:W-:Y:S04]  /*38910*/  @P6 STG.E.U8 desc[UR32][R172.64], R0 ;  /* 0x00000000ac006986 */ /* 0x0001e8000c101120 */
[----:B------:R-:W-:Y:S01]  /*38920*/  @P0 STG.E.U8 desc[UR32][R174.64], R149 ;  /* 0x00000095ae000986 */ /* 0x000fe2000c101120 */
[C---:B0-----:R-:W-:Y:S02]  /*38930*/  PRMT R0, R150.reuse, 0x7772, RZ ;  /* 0x0000777296007816 */ /* 0x041fe400000000ff */
[----:B------:R-:W-:-:S03]  /*38940*/  PRMT R150, R150, 0x7773, RZ ;  /* 0x0000777396967816 */ /* 0x000fc600000000ff */
[----:B------:R0:W-:Y:S04]  /*38950*/  @P1 STG.E.U8 desc[UR32][R176.64], R0 ;  /* 0x00000000b0001986 */ /* 0x0001e8000c101120 */
[----:B---3--:R-:W-:Y:S01]  /*38960*/  @P2 STG.E.U8 desc[UR32][R178.64], R150 ;  /* 0x00000096b2002986 */ /* 0x008fe2000c101120 */
[----:B0-----:R-:W-:-:S05]  /*38970*/  PRMT R0, R151, 0x7772, RZ ;  /* 0x0000777297007816 */ /* 0x001fca00000000ff */
[----:B------:R0:W-:Y:S04]  /*38980*/  @P3 STG.E.U8 desc[UR32][R144.64], R0 ;  /* 0x0000000090003986 */ /* 0x0001e8000c101120 */
[----:B0-----:R-:W2:Y:S04]  /*38990*/  LDL.LU.64 R144, [R1+0x10d0] ;  /* 0x0010d00001907983 */ /* 0x001ea80000300a00 */
[----:B------:R-:W3:Y:S04]  /*389a0*/  LDL.LU.64 R172, [R1+0x730] ;  /* 0x0007300001ac7983 */ /* 0x000ee80000300a00 */
[----:B------:R-:W4:Y:S01]  /*389b0*/  LDL.LU.64 R174, [R1+0x728] ;  /* 0x0007280001ae7983 */ /* 0x000f220000300a00 */
[----:B------:R-:W-:-:S02]  /*389c0*/  LOP3.LUT P0, RZ, R9, 0x40, RZ, 0xc0, !PT ;  /* 0x0000004009ff7812 */ /* 0x000fc4000780c0ff */
[C---:B------:R-:W-:Y:S01]  /*389d0*/  LOP3.LUT P1, RZ, R9.reuse, 0x80, RZ, 0xc0, !PT ;  /* 0x0000008009ff7812 */ /* 0x040fe2000782c0ff */
[----:B------:R-:W4:Y:S01]  /*389e0*/  LDL.LU.64 R176, [R1+0x718] ;  /* 0x0007180001b07983 */ /* 0x000f220000300a00 */
[----:B------:R-:W-:Y:S02]  /*389f0*/  LOP3.LUT P2, RZ, R9, 0x100, RZ, 0xc0, !PT ;  /* 0x0000010009ff7812 */ /* 0x000fe4000784c0ff */
[----:B------:R-:W-:Y:S01]  /*38a00*/  PRMT R151, R151, 0x7773, RZ ;  /* 0x0000777397977816 */ /* 0x000fe200000000ff */
        /* <DEDUP_REMOVED lines=15> */
[C---:B--2---:R-:W-:Y:S01]  /*38b00*/  PRMT R0, R144.reuse, 0x7770, RZ ;  /* 0x0000777090007816 */ /* 0x044fe200000000ff */
[----:B---3--:R-:W-:Y:S04]  /*38b10*/  @P0 STG.E.U8 desc[UR32][R172.64], R151 ;  /* 0x00000097ac000986 */ /* 0x008fe8000c101120 */
[----:B----4-:R0:W-:Y:S02]  /*38b20*/  @P1 STG.E.U8 desc[UR32][R174.64], R0 ;  /* 0x00000000ae001986 */ /* 0x0101e4000c101120 */
[----:B0-----:R-:W-:-:S05]  /*38b30*/  PRMT R0, R144, 0x7771, RZ ;  /* 0x0000777190007816 */ /* 0x001fca00000000ff */
[----:B------:R0:W-:Y:S04]  /*38b40*/  @P2 STG.E.U8 desc[UR32][R146.64], R0 ;  /* 0x0000000092002986 */ /* 0x0001e8000c101120 */
[----:B0-----:R-:W2:Y:S01]  /*38b50*/  LDL.LU.64 R146, [R1+0x10c8] ;  /* 0x0010c80001927983 */ /* 0x001ea20000300a00 */
[----:B------:R-:W-:Y:S02]  /*38b60*/  @P4 LOP3.LUT R6, R6, 0x4000, RZ, 0xfc, !PT ;  /* 0x0000400006064812 */ /* 0x000fe400078efcff */
[C---:B------:R-:W-:Y:S01]  /*38b70*/  LOP3.LUT P4, RZ, R9.reuse, 0x8000, RZ, 0xc0, !PT ;  /* 0x0000800009ff7812 */ /* 0x040fe2000788c0ff */
[----:B------:R-:W3:Y:S01]  /*38b80*/  LDL.LU.64 R170, [R1+0x6d0] ;  /* 0x0006d00001aa7983 */ /* 0x000ee20000300a00 */
[----:B------:R-:W-:Y:S02]  /*38b90*/  LOP3.LUT R6, R6, 0xffff7fff, RZ, 0xc0, !PT ;  /* 0xffff7fff06067812 */ /* 0x000fe400078ec0ff */
[----:B------:R-:W-:Y:S01]  /*38ba0*/  LOP3.LUT P3, RZ, R9, 0x200, RZ, 0xc0, !PT ;  /* 0x0000020009ff7812 */ /* 0x000fe2000786c0ff */
[----:B------:R-:W4:Y:S01]  /*38bb0*/  LDL.LU.64 R172, [R1+0x6c8] ;  /* 0x0006c80001ac7983 */ /* 0x000f220000300a00 */
[----:B------:R-:W-:-:S03]  /*38bc0*/  PRMT R0, R145, 0x7770, RZ ;  /* 0x0000777091007816 */ /* 0x000fc600000000ff */
[----:B------:R-:W4:Y:S04]  /*38bd0*/  LDL.LU.64 R174, [R1+0x6c0] ;  /* 0x0006c00001ae7983 */ /* 0x000f280000300a00 */
        /* <DEDUP_REMOVED lines=12> */
[----:B------:R0:W-:Y:S10]  /*38ca0*/  @P3 STG.E.U8 desc[UR32][R176.64], R0 ;  /* 0x00000000b0003986 */ /* 0x0001f4000c101120 */
[----:B------:R-:W-:-:S02]  /*38cb0*/  @P4 LOP3.LUT R6, R6, 0x80000, RZ, 0xfc, !PT ;  /* 0x0008000006064812 */ /* 0x000fc400078efcff */
[----:B------:R-:W-:Y:S01]  /*38cc0*/  LOP3.LUT P4, RZ, R9, 0x400, RZ, 0xc0, !PT ;  /* 0x0000040009ff7812 */ /* 0x000fe2000788c0ff */
[----:B0-----:R-:W4:Y:S01]  /*38cd0*/  LDL.LU.64 R176, [R1+0x6b8] ;  /* 0x0006b80001b07983 */ /* 0x001f220000300a00 */
[----:B------:R-:W-:-:S11]  /*38ce0*/  PRMT R0, R145, 0x7771, RZ ;  /* 0x0000777191007816 */ /* 0x000fd600000000ff */
[----:B------:R0:W-:Y:S01]  /*38cf0*/  @P4 STG.E.U8 desc[UR32][R178.64], R0 ;  /* 0x00000000b2004986 */ /* 0x0001e2000c101120 */
[----:B------:R-:W-:-:S03]  /*38d00*/  LOP3.LUT P4, RZ, R6, 0x80000, RZ, 0xc0, !PT ;  /* 0x0008000006ff7812 */ /* 0x000fc6000788c0ff */
[----:B0-----:R-:W4:Y:S01]  /*38d10*/  LDL.LU.64 R178, [R1+0x6b0] ;  /* 0x0006b00001b27983 */ /* 0x001f220000300a00 */
[----:B--2---:R-:W-:-:S09]  /*38d20*/  PRMT R0, R146, 0x7770, RZ ;  /* 0x0000777092007816 */ /* 0x004fd200000000ff */
        /* <DEDUP_REMOVED lines=14> */
[----:B------:R-:W-:-:S11]  /*38e10*/  PRMT R144, R144, 0x7773, RZ ;  /* 0x0000777390907816 */ /* 0x000fd600000000ff */
[----:B------:R-:W-:Y:S01]  /*38e20*/  @P4 STG.E.U8 desc[UR32][R168.64], R144 ;  /* 0x00000090a8004986 */ /* 0x000fe2000c101120 */
[----:B------:R-:W-:Y:S02]  /*38e30*/  LOP3.LUT P4, RZ, R6, 0x2000, RZ, 0xc0, !PT ;  /* 0x0000200006ff7812 */ /* 0x000fe4000788c0ff */
[----:B0-----:R-:W-:-:S11]  /*38e40*/  PRMT R0, R145, 0x7772, RZ ;  /* 0x0000777291007816 */ /* 0x001fd600000000ff */
[----:B------:R0:W-:Y:S04]  /*38e50*/  @P4 STG.E.U8 desc[UR32][R140.64], R0 ;  /* 0x000000008c004986 */ /* 0x0001e8000c101120 */
[----:B0-----:R-:W2:Y:S01]  /*38e60*/  LDL.LU.64 R140, [R1+0x10c0] ;  /* 0x0010c000018c7983 */ /* 0x001ea20000300a00 */
[----:B------:R-:W-:Y:S02]  /*38e70*/  LOP3.LUT P4, RZ, R6, 0x1000, RZ, 0xc0, !PT ;  /* 0x0000100006ff7812 */ /* 0x000fe4000788c0ff */
[C---:B------:R-:W-:Y:S02]  /*38e80*/  LOP3.LUT P5, RZ, R9.reuse, 0x80000, RZ, 0xc0, !PT ;  /* 0x0008000009ff7812 */ /* 0x040fe400078ac0ff */
[C---:B------:R-:W-:Y:S02]  /*38e90*/  LOP3.LUT P6, RZ, R9.reuse, 0x100000, RZ, 0xc0, !PT ;  /* 0x0010000009ff7812 */ /* 0x040fe400078cc0ff */
[----:B------:R-:W-:-:S02]  /*38ea0*/  LOP3.LUT P0, RZ, R9, 0x200000, RZ, 0xc0, !PT ;  /* 0x0020000009ff7812 */ /* 0x000fc4000780c0ff */
[----:B------:R-:W-:Y:S02]  /*38eb0*/  PRMT R145, R145, 0x7773, RZ ;  /* 0x0000777391917816 */ /* 0x000fe400000000ff */
[C---:B------:R-:W-:Y:S02]  /*38ec0*/  PRMT R0, R146.reuse, 0x7772, RZ ;  /* 0x0000777292007816 */ /* 0x040fe400000000ff */
[C---:B------:R-:W-:Y:S01]  /*38ed0*/  LOP3.LUT P1, RZ, R9.reuse, 0x400000, RZ, 0xc0, !PT ;  /* 0x0040000009ff7812 */ /* 0x040fe2000782c0ff */
[----:B---3--:R-:W-:Y:S01]  /*38ee0*/  @P4 STG.E.U8 desc[UR32][R170.64], R145 ;  /* 0x00000091aa004986 */ /* 0x008fe2000c101120 */
[C---:B------:R-:W-:Y:S02]  /*38ef0*/  LOP3.LUT P2, RZ, R9.reuse, 0x800000, RZ, 0xc0, !PT ;  /* 0x0080000009ff7812 */ /* 0x040fe4000784c0ff */
[----:B------:R-:W-:Y:S01]  /*38f00*/  PRMT R146, R146, 0x7773, RZ ;  /* 0x0000777392927816 */ /* 0x000fe200000000ff */
[----:B----4-:R0:W-:Y:S01]  /*38f10*/  @P5 STG.E.U8 desc[UR32][R172.64], R0 ;  /* 0x00000000ac005986 */ /* 0x0101e2000c101120 */
[----:B------:R-:W-:-:S03]  /*38f20*/  LOP3.LUT P3, RZ, R9, 0x1000000, RZ, 0xc0, !PT ;  /* 0x0100000009ff7812 */ /* 0x000fc6000786c0ff */
[----:B------:R-:W-:Y:S01]  /*38f30*/  @P6 STG.E.U8 desc[UR32][R174.64], R146 ;  /* 0x00000092ae006986 */ /* 0x000fe2000c101120 */
[C---:B0-----:R-:W-:Y:S02]  /*38f40*/  PRMT R0, R147.reuse, 0x7772, RZ ;  /* 0x0000777293007816 */ /* 0x041fe400000000ff */
[----:B------:R-:W-:-:S03]  /*38f50*/  PRMT R147, R147, 0x7773, RZ ;  /* 0x0000777393937816 */ /* 0x000fc600000000ff */
[----:B------:R2:W-:Y:S04]  /*38f60*/  @P0 STG.E.U8 desc[UR32][R176.64], R0 ;  /* 0x00000000b0000986 */ /* 0x0005e8000c101120 */
[----:B------:R-:W-:Y:S01]  /*38f70*/  @P1 STG.E.U8 desc[UR32][R178.64], R147 ;  /* 0x00000093b2001986 */ /* 0x000fe2000c101120 */
[----:B--2---:R-:W-:-:S05]  /*38f80*/  PRMT R0, R140, 0x7770, RZ ;  /* 0x000077708c007816 */ /* 0x004fca00000000ff */
[----:B------:R0:W-:Y:S02]  /*38f90*/  @P2 STG.E.U8 desc[UR32][R2.64], R0 ;  /* 0x0000000002002986 */ /* 0x0001e4000c101120 */
[----:B0-----:R-:W-:Y:S02]  /*38fa0*/  PRMT R0, R140, 0x7771, RZ ;  /* 0x000077718c007816 */ /* 0x001fe400000000ff */
[----:B------:R-:W2:Y:S04]  /*38fb0*/  LDL.LU.64 R2, [R1+0x10b8] ;  /* 0x0010b80001027983 */ /* 0x000ea80000300a00 */
[----:B------:R0:W-:Y:S04]  /*38fc0*/  @P3 STG.E.U8 desc[UR32][R142.64], R0 ;  /* 0x000000008e003986 */ /* 0x0001e8000c101120 */
[----:B0-----:R-:W3:Y:S04]  /*38fd0*/  LDL.LU.64 R142, [R1+0x10b0] ;  /* 0x0010b000018e7983 */ /* 0x001ee80000300a00 */
[----:B------:R-:W4:Y:S04]  /*38fe0*/  LDL.LU.64 R166, [R1+0x698] ;  /* 0x0006980001a67983 */ /* 0x000f280000300a00 */
        /* <DEDUP_REMOVED lines=8> */
[----:B------:R-:W-:-:S03]  /*39070*/  LOP3.LUT P0, RZ, R9, 0x2000000, RZ, 0xc0, !PT ;  /* 0x0200000009ff7812 */ /* 0x000fc6000780c0ff */
[----:B------:R-:W3:Y:S01]  /*39080*/  LDL.LU.64 R164, [R1+0x648] ;  /* 0x0006480001a47983 */ /* 0x000ee20000300a00 */
[----:B------:R-:W-:Y:S02]  /*39090*/  PRMT R0, R141, 0x7770, RZ ;  /* 0x000077708d007816 */ /* 0x000fe400000000ff */
[----:B------:R-:W-:Y:S02]  /*390a0*/  LOP3.LUT R6, R6, 0xffffffef, RZ, 0xc0, !PT ;  /* 0xffffffef06067812 */ /* 0x000fe400078ec0ff */
[C---:B------:R-:W-:Y:S02]  /*390b0*/  LOP3.LUT P1, RZ, R9.reuse, 0x4000000, RZ, 0xc0, !PT ;  /* 0x0400000009ff7812 */ /* 0x040fe4000782c0ff */
[C---:B------:R-:W-:Y:S02]  /*390c0*/  LOP3.LUT P2, RZ, R9.reuse, 0x8000000, RZ, 0xc0, !PT ;  /* 0x0800000009ff7812 */ /* 0x040fe4000784c0ff */
[----:B------:R-:W-:Y:S01]  /*390d0*/  LOP3.LUT P3, RZ, R9, 0x10000000, RZ, 0xc0, !PT ;  /* 0x1000000009ff7812 */ /* 0x000fe2000786c0ff */
[----:B----4-:R0:W-:Y:S04]  /*390e0*/  @P0 STG.E.U8 desc[UR32][R166.64], R0 ;  /* 0x00000000a6000986 */ /* 0x0101e8000c101120 */
[----:B0-----:R-:W4:Y:S01]  /*390f0*/  LDL.LU.64 R166, [R1+0x640] ;  /* 0x0006400001a67983 */ /* 0x001f220000300a00 */
[----:B--2---:R-:W-:-:S13]  /*39100*/  LOP3.LUT P4, RZ, R2, 0x20, RZ, 0xc0, !PT ;  /* 0x0000002002ff7812 */ /* 0x004fda000788c0ff */
        /* <DEDUP_REMOVED lines=17> */
[----:B------:R-:W-:Y:S02]  /*39220*/  LOP3.LUT R6, R6, 0xfffffbff, RZ, 0xc0, !PT ;  /* 0xfffffbff06067812 */ /* 0x000fe400078ec0ff */
[----:B------:R-:W-:-:S09]  /*39230*/  PRMT R0, R141, 0x7771, RZ ;  /* 0x000077718d007816 */ /* 0x000fd200000000ff */
[----:B------:R-:W-:Y:S02]  /*39240*/  @P4 LOP3.LUT R6, R6, 0x400, RZ, 0xfc, !PT ;  /* 0x0000040006064812 */ /* 0x000fe400078efcff */
[----:B------:R-:W-:Y:S01]  /*39250*/  LOP3.LUT P4, RZ, R9, 0x40000000, RZ, 0xc0, !PT ;  /* 0x4000000009ff7812 */ /* 0x000fe2000788c0ff */
[----:B---3--:R0:W-:Y:S01]  /*39260*/  @P1 STG.E.U8 desc[UR32][R168.64], R0 ;  /* 0x00000000a8001986 */ /* 0x0081e2000c101120 */
[----:B------:R-:W-:Y:S02]  /*39270*/  LOP3.LUT R6, R6, 0xfffff7ff, RZ, 0xc0, !PT ;  /* 0xfffff7ff06067812 */ /* 0x000fe400078ec0ff */
[----:B0-----:R-:W-:Y:S01]  /*39280*/  PRMT R0, R142, 0x7770, RZ ;  /* 0x000077708e007816 */ /* 0x001fe200000000ff */
[----:B------:R-:W2:Y:S08]  /*39290*/  LDL.LU.64 R168, [R1+0x630] ;  /* 0x0006300001a87983 */ /* 0x000eb00000300a00 */
[----:B------:R-:W-:-:S02]  /*392a0*/  @P4 LOP3.LUT R6, R6, 0x800, RZ, 0xfc, !PT ;  /* 0x0000080006064812 */ /* 0x000fc400078efcff */
[----:B------:R-:W-:Y:S01]  /*392b0*/  LOP3.LUT P4, RZ, R9, 0x20000000, RZ, 0xc0, !PT ;  /* 0x2000000009ff7812 */ /* 0x000fe2000788c0ff */
[----:B------:R0:W-:Y:S02]  /*392c0*/  @P2 STG.E.U8 desc[UR32][R170.64], R0 ;  /* 0x00000000aa002986 */ /* 0x0001e4000c101120 */
[----:B0-----:R-:W-:Y:S02]  /*392d0*/  PRMT R0, R142, 0x7771, RZ ;  /* 0x000077718e007816 */ /* 0x001fe400000000ff */
[----:B------:R-:W3:Y:S04]  /*392e0*/  LDL.LU.64 R170, [R1+0x628] ;  /* 0x0006280001aa7983 */ /* 0x000ee80000300a00 */
[----:B------:R0:W-:Y:S02]  /*392f0*/  @P3 STG.E.U8 desc[UR32][R172.64], R0 ;  /* 0x00000000ac003986 */ /* 0x0001e4000c101120 */
[----:B0-----:R-:W-:-:S02]  /*39300*/  PRMT R0, R143, 0x7770, RZ ;  /* 0x000077708f007816 */ /* 0x001fc400000000ff */
[----:B------:R-:W3:Y:S04]  /*39310*/  LDL.LU.64 R172, [R1+0x620] ;  /* 0x0006200001ac7983 */ /* 0x000ee80000300a00 */
[----:B------:R0:W-:Y:S01]  /*39320*/  @P4 STG.E.U8 desc[UR32][R174.64], R0 ;  /* 0x00000000ae004986 */ /* 0x0001e2000c101120 */
[C---:B------:R-:W-:Y:S02]  /*39330*/  LOP3.LUT P4, RZ, R6.reuse, 0x800, RZ, 0xc0, !PT ;  /* 0x0000080006ff7812 */ /* 0x040fe4000788c0ff */
[----:B0-----:R-:W-:Y:S01]  /*39340*/  PRMT R0, R143, 0x7771, RZ ;  /* 0x000077718f007816 */ /* 0x001fe200000000ff */
[----:B------:R-:W3:Y:S10]  /*39350*/  LDL.LU.64 R174, [R1+0x618] ;  /* 0x0006180001ae7983 */ /* 0x000ef40000300a00 */
[----:B------:R0:W-:Y:S01]  /*39360*/  @P4 STG.E.U8 desc[UR32][R176.64], R0 ;  /* 0x00000000b0004986 */ /* 0x0001e2000c101120 */
[----:B------:R-:W-:-:S02]  /*39370*/  LOP3.LUT P4, RZ, R6, 0x400, RZ, 0xc0, !PT ;  /* 0x0000040006ff7812 */ /* 0x000fc4000788c0ff */
[----:B0-----:R-:W-:Y:S01]  /*39380*/  PRMT R0, R140, 0x7772, RZ ;  /* 0x000077728c007816 */ /* 0x001fe200000000ff */
[----:B------:R-:W3:Y:S10]  /*39390*/  LDL.LU.64 R176, [R1+0x610] ;  /* 0x0006100001b07983 */ /* 0x000ef40000300a00 */
[----:B------:R0:W-:Y:S01]  /*393a0*/  @P4 STG.E.U8 desc[UR32][R178.64], R0 ;  /* 0x00000000b2004986 */ /* 0x0001e2000c101120 */
[----:B------:R-:W-:-:S02]  /*393b0*/  LOP3.LUT P4, RZ, R6, 0x200, RZ, 0xc0, !PT ;  /* 0x0000020006ff7812 */ /* 0x000fc4000788c0ff */
[----:B------:R-:W-:Y:S02]  /*393c0*/  PRMT R140, R140, 0x7773, RZ ;  /* 0x000077738c8c7816 */ /* 0x000fe400000000ff */
[----:B0-----:R-:W-:Y:S01]  /*393d0*/  PRMT R0, R141, 0x7772, RZ ;  /* 0x000077728d007816 */ /* 0x001fe200000000ff */
[----:B------:R-:W3:Y:S08]  /*393e0*/  LDL.LU.64 R178, [R1+0x608] ;  /* 0x0006080001b27983 */ /* 0x000ef00000300a00 */
[----:B------:R-:W-:Y:S01]  /*393f0*/  @P4 STG.E.U8 desc[UR32][R160.64], R140 ;  /* 0x0000008ca0004986 */ /* 0x000fe2000c101120 */
[----:B------:R-:W-:-:S02]  /*39400*/  LOP3.LUT P4, RZ, R6, 0x100, RZ, 0xc0, !PT ;  /* 0x0000010006ff7812 */ /* 0x000fc4000788c0ff */
[----:B------:R-:W-:-:S11]  /*39410*/  PRMT R141, R141, 0x7773, RZ ;  /* 0x000077738d8d7816 */ /* 0x000fd600000000ff */
[----:B------:R0:W-:Y:S01]  /*39420*/  @P4 STG.E.U8 desc[UR32][R162.64], R0 ;  /* 0x00000000a2004986 */ /* 0x0001e2000c101120 */
[----:B------:R-:W-:-:S13]  /*39430*/  LOP3.LUT P4, RZ, R6, 0x80, RZ, 0xc0, !PT ;  /* 0x0000008006ff7812 */ /* 0x000fda000788c0ff */
[----:B------:R1:W-:Y:S01]  /*39440*/  @P4 STG.E.U8 desc[UR32][R136.64], R141 ;  /* 0x0000008d88004986 */ /* 0x0003e2000c101120 */
[----:B------:R-:W-:Y:S02]  /*39450*/  LOP3.LUT P4, RZ, R6, 0x40, RZ, 0xc0, !PT ;  /* 0x0000004006ff7812 */ /* 0x000fe4000788c0ff */
[----:B0-----:R-:W-:Y:S01]  /*39460*/  PRMT R0, R142, 0x7772, RZ ;  /* 0x000077728e007816 */ /* 0x001fe200000000ff */
[----:B-1----:R-:W3:Y:S10]  /*39470*/  LDL.LU.64 R136, [R1+0x10a8] ;  /* 0x0010a80001887983 */ /* 0x002ef40000300a00 */
[----:B------:R0:W-:Y:S01]  /*39480*/  @P4 STG.E.U8 desc[UR32][R164.64], R0 ;  /* 0x00000000a4004986 */ /* 0x0001e2000c101120 */
[----:B------:R-:W-:-:S02]  /*39490*/  LOP3.LUT P4, RZ, R6, 0x20, RZ, 0xc0, !PT ;  /* 0x0000002006ff7812 */ /* 0x000fc4000788c0ff */
[----:B------:R-:W-:Y:S02]  /*394a0*/  PRMT R142, R142, 0x7773, RZ ;  /* 0x000077738e8e7816 */ /* 0x000fe400000000ff */
[----:B0-----:R-:W-:-:S09]  /*394b0*/  PRMT R0, R143, 0x7772, RZ ;  /* 0x000077728f007816 */ /* 0x001fd200000000ff */
[----:B----4-:R-:W-:Y:S01]  /*394c0*/  @P4 STG.E.U8 desc[UR32][R166.64], R142 ;  /* 0x0000008ea6004986 */ /* 0x010fe2000c101120 */
[----:B------:R-:W-:-:S13]  /*394d0*/  LOP3.LUT P4, RZ, R6, 0x10, RZ, 0xc0, !PT ;  /* 0x0000001006ff7812 */ /* 0x000fda000788c0ff */
[----:B------:R0:W-:Y:S04]  /*394e0*/  @P4 STG.E.U8 desc[UR32][R138.64], R0 ;  /* 0x000000008a004986 */ /* 0x0001e8000c101120 */
[----:B0-----:R-:W4:Y:S01]  /*394f0*/  LDL.LU.64 R138, [R1+0x10a0] ;  /* 0x0010a000018a7983 */ /* 0x001f220000300a00 */
[C---:B------:R-:W-:Y:S02]  /*39500*/  LOP3.LUT P5, RZ, R2.reuse, 0x40, RZ, 0xc0, !PT ;  /* 0x0000004002ff7812 */ /* 0x040fe400078ac0ff */
[C---:B------:R-:W-:Y:S01]  /*39510*/  LOP3.LUT P6, RZ, R2.reuse, 0x80, RZ, 0xc0, !PT ;  /* 0x0000008002ff7812 */ /* 0x040fe200078cc0ff */
[----:B------:R-:W4:Y:S01]  /*39520*/  LDL.LU.64 R166, [R1+0x600] ;  /* 0x0006000001a67983 */ /* 0x000f220000300a00 */
[----:B------:R-:W-:Y:S02]  /*39530*/  LOP3.LUT P0, RZ, R2, 0x100, RZ, 0xc0, !PT ;  /* 0x0000010002ff7812 */ /* 0x000fe4000780c0ff */
[----:B------:R-:W-:-:S02]  /*39540*/  PRMT R143, R143, 0x7773, RZ ;  /* 0x000077738f8f7816 */ /* 0x000fc400000000ff */
[C---:B------:R-:W-:Y:S02]  /*39550*/  LOP3.LUT P1, RZ, R2.reuse, 0x200, RZ, 0xc0, !PT ;  /* 0x0000020002ff7812 */ /* 0x040fe4000782c0ff */
[C---:B------:R-:W-:Y:S02]  /*39560*/  LOP3.LUT P2, RZ, R2.reuse, 0x400, RZ, 0xc0, !PT ;  /* 0x0000040002ff7812 */ /* 0x040fe4000784c0ff */
[----:B------:R-:W-:Y:S01]  /*39570*/  LOP3.LUT P3, RZ, R2, 0x800, RZ, 0xc0, !PT ;  /* 0x0000080002ff7812 */ /* 0x000fe2000786c0ff */
[----:B--2---:R0:W-:Y:S04]  /*39580*/  @P5 STG.E.U8 desc[UR32][R168.64], R143 ;  /* 0x0000008fa8005986 */ /* 0x0041e8000c101120 */
[----:B0-----:R-:W2:Y:S01]  /*39590*/  LDL.LU.64 R168, [R1+0x5f8] ;  /* 0x0005f80001a87983 */ /* 0x001ea20000300a00 */
[----:B---3--:R-:W-:-:S05]  /*395a0*/  PRMT R0, R136, 0x7770, RZ ;  /* 0x0000777088007816 */ /* 0x008fca00000000ff */
[----:B------:R0:W-:Y:S02]  /*395b0*/  @P6 STG.E.U8 desc[UR32][R170.64], R0 ;  /* 0x00000000aa006986 */ /* 0x0001e4000c101120 */
[----:B0-----:R-:W-:Y:S02]  /*395c0*/  PRMT R0, R136, 0x7771, RZ ;  /* 0x0000777188007816 */ /* 0x001fe400000000ff */
[----:B------:R-:W3:Y:S04]  /*395d0*/  LDL.LU.64 R170, [R1+0x5f0] ;  /* 0x0005f00001aa7983 */ /* 0x000ee80000300a00 */
[----:B------:R0:W-:Y:S02]  /*395e0*/  @P0 STG.E.U8 desc[UR32][R172.64], R0 ;  /* 0x00000000ac000986 */ /* 0x0001e4000c101120 */
[----:B0-----:R-:W-:-:S02]  /*395f0*/  PRMT R0, R137, 0x7770, RZ ;  /* 0x0000777089007816 */ /* 0x001fc400000000ff */
[----:B------:R-:W3:Y:S04]  /*39600*/  LDL.LU.64 R172, [R1+0x5e8] ;  /* 0x0005e80001ac7983 */ /* 0x000ee80000300a00 */
[----:B------:R0:W-:Y:S04]  /*39610*/  @P1 STG.E.U8 desc[UR32][R174.64], R0 ;  /* 0x00000000ae001986 */ /* 0x0001e8000c101120 */
[----:B0-----:R-:W3:Y:S01]  /*39620*/  LDL.LU.64 R174, [R1+0x5e0] ;  /* 0x0005e00001ae7983 */ /* 0x001ee20000300a00 */
[----:B------:R-:W-:-:S05]  /*39630*/  PRMT R0, R137, 0x7771, RZ ;  /* 0x0000777189007816 */ /* 0x000fca00000000ff */
[----:B------:R0:W-:Y:S04]  /*39640*/  @P2 STG.E.U8 desc[UR32][R176.64], R0 ;  /* 0x00000000b0002986 */ /* 0x0001e8000c101120 */
[----:B0-----:R-:W3:Y:S01]  /*39650*/  LDL.LU.64 R176, [R1+0x5d8] ;  /* 0x0005d80001b07983 */ /* 0x001ee20000300a00 */
[----:B----4-:R-:W-:-:S05]  /*39660*/  PRMT R0, R138, 0x7770, RZ ;  /* 0x000077708a007816 */ /* 0x010fca00000000ff */
[----:B------:R0:W-:Y:S04]  /*39670*/  @P3 STG.E.U8 desc[UR32][R178.64], R0 ;  /* 0x00000000b2003986 */ /* 0x0001e8000c101120 */
[----:B0-----:R-:W4:Y:S04]  /*39680*/  LDL.LU.64 R178, [R1+0x5d0] ;  /* 0x0005d00001b27983 */ /* 0x001f280000300a00 */
        /* <DEDUP_REMOVED lines=22> */
[----:B------:R-:W-:Y:S02]  /*397f0*/  LOP3.LUT P0, RZ, R2, 0x1000, RZ, 0xc0, !PT ;  /* 0x0000100002ff7812 */ /* 0x000fe4000780c0ff */
[----:B------:R-:W-:Y:S02]  /*39800*/  LOP3.LUT R6, R6, 0xfffffffb, RZ, 0xc0, !PT ;  /* 0xfffffffb06067812 */ /* 0x000fe400078ec0ff */
[----:B------:R-:W-:Y:S02]  /*39810*/  LOP3.LUT P1, RZ, R2, 0x2000, RZ, 0xc0, !PT ;  /* 0x0000200002ff7812 */ /* 0x000fe4000782c0ff */
[----:B------:R-:W-:-:S05]  /*39820*/  PRMT R0, R138, 0x7771, RZ ;  /* 0x000077718a007816 */ /* 0x000fca00000000ff */
[----:B------:R-:W-:Y:S02]  /*39830*/  @P4 LOP3.LUT R6, R6, 0x4, RZ, 0xfc, !PT ;  /* 0x0000000406064812 */ /* 0x000fe400078efcff */
[C---:B------:R-:W-:Y:S01]  /*39840*/  LOP3.LUT P4, RZ, R2.reuse, 0x20000, RZ, 0xc0, !PT ;  /* 0x0002000002ff7812 */ /* 0x040fe2000788c0ff */
[----:B------:R0:W-:Y:S01]  /*39850*/  @P0 STG.E.U8 desc[UR32][R166.64], R0 ;  /* 0x00000000a6000986 */ /* 0x0001e2000c101120 */
[----:B------:R-:W-:Y:S02]  /*39860*/  LOP3.LUT P2, RZ, R2, 0x4000, RZ, 0xc0, !PT ;  /* 0x0000400002ff7812 */ /* 0x000fe4000784c0ff */
[----:B------:R-:W-:Y:S02]  /*39870*/  LOP3.LUT R6, R6, 0xfffffff7, RZ, 0xc0, !PT ;  /* 0xfffffff706067812 */ /* 0x000fe400078ec0ff */
[----:B------:R-:W-:Y:S02]  /*39880*/  LOP3.LUT P3, RZ, R2, 0x8000, RZ, 0xc0, !PT ;  /* 0x0000800002ff7812 */ /* 0x000fe4000786c0ff */
[----:B0-----:R-:W-:Y:S01]  /*39890*/  PRMT R0, R139, 0x7770, RZ ;  /* 0x000077708b007816 */ /* 0x001fe200000000ff */
[----:B------:R-:W4:Y:S04]  /*398a0*/  LDL.LU.64 R166, [R1+0x5a0] ;  /* 0x0005a00001a67983 */ /* 0x000f280000300a00 */
[----:B------:R-:W-:-:S02]  /*398b0*/  @P4 LOP3.LUT R6, R6, 0x8, RZ, 0xfc, !PT ;  /* 0x0000000806064812 */ /* 0x000fc400078efcff */
[----:B------:R-:W-:Y:S01]  /*398c0*/  LOP3.LUT P4, RZ, R2, 0x10000, RZ, 0xc0, !PT ;  /* 0x0001000002ff7812 */ /* 0x000fe2000788c0ff */
[----:B--2---:R0:W-:Y:S02]  /*398d0*/  @P1 STG.E.U8 desc[UR32][R168.64], R0 ;  /* 0x00000000a8001986 */ /* 0x0041e4000c101120 */
[----:B0-----:R-:W-:Y:S02]  /*398e0*/  PRMT R0, R139, 0x7771, RZ ;  /* 0x000077718b007816 */ /* 0x001fe400000000ff */
[----:B------:R-:W2:Y:S04]  /*398f0*/  LDL.LU.64 R168, [R1+0x598] ;  /* 0x0005980001a87983 */ /* 0x000ea80000300a00 */
[----:B---3--:R0:W-:Y:S02]  /*39900*/  @P2 STG.E.U8 desc[UR32][R170.64], R0 ;  /* 0x00000000aa002986 */ /* 0x0081e4000c101120 */
[----:B0-----:R-:W-:-:S02]  /*39910*/  PRMT R0, R136, 0x7772, RZ ;  /* 0x0000777288007816 */ /* 0x001fc400000000ff */
[----:B------:R-:W3:Y:S01]  /*39920*/  LDL.LU.64 R170, [R1+0x590] ;  /* 0x0005900001aa7983 */ /* 0x000ee20000300a00 */
[----:B------:R-:W-:-:S03]  /*39930*/  PRMT R136, R136, 0x7773, RZ ;  /* 0x0000777388887816 */ /* 0x000fc600000000ff */
[----:B------:R0:W-:Y:S02]  /*39940*/  @P3 STG.E.U8 desc[UR32][R172.64], R0 ;  /* 0x00000000ac003986 */ /* 0x0001e4000c101120 */
[C---:B0-----:R-:W-:Y:S02]  /*39950*/  PRMT R0, R137.reuse, 0x7772, RZ ;  /* 0x0000777289007816 */ /* 0x041fe400000000ff */
[----:B------:R-:W3:Y:S04]  /*39960*/  LDL.LU.64 R172, [R1+0x588] ;  /* 0x0005880001ac7983 */ /* 0x000ee80000300a00 */
[----:B------:R0:W-:Y:S01]  /*39970*/  @P4 STG.E.U8 desc[UR32][R174.64], R136 ;  /* 0x00000088ae004986 */ /* 0x0001e2000c101120 */
[C---:B------:R-:W-:Y:S02]  /*39980*/  LOP3.LUT P4, RZ, R6.reuse, 0x8, RZ, 0xc0, !PT ;  /* 0x0000000806ff7812 */ /* 0x040fe4000788c0ff */
[----:B------:R-:W-:Y:S01]  /*39990*/  PRMT R137, R137, 0x7773, RZ ;  /* 0x0000777389897816 */ /* 0x000fe200000000ff */
[----:B0-----:R-:W3:Y:S10]  /*399a0*/  LDL.LU.64 R174, [R1+0x580] ;  /* 0x0005800001ae7983 */ /* 0x001ef40000300a00 */
[----:B------:R0:W-:Y:S01]  /*399b0*/  @P4 STG.E.U8 desc[UR32][R176.64], R0 ;  /* 0x00000000b0004986 */ /* 0x0001e2000c101120 */
[----:B------:R-:W-:-:S02]  /*399c0*/  LOP3.LUT P4, RZ, R6, 0x4, RZ, 0xc0, !PT ;  /* 0x0000000406ff7812 */ /* 0x000fc4000788c0ff */
[----:B0-----:R-:W-:Y:S01]  /*399d0*/  PRMT R0, R138, 0x7772, RZ ;  /* 0x000077728a007816 */ /* 0x001fe200000000ff */
[----:B------:R-:W3:Y:S10]  /*399e0*/  LDL.LU.64 R176, [R1+0x578] ;  /* 0x0005780001b07983 */ /* 0x000ef40000300a00 */
[----:B----4-:R0:W-:Y:S01]  /*399f0*/  @P4 STG.E.U8 desc[UR32][R178.64], R137 ;  /* 0x00000089b2004986 */ /* 0x0101e2000c101120 */
[----:B------:R-:W-:-:S02]  /*39a00*/  LOP3.LUT P4, RZ, R6, 0x2, RZ, 0xc0, !PT ;  /* 0x0000000206ff7812 */ /* 0x000fc4000788c0ff */
[----:B------:R-:W-:Y:S01]  /*39a10*/  PRMT R138, R138, 0x7773, RZ ;  /* 0x000077738a8a7816 */ /* 0x000fe200000000ff */
[----:B0-----:R-:W4:Y:S10]  /*39a20*/  LDL.LU.64 R178, [R1+0x570] ;  /* 0x0005700001b27983 */ /* 0x001f340000300a00 */
[----:B------:R0:W-:Y:S01]  /*39a30*/  @P4 STG.E.U8 desc[UR32][R132.64], R0 ;  /* 0x0000000084004986 */ /* 0x0001e2000c101120 */
[----:B------:R-:W-:-:S03]  /*39a40*/  LOP3.LUT P4, RZ, R6, 0x1, RZ, 0xc0, !PT ;  /* 0x0000000106ff7812 */ /* 0x000fc6000788c0ff */
[----:B0-----:R-:W2:Y:S10]  /*39a50*/  LDL.LU.64 R132, [R1+0x1098] ;  /* 0x0010980001847983 */ /* 0x001eb40000300a00 */
[----:B------:R-:W-:Y:S01]  /*39a60*/  @P4 STG.E.U8 desc[UR32][R160.64], R138 ;  /* 0x0000008aa0004986 */ /* 0x000fe2000c101120 */
[----:B------:R-:W-:-:S02]  /*39a70*/  LOP3.LUT P4, RZ, R7, 0x80000000, RZ, 0xc0, !PT ;  /* 0x8000000007ff7812 */ /* 0x000fc4000788c0ff */
[C---:B------:R-:W-:Y:S02]  /*39a80*/  PRMT R0, R139.reuse, 0x7772, RZ ;  /* 0x000077728b007816 */ /* 0x040fe400000000ff */
[----:B------:R-:W-:-:S09]  /*39a90*/  PRMT R139, R139, 0x7773, RZ ;  /* 0x000077738b8b7816 */ /* 0x000fd200000000ff */
[----:B------:R-:W-:Y:S01]  /*39aa0*/  @P4 STG.E.U8 desc[UR32][R162.64], R0 ;  /* 0x00000000a2004986 */ /* 0x000fe2000c101120 */
[----:B------:R-:W-:-:S13]  /*39ab0*/  LOP3.LUT P4, RZ, R7, 0x40000000, RZ, 0xc0, !PT ;  /* 0x4000000007ff7812 */ /* 0x000fda000788c0ff */
[----:B------:R0:W-:Y:S04]  /*39ac0*/  @P4 STG.E.U8 desc[UR32][R134.64], R139 ;  /* 0x0000008b86004986 */ /* 0x0001e8000c101120 */
[----:B0-----:R-:W4:Y:S01]  /*39ad0*/  LDL.LU.64 R134, [R1+0x1090] ;  /* 0x0010900001867983 */ /* 0x001f220000300a00 */
[----:B------:R-:W-:Y:S02]  /*39ae0*/  LOP3.LUT P4, RZ, R7, 0x20000000, RZ, 0xc0, !PT ;  /* 0x2000000007ff7812 */ /* 0x000fe4000788c0ff */
[C---:B------:R-:W-:Y:S02]  /*39af0*/  LOP3.LUT P5, RZ, R5.reuse, 0x800, RZ, 0xc0, !PT ;  /* 0x0000080005ff7812 */ /* 0x040fe400078ac0ff */
[C---:B------:R-:W-:Y:S02]  /*39b00*/  LOP3.LUT P6, RZ, R5.reuse, 0x400, RZ, 0xc0, !PT ;  /* 0x0000040005ff7812 */ /* 0x040fe400078cc0ff */
[----:B------:R-:W-:-:S02]  /*39b10*/  LOP3.LUT P0, RZ, R5, 0x200, RZ, 0xc0, !PT ;  /* 0x0000020005ff7812 */ /* 0x000fc4000780c0ff */
        /* <DEDUP_REMOVED lines=9> */
[----:B0-----:R-:W-:Y:S02]  /*39bb0*/  PRMT R0, R133, 0x7771, RZ ;  /* 0x0000777185007816 */ /* 0x001fe400000000ff */
[----:B------:R-:W2:Y:S04]  /*39bc0*/  LDL.LU.64 R168, [R1+0x568] ;  /* 0x0005680001a87983 */ /* 0x000ea80000300a00 */
[----:B---3--:R4:W-:Y:S02]  /*39bd0*/  @P6 STG.E.U8 desc[UR32][R170.64], R0 ;  /* 0x00000000aa006986 */ /* 0x0089e4000c101120 */
[----:B----4-:R-:W-:-:S02]  /*39be0*/  PRMT R0, R134, 0x7770, RZ ;  /* 0x0000777086007816 */ /* 0x010fc400000000ff */
[----:B------:R-:W3:Y:S04]  /*39bf0*/  LDL.LU.64 R170, [R1+0x560] ;  /* 0x0005600001aa7983 */ /* 0x000ee80000300a00 */
[----:B------:R0:W-:Y:S02]  /*39c00*/  @P0 STG.E.U8 desc[UR32][R172.64], R0 ;  /* 0x00000000ac000986 */ /* 0x0001e4000c101120 */
[----:B0-----:R-:W-:Y:S02]  /*39c10*/  PRMT R0, R134, 0x7771, RZ ;  /* 0x0000777186007816 */ /* 0x001fe400000000ff */
[----:B------:R-:W4:Y:S04]  /*39c20*/  LDL.LU.64 R172, [R1+0x558] ;  /* 0x0005580001ac7983 */ /* 0x000f280000300a00 */
[----:B------:R0:W-:Y:S02]  /*39c30*/  @P1 STG.E.U8 desc[UR32][R174.64], R0 ;  /* 0x00000000ae001986 */ /* 0x0001e4000c101120 */
[----:B0-----:R-:W-:-:S02]  /*39c40*/  PRMT R0, R135, 0x7770, RZ ;  /* 0x0000777087007816 */ /* 0x001fc400000000ff */
[----:B------:R-:W4:Y:S04]  /*39c50*/  LDL.LU.64 R174, [R1+0x550] ;  /* 0x0005500001ae7983 */ /* 0x000f280000300a00 */
[----:B------:R0:W-:Y:S04]  /*39c60*/  @P2 STG.E.U8 desc[UR32][R176.64], R0 ;  /* 0x00000000b0002986 */ /* 0x0001e8000c101120 */
[----:B0-----:R-:W4:Y:S01]  /*39c70*/  LDL.LU.64 R176, [R1+0x548] ;  /* 0x0005480001b07983 */ /* 0x001f220000300a00 */
        /* <DEDUP_REMOVED lines=20> */
[C---:B------:R-:W-:Y:S02]  /*39dc0*/  LOP3.LUT P3, RZ, R5.reuse, 0x40, RZ, 0xc0, !PT ;  /* 0x0000004005ff7812 */ /* 0x040fe4000786c0ff */
[----:B------:R-:W-:Y:S02]  /*39dd0*/  LOP3.LUT P0, RZ, R5, 0x20, RZ, 0xc0, !PT ;  /* 0x0000002005ff7812 */ /* 0x000fe4000780c0ff */
[----:B------:R-:W-:-:S05]  /*39de0*/  PRMT R0, R135, 0x7771, RZ ;  /* 0x0000777187007816 */ /* 0x000fca00000000ff */
[----:B------:R-:W-:Y:S02]  /*39df0*/  @P4 LOP3.LUT R7, R7, 0x4000000, RZ, 0xfc, !PT ;  /* 0x0400000007074812 */ /* 0x000fe400078efcff */
[C---:B------:R-:W-:Y:S02]  /*39e00*/  LOP3.LUT P4, RZ, R5.reuse, 0x1, RZ, 0xc0, !PT ;  /* 0x0000000105ff7812 */ /* 0x040fe4000788c0ff */
[C---:B------:R-:W-:Y:S01]  /*39e10*/  LOP3.LUT P1, RZ, R5.reuse, 0x10, RZ, 0xc0, !PT ;  /* 0x0000001005ff7812 */ /* 0x040fe2000782c0ff */
[----:B------:R0:W-:Y:S01]  /*39e20*/  @P3 STG.E.U8 desc[UR32][R178.64], R0 ;  /* 0x00000000b2003986 */ /* 0x0001e2000c101120 */
[----:B------:R-:W-:Y:S02]  /*39e30*/  LOP3.LUT P2, RZ, R5, 0x8, RZ, 0xc0, !PT ;  /* 0x0000000805ff7812 */ /* 0x000fe4000784c0ff */
[----:B------:R-:W-:Y:S02]  /*39e40*/  LOP3.LUT R7, R7, 0xf7ffffff, RZ, 0xc0, !PT ;  /* 0xf7ffffff07077812 */ /* 0x000fe400078ec0ff */
[----:B------:R-:W-:-:S02]  /*39e50*/  LOP3.LUT P3, RZ, R5, 0x4, RZ, 0xc0, !PT ;  /* 0x0000000405ff7812 */ /* 0x000fc4000786c0ff */
[C---:B0-----:R-:W-:Y:S01]  /*39e60*/  PRMT R0, R132.reuse, 0x7772, RZ ;  /* 0x0000777284007816 */ /* 0x041fe200000000ff */
[----:B------:R-:W4:Y:S02]  /*39e70*/  LDL.LU.64 R178, [R1+0x538] ;  /* 0x0005380001b27983 */ /* 0x000f240000300a00 */
[----:B------:R-:W-:Y:S02]  /*39e80*/  @P4 LOP3.LUT R7, R7, 0x8000000, RZ, 0xfc, !PT ;  /* 0x0800000007074812 */ /* 0x000fe400078efcff */
[----:B------:R-:W-:Y:S01]  /*39e90*/  LOP3.LUT P4, RZ, R5, 0x2, RZ, 0xc0, !PT ;  /* 0x0000000205ff7812 */ /* 0x000fe2000788c0ff */
[----:B------:R-:W4:Y:S01]  /*39ea0*/  LDL.LU.64 R158, [R1+0x530] ;  /* 0x00053000019e7983 */ /* 0x000f220000300a00 */
[----:B------:R-:W-:-:S03]  /*39eb0*/  PRMT R132, R132, 0x7773, RZ ;  /* 0x0000777384847816 */ /* 0x000fc600000000ff */
[----:B------:R-:W4:Y:S04]  /*39ec0*/  LDL.LU.64 R160, [R1+0x520] ;  /* 0x0005200001a07983 */ /* 0x000f280000300a00 */
[----:B------:R-:W4:Y:S04]  /*39ed0*/  LDL.LU.64 R162, [R1+0x518] ;  /* 0x0005180001a27983 */ /* 0x000f280000300a00 */
[----:B------:R-:W4:Y:S04]  /*39ee0*/  LDL.LU.64 R164, [R1+0x510] ;  /* 0x0005100001a47983 */ /* 0x000f280000300a00 */
[----:B------:R-:W4:Y:S04]  /*39ef0*/  LDL.LU.64 R166, [R1+0x508] ;  /* 0x0005080001a67983 */ /* 0x000f280000300a00 */
[----:B--2---:R0:W-:Y:S02]  /*39f00*/  @P0 STG.E.U8 desc[UR32][R168.64], R0 ;  /* 0x00000000a8000986 */ /* 0x0041e4000c101120 */
[----:B0-----:R-:W-:-:S02]  /*39f10*/  PRMT R0, R133, 0x7772, RZ ;  /* 0x0000777285007816 */ /* 0x001fc400000000ff */
[----:B------:R-:W2:Y:S01]  /*39f20*/  LDL.LU.64 R168, [R1+0x500] ;  /* 0x0005000001a87983 */ /* 0x000ea20000300a00 */
[----:B------:R-:W-:-:S03]  /*39f30*/  PRMT R133, R133, 0x7773, RZ ;  /* 0x0000777385857816 */ /* 0x000fc600000000ff */
[----:B---3--:R0:W-:Y:S04]  /*39f40*/  @P1 STG.E.U8 desc[UR32][R170.64], R132 ;  /* 0x00000084aa001986 */ /* 0x0081e8000c101120 */
[----:B0-----:R-:W3:Y:S04]  /*39f50*/  LDL.LU.64 R170, [R1+0x4f8] ;  /* 0x0004f80001aa7983 */ /* 0x001ee80000300a00 */
[----:B----4-:R0:W-:Y:S02]  /*39f60*/  @P2 STG.E.U8 desc[UR32][R172.64], R0 ;  /* 0x00000000ac002986 */ /* 0x0101e4000c101120 */
[----:B0-----:R-:W-:-:S02]  /*39f70*/  PRMT R0, R134, 0x7772, RZ ;  /* 0x0000777286007816 */ /* 0x001fc400000000ff */
[----:B------:R-:W4:Y:S04]  /*39f80*/  LDL.LU.64 R172, [R1+0x4f0] ;  /* 0x0004f00001ac7983 */ /* 0x000f280000300a00 */
[----:B------:R-:W-:Y:S01]  /*39f90*/  @P3 STG.E.U8 desc[UR32][R174.64], R133 ;  /* 0x00000085ae003986 */ /* 0x000fe2000c101120 */
[----:B------:R-:W-:-:S03]  /*39fa0*/  PRMT R134, R134, 0x7773, RZ ;  /* 0x0000777386867816 */ /* 0x000fc600000000ff */
[----:B------:R-:W-:Y:S01]  /*39fb0*/  @P4 STG.E.U8 desc[UR32][R176.64], R0 ;  /* 0x00000000b0004986 */ /* 0x000fe2000c101120 */
[----:B------:R-:W-:-:S13]  /*39fc0*/  LOP3.LUT P4, RZ, R7, 0x8000000, RZ, 0xc0, !PT ;  /* 0x0800000007ff7812 */ /* 0x000fda000788c0ff */
[----:B------:R0:W-:Y:S04]  /*39fd0*/  @P4 STG.E.U8 desc[UR32][R128.64], R134 ;  /* 0x0000008680004986 */ /* 0x0001e8000c101120 */
[----:B0-----:R-:W2:Y:S01]  /*39fe0*/  LDL.LU.64 R128, [R1+0x1088] ;  /* 0x0010880001807983 */ /* 0x001ea20000300a00 */
[----:B------:R-:W-:Y:S02]  /*39ff0*/  LOP3.LUT P4, RZ, R7, 0x4000000, RZ, 0xc0, !PT ;  /* 0x0400000007ff7812 */ /* 0x000fe4000788c0ff */
[C---:B------:R-:W-:Y:S01]  /*3a000*/  PRMT R0, R135.reuse, 0x7772, RZ ;  /* 0x0000777287007816 */ /* 0x040fe200000000ff */
[----:B------:R-:W4:Y:S01]  /*3a010*/  LDL.LU.64 R174, [R1+0x4e8] ;  /* 0x0004e80001ae7983 */ /* 0x000f220000300a00 */
[----:B------:R-:W-:-:S03]  /*3a020*/  PRMT R135, R135, 0x7773, RZ ;  /* 0x0000777387877816 */ /* 0x000fc600000000ff */
[----:B------:R-:W4:Y:S06]  /*3a030*/  LDL.LU.64 R176, [R1+0x4e0] ;  /* 0x0004e00001b07983 */ /* 0x000f2c0000300a00 */
[----:B------:R0:W-:Y:S01]  /*3a040*/  @P4 STG.E.U8 desc[UR32][R178.64], R0 ;  /* 0x00000000b2004986 */ /* 0x0001e2000c101120 */
[----:B------:R-:W-:-:S03]  /*3a050*/  LOP3.LUT P4, RZ, R7, 0x2000000, RZ, 0xc0, !PT ;  /* 0x0200000007ff7812 */ /* 0x000fc6000788c0ff */
[----:B0-----:R-:W4:Y:S10]  /*3a060*/  LDL.LU.64 R178, [R1+0x4d8] ;  /* 0x0004d80001b27983 */ /* 0x001f340000300a00 */
[----:B------:R-:W-:Y:S01]  /*3a070*/  @P4 STG.E.U8 desc[UR32][R158.64], R135 ;  /* 0x000000879e004986 */ /* 0x000fe2000c101120 */
[----:B------:R-:W-:-:S02]  /*3a080*/  LOP3.LUT P4, RZ, R7, 0x1000000, RZ, 0xc0, !PT ;  /* 0x0100000007ff7812 */ /* 0x000fc4000788c0ff */
[----:B--2---:R-:W-:-:S11]  /*3a090*/  PRMT R0, R128, 0x7770, RZ ;  /* 0x0000777080007816 */ /* 0x004fd600000000ff */
[----:B------:R0:W-:Y:S04]  /*3a0a0*/  @P4 STG.E.U8 desc[UR32][R130.64], R0 ;  /* 0x0000000082004986 */ /* 0x0001e8000c101120 */
[----:B0-----:R-:W2:Y:S01]  /*3a0b0*/  LDL.LU.64 R130, [R1+0x1080] ;  /* 0x0010800001827983 */ /* 0x001ea20000300a00 */
[----:B------:R-:W-:Y:S02]  /*3a0c0*/  LOP3.LUT P4, RZ, R7, 0x800000, RZ, 0xc0, !PT ;  /* 0x0080000007ff7812 */ /* 0x000fe4000788c0ff */
[----:B------:R-:W-:-:S11]  /*3a0d0*/  PRMT R0, R128, 0x7771, RZ ;  /* 0x0000777180007816 */ /* 0x000fd600000000ff */
        /* <DEDUP_REMOVED lines=11> */
[----:B------:R-:W-:Y:S02]  /*3a190*/  LOP3.LUT P1, RZ, R4, 0x200000, RZ, 0xc0, !PT ;  /* 0x0020000004ff7812 */ /* 0x000fe4000782c0ff */
[----:B--2---:R-:W-:-:S05]  /*3a1a0*/  PRMT R0, R130, 0x7770, RZ ;  /* 0x0000777082007816 */ /* 0x004fca00000000ff */
[----:B------:R0:W-:Y:S02]  /*3a1b0*/  @P4 STG.E.U8 desc[UR32][R166.64], R0 ;  /* 0x00000000a6004986 */ /* 0x0001e4000c101120 */
[----:B0-----:R-:W-:-:S05]  /*3a1c0*/  PRMT R0, R130, 0x7771, RZ ;  /* 0x0000777182007816 */ /* 0x001fca00000000ff */
[----:B------:R0:W-:Y:S02]  /*3a1d0*/  @P5 STG.E.U8 desc[UR32][R168.64], R0 ;  /* 0x00000000a8005986 */ /* 0x0001e4000c101120 */
[----:B0-----:R-:W-:-:S05]  /*3a1e0*/  PRMT R0, R131, 0x7770, RZ ;  /* 0x0000777083007816 */ /* 0x001fca00000000ff */
[----:B---3--:R0:W-:Y:S02]  /*3a1f0*/  @P6 STG.E.U8 desc[UR32][R170.64], R0 ;  /* 0x00000000aa006986 */ /* 0x0081e4000c101120 */
[----:B0-----:R-:W-:-:S05]  /*3a200*/  PRMT R0, R131, 0x7771, RZ ;  /* 0x0000777183007816 */ /* 0x001fca00000000ff */
[----:B----4-:R0:W-:Y:S02]  /*3a210*/  @P0 STG.E.U8 desc[UR32][R172.64], R0 ;  /* 0x00000000ac000986 */ /* 0x0101e4000c101120 */
[----:B0-----:R-:W-:Y:S02]  /*3a220*/  PRMT R0, R128, 0x7772, RZ ;  /* 0x0000777280007816 */ /* 0x001fe400000000ff */
[----:B------:R-:W2:Y:S04]  /*3a230*/  LDL.LU.64 R172, [R1+0x4d0] ;  /* 0x0004d00001ac7983 */ /* 0x000ea80000300a00 */
[----:B------:R0:W-:Y:S04]  /*3a240*/  @P1 STG.E.U8 desc[UR32][R174.64], R0 ;  /* 0x00000000ae001986 */ /* 0x0001e8000c101120 */
[----:B0-----:R-:W3:Y:S01]  /*3a250*/  LDL.LU.64 R174, [R1+0x4c8] ;  /* 0x0004c80001ae7983 */ /* 0x001ee20000300a00 */
[----:B------:R-:W-:-:S02]  /*3a260*/  LOP3.LUT P2, RZ, R4, 0x100000, RZ, 0xc0, !PT ;  /* 0x0010000004ff7812 */ /* 0x000fc4000784c0ff */
[----:B------:R-:W-:Y:S02]  /*3a270*/  LOP3.LUT P3, RZ, R4, 0x80000, RZ, 0xc0, !PT ;  /* 0x0008000004ff7812 */ /* 0x000fe4000786c0ff */
[----:B------:R-:W-:Y:S02]  /*3a280*/  PRMT R128, R128, 0x7773, RZ ;  /* 0x0000777380807816 */ /* 0x000fe400000000ff */
[C---:B------:R-:W-:Y:S02]  /*3a290*/  LOP3.LUT P0, RZ, R4.reuse, 0x40000, RZ, 0xc0, !PT ;  /* 0x0004000004ff7812 */ /* 0x040fe4000780c0ff */
[----:B------:R-:W-:Y:S02]  /*3a2a0*/  PRMT R0, R129, 0x7772, RZ ;  /* 0x0000777281007816 */ /* 0x000fe400000000ff */
[----:B------:R-:W-:-:S03]  /*3a2b0*/  LOP3.LUT P1, RZ, R4, 0x20000, RZ, 0xc0, !PT ;  /* 0x0002000004ff7812 */ /* 0x000fc6000782c0ff */
[----:B------:R0:W-:Y:S01]  /*3a2c0*/  @P2 STG.E.U8 desc[UR32][R176.64], R128 ;  /* 0x00000080b0002986 */ /* 0x0001e2000c101120 */
[----:B------:R-:W-:-:S03]  /*3a2d0*/  LOP3.LUT P2, RZ, R4, 0x10000, RZ, 0xc0, !PT ;  /* 0x0001000004ff7812 */ /* 0x000fc6000784c0ff */
[----:B------:R1:W-:Y:S01]  /*3a2e0*/  @P3 STG.E.U8 desc[UR32][R178.64], R0 ;  /* 0x00000000b2003986 */ /* 0x0003e2000c101120 */
[----:B------:R-:W-:-:S03]  /*3a2f0*/  PRMT R129, R129, 0x7773, RZ ;  /* 0x0000777381817816 */ /* 0x000fc600000000ff */
[----:B0-----:R-:W4:Y:S04]  /*3a300*/  LDL.LU.64 R176, [R1+0x4b8] ;  /* 0x0004b80001b07983 */ /* 0x001f280000300a00 */
[----:B-1----:R-:W4:Y:S01]  /*3a310*/  LDL.LU.64 R178, [R1+0x4b0] ;  /* 0x0004b00001b27983 */ /* 0x002f220000300a00 */
[C---:B------:R-:W-:Y:S02]  /*3a320*/  PRMT R0, R130.reuse, 0x7772, RZ ;  /* 0x0000777282007816 */ /* 0x040fe400000000ff */
[----:B------:R-:W-:Y:S01]  /*3a330*/  PRMT R130, R130, 0x7773, RZ ;  /* 0x0000777382827816 */ /* 0x000fe200000000ff */
        /* <DEDUP_REMOVED lines=11> */
[----:B------:R-:W-:Y:S01]  /*3a3f0*/  LOP3.LUT P4, RZ, R4, 0x100, RZ, 0xc0, !PT ;  /* 0x0000010004ff7812 */ /* 0x000fe2000788c0ff */
[----:B--2---:R-:W-:Y:S04]  /*3a400*/  @P0 STG.E.U8 desc[UR32][R172.64], R129 ;  /* 0x00000081ac000986 */ /* 0x004fe8000c101120 */
[----:B---3--:R-:W-:Y:S04]  /*3a410*/  @P1 STG.E.U8 desc[UR32][R174.64], R0 ;  /* 0x00000000ae001986 */ /* 0x008fe8000c101120 */
[----:B------:R0:W-:Y:S04]  /*3a420*/  @P2 STG.E.U8 desc[UR32][R124.64], R130 ;  /* 0x000000827c002986 */ /* 0x0001e8000c101120 */
[----:B0-----:R-:W2:Y:S01]  /*3a430*/  LDL.LU.64 R124, [R1+0x1078] ;  /* 0x00107800017c7983 */ /* 0x001ea20000300a00 */
[----:B------:R-:W-:-:S02]  /*3a440*/  LOP3.LUT R7, R7, 0xffffbfff, RZ, 0xc0, !PT ;  /* 0xffffbfff07077812 */ /* 0x000fc400078ec0ff */
[C---:B------:R-:W-:Y:S01]  /*3a450*/  LOP3.LUT P3, RZ, R4.reuse, 0x8000, RZ, 0xc0, !PT ;  /* 0x0000800004ff7812 */ /* 0x040fe2000786c0ff */
[----:B------:R-:W3:Y:S01]  /*3a460*/  LDL.LU.64 R168, [R1+0x478] ;  /* 0x0004780001a87983 */ /* 0x000ee20000300a00 */
[----:B------:R-:W-:Y:S02]  /*3a470*/  @P4 LOP3.LUT R7, R7, 0x4000, RZ, 0xfc, !PT ;  /* 0x0000400007074812 */ /* 0x000fe400078efcff */
[----:B------:R-:W-:Y:S01]  /*3a480*/  LOP3.LUT P4, RZ, R4, 0x200, RZ, 0xc0, !PT ;  /* 0x0000020004ff7812 */ /* 0x000fe2000788c0ff */
[----:B------:R-:W3:Y:S01]  /*3a490*/  LDL.LU.64 R170, [R1+0x468] ;  /* 0x0004680001aa7983 */ /* 0x000ee20000300a00 */
[----:B------:R-:W-:Y:S02]  /*3a4a0*/  LOP3.LUT R7, R7, 0xffff7fff, RZ, 0xc0, !PT ;  /* 0xffff7fff07077812 */ /* 0x000fe400078ec0ff */
[----:B------:R-:W-:Y:S01]  /*3a4b0*/  PRMT R0, R131, 0x7772, RZ ;  /* 0x0000777283007816 */ /* 0x000fe200000000ff */
[----:B------:R-:W3:Y:S08]  /*3a4c0*/  LDL.LU.64 R172, [R1+0x460] ;  /* 0x0004600001ac7983 */ /* 0x000ef00000300a00 */
[----:B------:R-:W-:-:S02]  /*3a4d0*/  @P4 LOP3.LUT R7, R7, 0x8000, RZ, 0xfc, !PT ;  /* 0x0000800007074812 */ /* 0x000fc400078efcff */
[----:B------:R-:W-:Y:S01]  /*3a4e0*/  PRMT R131, R131, 0x7773, RZ ;  /* 0x0000777383837816 */ /* 0x000fe200000000ff */
[----:B----4-:R0:W-:Y:S01]  /*3a4f0*/  @P3 STG.E.U8 desc[UR32][R176.64], R0 ;  /* 0x00000000b0003986 */ /* 0x0101e2000c101120 */
[----:B------:R-:W-:Y:S02]  /*3a500*/  LOP3.LUT P4, RZ, R4, 0x400, RZ, 0xc0, !PT ;  /* 0x0000040004ff7812 */ /* 0x000fe4000788c0ff */
[----:B------:R-:W-:Y:S01]  /*3a510*/  LOP3.LUT R7, R7, 0xfffeffff, RZ, 0xc0, !PT ;  /* 0xfffeffff07077812 */ /* 0x000fe200078ec0ff */
[----:B------:R-:W4:Y:S04]  /*3a520*/  LDL.LU.64 R174, [R1+0x458] ;  /* 0x0004580001ae7983 */ /* 0x000f280000300a00 */
[----:B0-----:R-:W4:Y:S06]  /*3a530*/  LDL.LU.64 R176, [R1+0x450] ;  /* 0x0004500001b07983 */ /* 0x001f2c0000300a00 */
        /* <DEDUP_REMOVED lines=11> */
[----:B------:R-:W-:Y:S01]  /*3a5f0*/  @P4 STG.E.U8 desc[UR32][R178.64], R131 ;  /* 0x00000083b2004986 */ /* 0x000fe2000c101120 */
[----:B------:R-:W-:Y:S02]  /*3a600*/  LOP3.LUT P4, RZ, R7, 0x80000, RZ, 0xc0, !PT ;  /* 0x0008000007ff7812 */ /* 0x000fe4000788c0ff */
[----:B--2---:R-:W-:-:S11]  /*3a610*/  PRMT R0, R124, 0x7770, RZ ;  /* 0x000077707c007816 */ /* 0x004fd600000000ff */
[----:B------:R0:W-:Y:S04]  /*3a620*/  @P4 STG.E.U8 desc[UR32][R126.64], R0 ;  /* 0x000000007e004986 */ /* 0x0001e8000c101120 */
[----:B0-----:R-:W2:Y:S04]  /*3a630*/  LDL.LU.64 R126, [R1+0x1070] ;  /* 0x00107000017e7983 */ /* 0x001ea80000300a00 */
[----:B------:R-:W4:Y:S01]  /*3a640*/  LDL.LU.64 R178, [R1+0x448] ;  /* 0x0004480001b27983 */ /* 0x000f220000300a00 */
        /* <DEDUP_REMOVED lines=23> */
[----:B---3--:R0:W-:Y:S01]  /*3a7c0*/  @P4 STG.E.U8 desc[UR32][R168.64], R0 ;  /* 0x00000000a8004986 */ /* 0x0081e2000c101120 */
[----:B------:R-:W-:Y:S02]  /*3a7d0*/  LOP3.LUT P4, RZ, R7, 0x1000, RZ, 0xc0, !PT ;  /* 0x0000100007ff7812 */ /* 0x000fe4000788c0ff */
[----:B0-----:R-:W-:-:S11]  /*3a7e0*/  PRMT R0, R127, 0x7771, RZ ;  /* 0x000077717f007816 */ /* 0x001fd600000000ff */
[----:B------:R0:W-:Y:S02]  /*3a7f0*/  @P4 STG.E.U8 desc[UR32][R242.64], R0 ;  /* 0x00000000f2004986 */ /* 0x0001e4000c101120 */
[C---:B0-----:R-:W-:Y:S02]  /*3a800*/  PRMT R0, R124.reuse, 0x7772, RZ ;  /* 0x000077727c007816 */ /* 0x041fe400000000ff */
[----:B------:R-:W2:Y:S01]  /*3a810*/  LDL.LU.64 R242, [R1+0x1068] ;  /* 0x0010680001f27983 */ /* 0x000ea20000300a00 */
[----:B------:R-:W-:-:S03]  /*3a820*/  PRMT R124, R124, 0x7773, RZ ;  /* 0x000077737c7c7816 */ /* 0x000fc600000000ff */
[----:B------:R0:W-:Y:S04]  /*3a830*/  @P5 STG.E.U8 desc[UR32][R170.64], R0 ;  /* 0x00000000aa005986 */ /* 0x0001e8000c101120 */
[----:B------:R-:W-:Y:S01]  /*3a840*/  @P6 STG.E.U8 desc[UR32][R172.64], R124 ;  /* 0x0000007cac006986 */ /* 0x000fe2000c101120 */
        /* <DEDUP_REMOVED lines=8> */
[----:B0-----:R-:W3:Y:S04]  /*3a8d0*/  LDL.LU.64 R120, [R1+0x1060] ;  /* 0x0010600001787983 */ /* 0x001ee80000300a00 */
[----:B------:R-:W4:Y:S04]  /*3a8e0*/  LDL.LU.64 R168, [R1+0x438] ;  /* 0x0004380001a87983 */ /* 0x000f280000300a00 */
[----:B------:R-:W3:Y:S04]  /*3a8f0*/  LDL.LU.64 R170, [R1+0x430] ;  /* 0x0004300001aa7983 */ /* 0x000ee80000300a00 */
[----:B------:R-:W3:Y:S04]  /*3a900*/  LDL.LU.64 R172, [R1+0x428] ;  /* 0x0004280001ac7983 */ /* 0x000ee80000300a00 */
[----:B------:R-:W3:Y:S01]  /*3a910*/  LDL.LU.64 R174, [R1+0x418] ;  /* 0x0004180001ae7983 */ /* 0x000ee20000300a00 */
[----:B------:R-:W-:-:S02]  /*3a920*/  PRMT R0, R127, 0x7772, RZ ;  /* 0x000077727f007816 */ /* 0x000fc400000000ff */
[----:B------:R-:W-:Y:S01]  /*3a930*/  PRMT R127, R127, 0x7773, RZ ;  /* 0x000077737f7f7816 */ /* 0x000fe200000000ff */
[----:B------:R-:W3:Y:S04]  /*3a940*/  LDL.LU.64 R176, [R1+0x410] ;  /* 0x0004100001b07983 */ /* 0x000ee80000300a00 */
[----:B------:R-:W3:Y:S04]  /*3a950*/  LDL.LU.64 R178, [R1+0x408] ;  /* 0x0004080001b27983 */ /* 0x000ee80000300a00 */
[----:B------:R-:W3:Y:S04]  /*3a960*/  LDL.LU.64 R158, [R1+0x400] ;  /* 0x00040000019e7983 */ /* 0x000ee80000300a00 */
[----:B------:R-:W3:Y:S04]  /*3a970*/  LDL.LU.64 R160, [R1+0x3f8] ;  /* 0x0003f80001a07983 */ /* 0x000ee80000300a00 */
[----:B------:R-:W3:Y:S04]  /*3a980*/  LDL.LU.64 R162, [R1+0x3f0] ;  /* 0x0003f00001a27983 */ /* 0x000ee80000300a00 */
[----:B------:R-:W3:Y:S04]  /*3a990*/  LDL.LU.64 R164, [R1+0x3e8] ;  /* 0x0003e80001a47983 */ /* 0x000ee80000300a00 */
[----:B------:R-:W3:Y:S01]  /*3a9a0*/  LDL.LU.64 R166, [R1+0x3e0] ;  /* 0x0003e00001a67983 */ /* 0x000ee20000300a00 */
[----:B------:R-:W-:-:S02]  /*3a9b0*/  LOP3.LUT R7, R7, 0xffffffef, RZ, 0xc0, !PT ;  /* 0xffffffef07077812 */ /* 0x000fc400078ec0ff */
[C---:B--2---:R-:W-:Y:S02]  /*3a9c0*/  LOP3.LUT P0, RZ, R242.reuse, 0x80000000, RZ, 0xc0, !PT ;  /* 0x80000000f2ff7812 */ /* 0x044fe4000780c0ff */
[C---:B------:R-:W-:Y:S02]  /*3a9d0*/  LOP3.LUT P1, RZ, R242.reuse, 0x40000000, RZ, 0xc0, !PT ;  /* 0x40000000f2ff7812 */ /* 0x040fe4000782c0ff */
[C---:B------:R-:W-:Y:S02]  /*3a9e0*/  LOP3.LUT P2, RZ, R242.reuse, 0x20000000, RZ, 0xc0, !PT ;  /* 0x20000000f2ff7812 */ /* 0x040fe4000784c0ff */
[----:B------:R-:W-:-:S07]  /*3a9f0*/  LOP3.LUT P3, RZ, R242, 0x10000000, RZ, 0xc0, !PT ;  /* 0x10000000f2ff7812 */ /* 0x000fce000786c0ff */
[----:B----4-:R0:W-:Y:S04]  /*3aa00*/  @P0 STG.E.U8 desc[UR32][R168.64], R0 ;  /* 0x00000000a8000986 */ /* 0x0101e8000c101120 */
[----:B---3--:R-:W-:Y:S01]  /*3aa10*/  @P1 STG.E.U8 desc[UR32][R170.64], R127 ;  /* 0x0000007faa001986 */ /* 0x008fe2000c101120 */
[----:B0-----:R-:W-:-:S05]  /*3aa20*/  PRMT R0, R120, 0x7770, RZ ;  /* 0x0000777078007816 */ /* 0x001fca00000000ff */
[----:B------:R0:W-:Y:S02]  /*3aa30*/  @P2 STG.E.U8 desc[UR32][R172.64], R0 ;  /* 0x00000000ac002986 */ /* 0x0001e4000c101120 */
[----:B0-----:R-:W-:-:S05]  /*3aa40*/  PRMT R0, R120, 0x7771, RZ ;  /* 0x0000777178007816 */ /* 0x001fca00000000ff */
[----:B------:R0:W-:Y:S04]  /*3aa50*/  @P3 STG.E.U8 desc[UR32][R122.64], R0 ;  /* 0x000000007a003986 */ /* 0x0001e8000c101120 */
[----:B0-----:R-:W2:Y:S01]  /*3aa60*/  LDL.LU.64 R122, [R1+0x1058] ;  /* 0x00105800017a7983 */ /* 0x001ea20000300a00 */
[----:B------:R-:W-:Y:S02]  /*3aa70*/  LOP3.LUT P4, RZ, R242, 0x80000, RZ, 0xc0, !PT ;  /* 0x00080000f2ff7812 */ /* 0x000fe4000788c0ff */
[----:B------:R-:W-:Y:S01]  /*3aa80*/  PRMT R0, R121, 0x7770, RZ ;  /* 0x0000777079007816 */ /* 0x000fe200000000ff */
[----:B------:R-:W3:Y:S04]  /*3aa90*/  LDL.LU.64 R168, [R1+0x3d0] ;  /* 0x0003d00001a87983 */ /* 0x000ee80000300a00 */
[----:B------:R-:W4:Y:S04]  /*3aaa0*/  LDL.LU.64 R170, [R1+0x3c8] ;  /* 0x0003c80001aa7983 */ /* 0x000f280000300a00 */
[----:B------:R-:W4:Y:S02]  /*3aab0*/  LDL.LU.64 R172, [R1+0x3c0] ;  /* 0x0003c00001ac7983 */ /* 0x000f240000300a00 */
        /* <DEDUP_REMOVED lines=23> */
[----:B------:R0:W-:Y:S01]  /*3ac30*/  @P4 STG.E.U8 desc[UR32][R174.64], R0 ;  /* 0x00000000ae004986 */ /* 0x0001e2000c101120 */
[----:B------:R-:W-:Y:S02]  /*3ac40*/  LOP3.LUT P4, RZ, R7, 0x800, RZ, 0xc0, !PT ;  /* 0x0000080007ff7812 */ /* 0x000fe4000788c0ff */
[----:B0-----:R-:W-:Y:S01]  /*3ac50*/  PRMT R0, R121, 0x7771, RZ ;  /* 0x0000777179007816 */ /* 0x001fe200000000ff */
[----:B------:R-:W4:Y:S10]  /*3ac60*/  LDL.LU.64 R174, [R1+0x3b8] ;  /* 0x0003b80001ae7983 */ /* 0x000f340000300a00 */
[----:B------:R0:W-:Y:S01]  /*3ac70*/  @P4 STG.E.U8 desc[UR32][R176.64], R0 ;  /* 0x00000000b0004986 */ /* 0x0001e2000c101120 */
[----:B------:R-:W-:-:S03]  /*3ac80*/  LOP3.LUT P4, RZ, R7, 0x400, RZ, 0xc0, !PT ;  /* 0x0000040007ff7812 */ /* 0x000fc6000788c0ff */
[----:B0-----:R-:W4:Y:S01]  /*3ac90*/  LDL.LU.64 R176, [R1+0x3b0] ;  /* 0x0003b00001b07983 */ /* 0x001f220000300a00 */
[----:B--2---:R-:W-:-:S09]  /*3aca0*/  PRMT R0, R122, 0x7770, RZ ;  /* 0x000077707a007816 */ /* 0x004fd200000000ff */
[----:B------:R0:W-:Y:S01]  /*3acb0*/  @P4 STG.E.U8 desc[UR32][R178.64], R0 ;  /* 0x00000000b2004986 */ /* 0x0001e2000c101120 */
[C---:B------:R-:W-:Y:S02]  /*3acc0*/  LOP3.LUT P4, RZ, R7.reuse, 0x200, RZ, 0xc0, !PT ;  /* 0x0000020007ff7812 */ /* 0x040fe4000788c0ff */
[----:B0-----:R-:W-:Y:S01]  /*3acd0*/  PRMT R0, R122, 0x7771, RZ ;  /* 0x000077717a007816 */ /* 0x001fe200000000ff */
[----:B------:R-:W2:Y:S10]  /*3ace0*/  LDL.LU.64 R178, [R1+0x3a8] ;  /* 0x0003a80001b27983 */ /* 0x000eb40000300a00 */
[----:B------:R0:W-:Y:S01]  /*3acf0*/  @P4 STG.E.U8 desc[UR32][R158.64], R0 ;  /* 0x000000009e004986 */ /* 0x0001e2000c101120 */
[----:B------:R-:W-:-:S02]  /*3ad00*/  LOP3.LUT P4, RZ, R7, 0x100, RZ, 0xc0, !PT ;  /* 0x0000010007ff7812 */ /* 0x000fc4000788c0ff */
        /* <DEDUP_REMOVED lines=15> */
[C---:B------:R-:W-:Y:S02]  /*3ae00*/  LOP3.LUT P5, RZ, R242.reuse, 0x40000, RZ, 0xc0, !PT ;  /* 0x00040000f2ff7812 */ /* 0x040fe400078ac0ff */
[C---:B------:R-:W-:Y:S02]  /*3ae10*/  LOP3.LUT P6, RZ, R242.reuse, 0x20000, RZ, 0xc0, !PT ;  /* 0x00020000f2ff7812 */ /* 0x040fe400078cc0ff */
[C---:B------:R-:W-:Y:S02]  /*3ae20*/  LOP3.LUT P0, RZ, R242.reuse, 0x10000, RZ, 0xc0, !PT ;  /* 0x00010000f2ff7812 */ /* 0x040fe4000780c0ff */
[----:B------:R-:W-:-:S02]  /*3ae30*/  LOP3.LUT P1, RZ, R242, 0x8000, RZ, 0xc0, !PT ;  /* 0x00008000f2ff7812 */ /* 0x000fc4000782c0ff */
[----:B------:R-:W-:Y:S02]  /*3ae40*/  PRMT R121, R121, 0x7773, RZ ;  /* 0x0000777379797816 */ /* 0x000fe400000000ff */
[----:B------:R-:W-:Y:S02]  /*3ae50*/  PRMT R0, R122, 0x7772, RZ ;  /* 0x000077727a007816 */ /* 0x000fe400000000ff */
[C---:B------:R-:W-:Y:S01]  /*3ae60*/  LOP3.LUT P2, RZ, R242.reuse, 0x4000, RZ, 0xc0, !PT ;  /* 0x00004000f2ff7812 */ /* 0x040fe2000784c0ff */
[----:B---3--:R-:W-:Y:S01]  /*3ae70*/  @P5 STG.E.U8 desc[UR32][R168.64], R121 ;  /* 0x00000079a8005986 */ /* 0x008fe2000c101120 */
[----:B------:R-:W-:Y:S02]  /*3ae80*/  LOP3.LUT P3, RZ, R242, 0x2000, RZ, 0xc0, !PT ;  /* 0x00002000f2ff7812 */ /* 0x000fe4000786c0ff */
[----:B------:R-:W-:Y:S01]  /*3ae90*/  PRMT R122, R122, 0x7773, RZ ;  /* 0x000077737a7a7816 */ /* 0x000fe200000000ff */
[----:B----4-:R0:W-:Y:S04]  /*3aea0*/  @P6 STG.E.U8 desc[UR32][R170.64], R0 ;  /* 0x00000000aa006986 */ /* 0x0101e8000c101120 */
[----:B------:R1:W-:Y:S01]  /*3aeb0*/  @P0 STG.E.U8 desc[UR32][R172.64], R122 ;  /* 0x0000007aac000986 */ /* 0x0003e2000c101120 */
[----:B------:R-:W-:-:S02]  /*3aec0*/  LOP3.LUT P0, RZ, R242, 0x1000, RZ, 0xc0, !PT ;  /* 0x00001000f2ff7812 */ /* 0x000fc4000780c0ff */
[C---:B0-----:R-:W-:Y:S01]  /*3aed0*/  PRMT R0, R123.reuse, 0x7772, RZ ;  /* 0x000077727b007816 */ /* 0x041fe200000000ff */
[----:B------:R-:W3:Y:S01]  /*3aee0*/  LDL.LU.64 R170, [R1+0x398] ;  /* 0x0003980001aa7983 */ /* 0x000ee20000300a00 */
[----:B------:R-:W-:-:S03]  /*3aef0*/  PRMT R123, R123, 0x7773, RZ ;  /* 0x000077737b7b7816 */ /* 0x000fc600000000ff */
[----:B------:R0:W-:Y:S04]  /*3af00*/  @P1 STG.E.U8 desc[UR32][R174.64], R0 ;  /* 0x00000000ae001986 */ /* 0x0001e8000c101120 */
[----:B-1----:R-:W4:Y:S04]  /*3af10*/  LDL.LU.64 R172, [R1+0x390] ;  /* 0x0003900001ac7983 */ /* 0x002f280000300a00 */
[----:B0-----:R-:W4:Y:S04]  /*3af20*/  LDL.LU.64 R174, [R1+0x388] ;  /* 0x0003880001ae7983 */ /* 0x001f280000300a00 */
[----:B------:R0:W-:Y:S04]  /*3af30*/  @P2 STG.E.U8 desc[UR32][R176.64], R123 ;  /* 0x0000007bb0002986 */ /* 0x0001e8000c101120 */
[----:B0-----:R-:W4:Y:S01]  /*3af40*/  LDL.LU.64 R176, [R1+0x380] ;  /* 0x0003800001b07983 */ /* 0x001f220000300a00 */
[----:B------:R-:W-:-:S02]  /*3af50*/  LOP3.LUT P4, RZ, R242, 0x1, RZ, 0xc0, !PT ;  /* 0x00000001f2ff7812 */ /* 0x000fc4000788c0ff */
[----:B------:R-:W-:-:S11]  /*3af60*/  LOP3.LUT R4, R4, 0xefffffff, RZ, 0xc0, !PT ;  /* 0xefffffff04047812 */ /* 0x000fd600078ec0ff */
[----:B------:R-:W-:Y:S02]  /*3af70*/  @P4 LOP3.LUT R4, R4, 0x10000000, RZ, 0xfc, !PT ;  /* 0x1000000004044812 */ /* 0x000fe400078efcff */
[----:B------:R-:W-:Y:S02]  /*3af80*/  LOP3.LUT P4, RZ, R242, 0x2, RZ, 0xc0, !PT ;  /* 0x00000002f2ff7812 */ /* 0x000fe4000788c0ff */
[----:B--2---:R-:W-:-:S05]  /*3af90*/  PRMT R0, R116, 0x7770, RZ ;  /* 0x0000777074007816 */ /* 0x004fca00000000ff */
[----:B------:R0:W-:Y:S02]  /*3afa0*/  @P3 STG.E.U8 desc[UR32][R178.64], R0 ;  /* 0x00000000b2003986 */ /* 0x0001e4000c101120 */
[----:B0-----:R-:W-:Y:S02]  /*3afb0*/  PRMT R0, R116, 0x7771, RZ ;  /* 0x0000777174007816 */ /* 0x001fe400000000ff */
[----:B------:R-:W2:Y:S04]  /*3afc0*/  LDL.LU.64 R178, [R1+0x378] ;  /* 0x0003780001b27983 */ /* 0x000ea80000300a00 */
[----:B------:R-:W2:Y:S04]  /*3afd0*/  LDL.LU.64 R158, [R1+0x370] ;  /* 0x00037000019e7983 */ /* 0x000ea80000300a00 */
[----:B------:R0:W-:Y:S04]  /*3afe0*/  @P0 STG.E.U8 desc[UR32][R118.64], R0 ;  /* 0x0000000076000986 */ /* 0x0001e8000c101120 */
[----:B0-----:R-:W2:Y:S04]  /*3aff0*/  LDL.LU.64 R118, [R1+0x1048] ;  /* 0x0010480001767983 */ /* 0x001ea80000300a00 */
[----:B------:R-:W2:Y:S04]  /*3b000*/  LDL.LU.64 R160, [R1+0x368] ;  /* 0x0003680001a07983 */ /* 0x000ea80000300a00 */
[----:B------:R-:W2:Y:S04]  /*3b010*/  LDL.LU.64 R162, [R1+0x360] ;  /* 0x0003600001a27983 */ /* 0x000ea80000300a00 */
[----:B------:R-:W2:Y:S01]  /*3b020*/  LDL.LU.64 R164, [R1+0x358] ;  /* 0x0003580001a47983 */ /* 0x000ea20000300a00 */
[----:B------:R-:W-:-:S02]  /*3b030*/  LOP3.LUT R4, R4, 0xdfffffff, RZ, 0xc0, !PT ;  /* 0xdfffffff04047812 */ /* 0x000fc400078ec0ff */
[----:B------:R-:W-:Y:S01]  /*3b040*/  LOP3.LUT R7, R7, 0xfffffffe, RZ, 0xc0, !PT ;  /* 0xfffffffe07077812 */ /* 0x000fe200078ec0ff */
[----:B------:R-:W2:Y:S01]  /*3b050*/  LDL.LU.64 R166, [R1+0x348] ;  /* 0x0003480001a67983 */ /* 0x000ea20000300a00 */
[----:B------:R-:W-:Y:S02]  /*3b060*/  @P4 LOP3.LUT R4, R4, 0x20000000, RZ, 0xfc, !PT ;  /* 0x2000000004044812 */ /* 0x000fe400078efcff */
[----:B------:R-:W-:Y:S01]  /*3b070*/  LOP3.LUT P4, RZ, R242, 0x4, RZ, 0xc0, !PT ;  /* 0x00000004f2ff7812 */ /* 0x000fe2000788c0ff */
[----:B------:R-:W2:Y:S01]  /*3b080*/  LDL.LU.64 R168, [R1+0x340] ;  /* 0x0003400001a87983 */ /* 0x000ea20000300a00 */
        /* <DEDUP_REMOVED lines=10> */
[C---:B------:R-:W-:Y:S02]  /*3b130*/  LOP3.LUT P4, RZ, R242.reuse, 0x40, RZ, 0xc0, !PT ;  /* 0x00000040f2ff7812 */ /* 0x040fe4000788c0ff */
[----:B------:R-:W-:Y:S02]  /*3b140*/  LOP3.LUT R7, R7, 0xfffffffb, RZ, 0xc0, !PT ;  /* 0xfffffffb07077812 */ /* 0x000fe400078ec0ff */
[C---:B------:R-:W-:Y:S02]  /*3b150*/  LOP3.LUT P1, RZ, R242.reuse, 0x800, RZ, 0xc0, !PT ;  /* 0x00000800f2ff7812 */ /* 0x040fe4000782c0ff */
[----:B------:R-:W-:Y:S02]  /*3b160*/  LOP3.LUT P2, RZ, R242, 0x400, RZ, 0xc0, !PT ;  /* 0x00000400f2ff7812 */ /* 0x000fe4000784c0ff */
[----:B------:R-:W-:-:S05]  /*3b170*/  PRMT R0, R117, 0x7770, RZ ;  /* 0x0000777075007816 */ /* 0x000fca00000000ff */
[----:B------:R-:W-:Y:S02]  /*3b180*/  @P4 LOP3.LUT R7, R7, 0x4, RZ, 0xfc, !PT ;  /* 0x0000000407074812 */ /* 0x000fe400078efcff */
[C---:B------:R-:W-:Y:S02]  /*3b190*/  LOP3.LUT P4, RZ, R242.reuse, 0x80, RZ, 0xc0, !PT ;  /* 0x00000080f2ff7812 */ /* 0x040fe4000788c0ff */
[----:B------:R-:W-:Y:S01]  /*3b1a0*/  LOP3.LUT P3, RZ, R242, 0x200, RZ, 0xc0, !PT ;  /* 0x00000200f2ff7812 */ /* 0x000fe2000786c0ff */
[----:B---3--:R0:W-:Y:S01]  /*3b1b0*/  @P1 STG.E.U8 desc[UR32][R170.64], R0 ;  /* 0x00000000aa001986 */ /* 0x0081e2000c101120 */
[----:B------:R-:W-:Y:S02]  /*3b1c0*/  LOP3.LUT R7, R7, 0xfffffff7, RZ, 0xc0, !PT ;  /* 0xfffffff707077812 */ /* 0x000fe400078ec0ff */
[----:B0-----:R-:W-:Y:S01]  /*3b1d0*/  PRMT R0, R117, 0x7771, RZ ;  /* 0x0000777175007816 */ /* 0x001fe200000000ff */
[----:B------:R-:W3:Y:S06]  /*3b1e0*/  LDL.LU.64 R170, [R1+0x338] ;  /* 0x0003380001aa7983 */ /* 0x000eec0000300a00 */
[----:B------:R-:W-:-:S02]  /*3b1f0*/  @P4 LOP3.LUT R7, R7, 0x8, RZ, 0xfc, !PT ;  /* 0x0000000807074812 */ /* 0x000fc400078efcff */
[----:B------:R-:W-:Y:S01]  /*3b200*/  LOP3.LUT P4, RZ, R242, 0x100, RZ, 0xc0, !PT ;  /* 0x00000100f2ff7812 */ /* 0x000fe2000788c0ff */
[----:B----4-:R0:W-:Y:S04]  /*3b210*/  @P2 STG.E.U8 desc[UR32][R172.64], R0 ;  /* 0x00000000ac002986 */ /* 0x0101e8000c101120 */
[----:B0-----:R-:W4:Y:S01]  /*3b220*/  LDL.LU.64 R172, [R1+0x330] ;  /* 0x0003300001ac7983 */ /* 0x001f220000300a00 */
[----:B--2---:R-:W-:-:S05]  /*3b230*/  PRMT R0, R118, 0x7770, RZ ;  /* 0x0000777076007816 */ /* 0x004fca00000000ff */
[----:B------:R0:W-:Y:S02]  /*3b240*/  @P3 STG.E.U8 desc[UR32][R174.64], R0 ;  /* 0x00000000ae003986 */ /* 0x0001e4000c101120 */
[----:B0-----:R-:W-:Y:S02]  /*3b250*/  PRMT R0, R118, 0x7771, RZ ;  /* 0x0000777176007816 */ /* 0x001fe400000000ff */
[----:B------:R-:W2:Y:S04]  /*3b260*/  LDL.LU.64 R174, [R1+0x328] ;  /* 0x0003280001ae7983 */ /* 0x000ea80000300a00 */
        /* <DEDUP_REMOVED lines=10> */
[----:B0-----:R-:W-:-:S11]  /*3b310*/  PRMT R0, R116, 0x7772, RZ ;  /* 0x0000777274007816 */ /* 0x001fd600000000ff */
[----:B------:R0:W-:Y:S01]  /*3b320*/  @P4 STG.E.U8 desc[UR32][R160.64], R0 ;  /* 0x00000000a0004986 */ /* 0x0001e2000c101120 */
[----:B------:R-:W-:Y:S02]  /*3b330*/  LOP3.LUT P4, RZ, R7, 0x1, RZ, 0xc0, !PT ;  /* 0x0000000107ff7812 */ /* 0x000fe4000788c0ff */
[----:B------:R-:W-:-:S11]  /*3b340*/  PRMT R116, R116, 0x7773, RZ ;  /* 0x0000777374747816 */ /* 0x000fd600000000ff */
[----:B------:R-:W-:Y:S01]  /*3b350*/  @P4 STG.E.U8 desc[UR32][R162.64], R116 ;  /* 0x00000074a2004986 */ /* 0x000fe2000c101120 */
[----:B------:R-:W-:Y:S02]  /*3b360*/  LOP3.LUT P4, RZ, R4, 0x80000000, RZ, 0xc0, !PT ;  /* 0x8000000004ff7812 */ /* 0x000fe4000788c0ff */
[C---:B0-----:R-:W-:Y:S02]  /*3b370*/  PRMT R0, R117.reuse, 0x7772, RZ ;  /* 0x0000777275007816 */ /* 0x041fe400000000ff */
[----:B------:R-:W-:-:S09]  /*3b380*/  PRMT R117, R117, 0x7773, RZ ;  /* 0x0000777375757816 */ /* 0x000fd200000000ff */
[----:B------:R-:W-:Y:S01]  /*3b390*/  @P4 STG.E.U8 desc[UR32][R164.64], R0 ;  /* 0x00000000a4004986 */ /* 0x000fe2000c101120 */
[----:B------:R-:W-:-:S13]  /*3b3a0*/  LOP3.LUT P4, RZ, R4, 0x40000000, RZ, 0xc0, !PT ;  /* 0x4000000004ff7812 */ /* 0x000fda000788c0ff */
[----:B------:R0:W-:Y:S04]  /*3b3b0*/  @P4 STG.E.U8 desc[UR32][R112.64], R117 ;  /* 0x0000007570004986 */ /* 0x0001e8000c101120 */
[----:B0-----:R-:W2:Y:S01]  /*3b3c0*/  LDL.LU.64 R112, [R1+0x1040] ;  /* 0x0010400001707983 */ /* 0x001ea20000300a00 */
[----:B------:R-:W-:Y:S02]  /*3b3d0*/  LOP3.LUT P4, RZ, R4, 0x20000000, RZ, 0xc0, !PT ;  /* 0x2000000004ff7812 */ /* 0x000fe4000788c0ff */
[----:B------:R-:W-:Y:S02]  /*3b3e0*/  PRMT R0, R118, 0x7772, RZ ;  /* 0x0000777276007816 */ /* 0x000fe400000000ff */
[C---:B------:R-:W-:Y:S02]  /*3b3f0*/  LOP3.LUT P5, RZ, R243.reuse, 0x80000000, RZ, 0xc0, !PT ;  /* 0x80000000f3ff7812 */ /* 0x040fe400078ac0ff */
[----:B------:R-:W-:-:S07]  /*3b400*/  LOP3.LUT P6, RZ, R243, 0x40000000, RZ, 0xc0, !PT ;  /* 0x40000000f3ff7812 */ /* 0x000fce00078cc0ff */
[----:B------:R0:W-:Y:S01]  /*3b410*/  @P4 STG.E.U8 desc[UR32][R166.64], R0 ;  /* 0x00000000a6004986 */ /* 0x0001e2000c101120 */
[----:B------:R-:W-:Y:S02]  /*3b420*/  LOP3.LUT P4, RZ, R4, 0x10000000, RZ, 0xc0, !PT ;  /* 0x1000000004ff7812 */ /* 0x000fe4000788c0ff */
[C---:B------:R-:W-:Y:S02]  /*3b430*/  LOP3.LUT P0, RZ, R243.reuse, 0x20000000, RZ, 0xc0, !PT ;  /* 0x20000000f3ff7812 */ /* 0x040fe4000780c0ff */
[----:B------:R-:W-:Y:S02]  /*3b440*/  PRMT R118, R118, 0x7773, RZ ;  /* 0x0000777376767816 */ /* 0x000fe400000000ff */
[----:B------:R-:W-:Y:S02]  /*3b450*/  LOP3.LUT P1, RZ, R243, 0x10000000, RZ, 0xc0, !PT ;  /* 0x10000000f3ff7812 */ /* 0x000fe4000782c0ff */
[----:B0-----:R-:W-:-:S05]  /*3b460*/  PRMT R0, R119, 0x7772, RZ ;  /* 0x0000777277007816 */ /* 0x001fca00000000ff */
[----:B------:R-:W-:Y:S01]  /*3b470*/  @P4 STG.E.U8 desc[UR32][R168.64], R118 ;  /* 0x00000076a8004986 */ /* 0x000fe2000c101120 */
[----:B------:R-:W-:-:S03]  /*3b480*/  PRMT R119, R119, 0x7773, RZ ;  /* 0x0000777377777816 */ /* 0x000fc600000000ff */
[----:B---3--:R2:W-:Y:S01]  /*3b490*/  @P5 STG.E.U8 desc[UR32][R170.64], R0 ;  /* 0x00000000aa005986 */ /* 0x0085e2000c101120 */
[----:B------:R-:W-:-:S03]  /*3b4a0*/  LOP3.LUT P2, RZ, R243, 0x8000000, RZ, 0xc0, !PT ;  /* 0x08000000f3ff7812 */ /* 0x000fc6000784c0ff */
[----:B----4-:R-:W-:Y:S01]  /*3b4b0*/  @P6 STG.E.U8 desc[UR32][R172.64], R119 ;  /* 0x00000077ac006986 */ /* 0x010fe2000c101120 */
[C---:B------:R-:W-:Y:S02]  /*3b4c0*/  LOP3.LUT P3, RZ, R243.reuse, 0x4000000, RZ, 0xc0, !PT ;  /* 0x04000000f3ff7812 */ /* 0x040fe4000786c0ff */
[----:B------:R-:W-:Y:S02]  /*3b4d0*/  LOP3.LUT P4, RZ, R243, 0x2000, RZ, 0xc0, !PT ;  /* 0x00002000f3ff7812 */ /* 0x000fe4000788c0ff */
[----:B------:R-:W-:-:S11]  /*3b4e0*/  LOP3.LUT R4, R4, 0xffefffff, RZ, 0xc0, !PT ;  /* 0xffefffff04047812 */ /* 0x000fd600078ec0ff */
[----:B------:R-:W-:Y:S02]  /*3b4f0*/  @P4 LOP3.LUT R4, R4, 0x100000, RZ, 0xfc, !PT ;  /* 0x0010000004044812 */ /* 0x000fe400078efcff */
[----:B------:R-:W-:Y:S02]  /*3b500*/  LOP3.LUT P4, RZ, R243, 0x4000, RZ, 0xc0, !PT ;  /* 0x00004000f3ff7812 */ /* 0x000fe4000788c0ff */
[----:B--2---:R-:W-:-:S05]  /*3b510*/  PRMT R0, R112, 0x7770, RZ ;  /* 0x0000777070007816 */ /* 0x004fca00000000ff */
[----:B------:R0:W-:Y:S02]  /*3b520*/  @P0 STG.E.U8 desc[UR32][R174.64], R0 ;  /* 0x00000000ae000986 */ /* 0x0001e4000c101120 */
[----:B0-----:R-:W-:-:S05]  /*3b530*/  PRMT R0, R112, 0x7771, RZ ;  /* 0x0000777170007816 */ /* 0x001fca00000000ff */
[----:B------:R0:W-:Y:S02]  /*3b540*/  @P1 STG.E.U8 desc[UR32][R176.64], R0 ;  /* 0x00000000b0001986 */ /* 0x0001e4000c101120 */
        /* <DEDUP_REMOVED lines=14> */
[----:B------:R-:W-:-:S02]  /*3b630*/  LOP3.LUT R4, R4, 0xffdfffff, RZ, 0xc0, !PT ;  /* 0xffdfffff04047812 */ /* 0x000fc400078ec0ff */
[C---:B------:R-:W-:Y:S01]  /*3b640*/  LOP3.LUT P0, RZ, R243.reuse, 0x2000000, RZ, 0xc0, !PT ;  /* 0x02000000f3ff7812 */ /* 0x040fe2000780c0ff */
[----:B------:R-:W4:Y:S01]  /*3b650*/  LDL.LU.64 R166, [R1+0x2b0] ;  /* 0x0002b00001a67983 */ /* 0x000f220000300a00 */
        /* <DEDUP_REMOVED lines=19> */
[----:B------:R-:W-:Y:S02]  /*3b790*/  LOP3.LUT P3, RZ, R243, 0x400000, RZ, 0xc0, !PT ;  /* 0x00400000f3ff7812 */ /* 0x000fe4000786c0ff */
[----:B------:R-:W-:-:S09]  /*3b7a0*/  LOP3.LUT R4, R4, 0xf7ffffff, RZ, 0xc0, !PT ;  /* 0xf7ffffff04047812 */ /* 0x000fd200078ec0ff */
[----:B------:R-:W-:Y:S02]  /*3b7b0*/  @P4 LOP3.LUT R4, R4, 0x8000000, RZ, 0xfc, !PT ;  /* 0x0800000004044812 */ /* 0x000fe400078efcff */
[----:B------:R-:W-:Y:S02]  /*3b7c0*/  LOP3.LUT P4, RZ, R243, 0x200000, RZ, 0xc0, !PT ;  /* 0x00200000f3ff7812 */ /* 0x000fe4000788c0ff */
[----:B--2---:R-:W-:-:S05]  /*3b7d0*/  PRMT R0, R114, 0x7770, RZ ;  /* 0x0000777072007816 */ /* 0x004fca00000000ff */
[----:B---3--:R0:W-:Y:S02]  /*3b7e0*/  @P0 STG.E.U8 desc[UR32][R168.64], R0 ;  /* 0x00000000a8000986 */ /* 0x0081e4000c101120 */
[----:B0-----:R-:W-:Y:S02]  /*3b7f0*/  PRMT R0, R114, 0x7771, RZ ;  /* 0x0000777172007816 */ /* 0x001fe400000000ff */
[----:B------:R-:W2:Y:S04]  /*3b800*/  LDL.LU.64 R168, [R1+0x2a8] ;  /* 0x0002a80001a87983 */ /* 0x000ea80000300a00 */
[----:B----4-:R0:W-:Y:S02]  /*3b810*/  @P1 STG.E.U8 desc[UR32][R170.64], R0 ;  /* 0x00000000aa001986 */ /* 0x0101e4000c101120 */
[----:B0-----:R-:W-:-:S02]  /*3b820*/  PRMT R0, R115, 0x7770, RZ ;  /* 0x0000777073007816 */ /* 0x001fc400000000ff */
[----:B------:R-:W3:Y:S04]  /*3b830*/  LDL.LU.64 R170, [R1+0x2a0] ;  /* 0x0002a00001aa7983 */ /* 0x000ee80000300a00 */
[----:B------:R0:W-:Y:S02]  /*3b840*/  @P2 STG.E.U8 desc[UR32][R172.64], R0 ;  /* 0x00000000ac002986 */ /* 0x0001e4000c101120 */
[----:B0-----:R-:W-:Y:S02]  /*3b850*/  PRMT R0, R115, 0x7771, RZ ;  /* 0x0000777173007816 */ /* 0x001fe400000000ff */
[----:B------:R-:W4:Y:S04]  /*3b860*/  LDL.LU.64 R172, [R1+0x298] ;  /* 0x0002980001ac7983 */ /* 0x000f280000300a00 */
[----:B------:R0:W-:Y:S02]  /*3b870*/  @P3 STG.E.U8 desc[UR32][R174.64], R0 ;  /* 0x00000000ae003986 */ /* 0x0001e4000c101120 */
[----:B0-----:R-:W-:-:S02]  /*3b880*/  PRMT R0, R112, 0x7772, RZ ;  /* 0x0000777270007816 */ /* 0x001fc400000000ff */
[----:B------:R-:W4:Y:S04]  /*3b890*/  LDL.LU.64 R174, [R1+0x290] ;  /* 0x0002900001ae7983 */ /* 0x000f280000300a00 */
[----:B------:R0:W-:Y:S01]  /*3b8a0*/  @P4 STG.E.U8 desc[UR32][R176.64], R0 ;  /* 0x00000000b0004986 */ /* 0x0001e2000c101120 */
[----:B------:R-:W-:Y:S02]  /*3b8b0*/  LOP3.LUT P4, RZ, R4, 0x8000000, RZ, 0xc0, !PT ;  /* 0x0800000004ff7812 */ /* 0x000fe4000788c0ff */
[----:B------:R-:W-:Y:S02]  /*3b8c0*/  PRMT R112, R112, 0x7773, RZ ;  /* 0x0000777370707816 */ /* 0x000fe400000000ff */
[----:B0-----:R-:W-:Y:S01]  /*3b8d0*/  PRMT R0, R113, 0x7772, RZ ;  /* 0x0000777271007816 */ /* 0x001fe200000000ff */
[----:B------:R-:W4:Y:S08]  /*3b8e0*/  LDL.LU.64 R176, [R1+0x288] ;  /* 0x0002880001b07983 */ /* 0x000f300000300a00 */
[----:B------:R-:W-:Y:S01]  /*3b8f0*/  @P4 STG.E.U8 desc[UR32][R160.64], R112 ;  /* 0x00000070a0004986 */ /* 0x000fe2000c101120 */
[----:B------:R-:W-:-:S02]  /*3b900*/  LOP3.LUT P4, RZ, R4, 0x4000000, RZ, 0xc0, !PT ;  /* 0x0400000004ff7812 */ /* 0x000fc4000788c0ff */
[----:B------:R-:W-:-:S11]  /*3b910*/  PRMT R113, R113, 0x7773, RZ ;  /* 0x0000777371717816 */ /* 0x000fd600000000ff */
[----:B------:R0:W-:Y:S01]  /*3b920*/  @P4 STG.E.U8 desc[UR32][R178.64], R0 ;  /* 0x00000000b2004986 */ /* 0x0001e2000c101120 */
[----:B------:R-:W-:Y:S02]  /*3b930*/  LOP3.LUT P4, RZ, R4, 0x2000000, RZ, 0xc0, !PT ;  /* 0x0200000004ff7812 */ /* 0x000fe4000788c0ff */
[----:B0-----:R-:W-:Y:S01]  /*3b940*/  PRMT R0, R114, 0x7772, RZ ;  /* 0x0000777272007816 */ /* 0x001fe200000000ff */
[----:B------:R-:W4:Y:S10]  /*3b950*/  LDL.LU.64 R178, [R1+0x278] ;  /* 0x0002780001b27983 */ /* 0x000f340000300a00 */
[----:B------:R-:W-:Y:S01]  /*3b960*/  @P4 STG.E.U8 desc[UR32][R162.64], R113 ;  /* 0x00000071a2004986 */ /* 0x000fe2000c101120 */
[----:B------:R-:W-:-:S02]  /*3b970*/  LOP3.LUT P4, RZ, R4, 0x1000000, RZ, 0xc0, !PT ;  /* 0x0100000004ff7812 */ /* 0x000fc4000788c0ff */
[----:B------:R-:W-:-:S11]  /*3b980*/  PRMT R114, R114, 0x7773, RZ ;  /* 0x0000777372727816 */ /* 0x000fd600000000ff */
[----:B------:R0:W-:Y:S01]  /*3b990*/  @P4 STG.E.U8 desc[UR32][R108.64], R0 ;  /* 0x000000006c004986 */ /* 0x0001e2000c101120 */
[----:B------:R-:W-:-:S03]  /*3b9a0*/  LOP3.LUT P4, RZ, R4, 0x800000, RZ, 0xc0, !PT ;  /* 0x0080000004ff7812 */ /* 0x000fc6000788c0ff */
[----:B0-----:R-:W2:Y:S10]  /*3b9b0*/  LDL.LU.64 R108, [R1+0x1030] ;  /* 0x00103000016c7983 */ /* 0x001eb40000300a00 */
[----:B------:R-:W-:Y:S01]  /*3b9c0*/  @P4 STG.E.U8 desc[UR32][R164.64], R114 ;  /* 0x00000072a4004986 */ /* 0x000fe2000c101120 */
[----:B------:R-:W-:-:S02]  /*3b9d0*/  LOP3.LUT P4, RZ, R4, 0x400000, RZ, 0xc0, !PT ;  /* 0x0040000004ff7812 */ /* 0x000fc4000788c0ff */
[----:B------:R-:W-:-:S11]  /*3b9e0*/  PRMT R0, R115, 0x7772, RZ ;  /* 0x0000777273007816 */ /* 0x000fd600000000ff */
[----:B------:R0:W-:Y:S04]  /*3b9f0*/  @P4 STG.E.U8 desc[UR32][R110.64], R0 ;  /* 0x000000006e004986 */ /* 0x0001e8000c101120 */
[----:B0-----:R-:W4:Y:S01]  /*3ba00*/  LDL.LU.64 R110, [R1+0x1028] ;  /* 0x00102800016e7983 */ /* 0x001f220000300a00 */
[----:B------:R-:W-:Y:S02]  /*3ba10*/  LOP3.LUT P4, RZ, R4, 0x200000, RZ, 0xc0, !PT ;  /* 0x0020000004ff7812 */ /* 0x000fe4000788c0ff */
[----:B------:R-:W-:Y:S02]  /*3ba20*/  PRMT R115, R115, 0x7773, RZ ;  /* 0x0000777373737816 */ /* 0x000fe400000000ff */
[----:B------:R-:W-:-:S09]  /*3ba30*/  LOP3.LUT P5, RZ, R243, 0x1000, RZ, 0xc0, !PT ;  /* 0x00001000f3ff7812 */ /* 0x000fd200078ac0ff */
[----:B------:R-:W-:Y:S01]  /*3ba40*/  @P4 STG.E.U8 desc[UR32][R166.64], R115 ;  /* 0x00000073a6004986 */ /* 0x000fe2000c101120 */
[----:B------:R-:W-:Y:S02]  /*3ba50*/  LOP3.LUT P4, RZ, R4, 0x100000, RZ, 0xc0, !PT ;  /* 0x0010000004ff7812 */ /* 0x000fe4000788c0ff */
[C---:B------:R-:W-:Y:S02]  /*3ba60*/  LOP3.LUT P6, RZ, R243.reuse, 0x800, RZ, 0xc0, !PT ;  /* 0x00000800f3ff7812 */ /* 0x040fe400078cc0ff */
[C---:B------:R-:W-:Y:S02]  /*3ba70*/  LOP3.LUT P0, RZ, R243.reuse, 0x400, RZ, 0xc0, !PT ;  /* 0x00000400f3ff7812 */ /* 0x040fe4000780c0ff */
[C---:B------:R-:W-:Y:S02]  /*3ba80*/  LOP3.LUT P1, RZ, R243.reuse, 0x200, RZ, 0xc0, !PT ;  /* 0x00000200f3ff7812 */ /* 0x040fe4000782c0ff */
[C---:B------:R-:W-:Y:S02]  /*3ba90*/  LOP3.LUT P2, RZ, R243.reuse, 0x100, RZ, 0xc0, !PT ;  /* 0x00000100f3ff7812 */ /* 0x040fe4000784c0ff */
[----:B------:R-:W-:-:S02]  /*3baa0*/  LOP3.LUT P3, RZ, R243, 0x80, RZ, 0xc0, !PT ;  /* 0x00000080f3ff7812 */ /* 0x000fc4000786c0ff */
[----:B--2---:R-:W-:-:S05]  /*3bab0*/  PRMT R0, R108, 0x7770, RZ ;  /* 0x000077706c007816 */ /* 0x004fca00000000ff */
[----:B------:R0:W-:Y:S02]  /*3bac0*/  @P4 STG.E.U8 desc[UR32][R168.64], R0 ;  /* 0x00000000a8004986 */ /* 0x0001e4000c101120 */
[----:B0-----:R-:W-:-:S05]  /*3bad0*/  PRMT R0, R108, 0x7771, RZ ;  /* 0x000077716c007816 */ /* 0x001fca00000000ff */
[----:B---3--:R0:W-:Y:S02]  /*3bae0*/  @P5 STG.E.U8 desc[UR32][R170.64], R0 ;  /* 0x00000000aa005986 */ /* 0x0081e4000c101120 */
[----:B0-----:R-:W-:-:S05]  /*3baf0*/  PRMT R0, R109, 0x7770, RZ ;  /* 0x000077706d007816 */ /* 0x001fca00000000ff */
[----:B----4-:R0:W-:Y:S02]  /*3bb00*/  @P6 STG.E.U8 desc[UR32][R172.64], R0 ;  /* 0x00000000ac006986 */ /* 0x0101e4000c101120 */
        /* <DEDUP_REMOVED lines=11> */
[----:B------:R-:W4:Y:S01]  /*3bbc0*/  LDL.LU.64 R176, [R1+0x250] ;  /* 0x0002500001b07983 */ /* 0x000f220000300a00 */
[----:B------:R-:W-:-:S05]  /*3bbd0*/  PRMT R0, R111, 0x7770, RZ ;  /* 0x000077706f007816 */ /* 0x000fca00000000ff */
[----:B------:R0:W-:Y:S04]  /*3bbe0*/  @P3 STG.E.U8 desc[UR32][R178.64], R0 ;  /* 0x00000000b2003986 */ /* 0x0001e8000c101120 */
[----:B0-----:R-:W4:Y:S04]  /*3bbf0*/  LDL.LU.64 R178, [R1+0x240] ;  /* 0x0002400001b27983 */ /* 0x001f280000300a00 */
[----:B------:R-:W4:Y:S01]  /*3bc00*/  LDL.LU.64 R158, [R1+0x238] ;  /* 0x00023800019e7983 */ /* 0x000f220000300a00 */
[----:B------:R-:W-:Y:S02]  /*3bc10*/  LOP3.LUT R4, R4, 0xffffefff, RZ, 0xc0, !PT ;  /* 0xffffefff04047812 */ /* 0x000fe400078ec0ff */
[C---:B------:R-:W-:Y:S01]  /*3bc20*/  LOP3.LUT P0, RZ, R243.reuse, 0x40, RZ, 0xc0, !PT ;  /* 0x00000040f3ff7812 */ /* 0x040fe2000780c0ff */
[----:B------:R-:W4:Y:S01]  /*3bc30*/  LDL.LU.64 R160, [R1+0x228] ;  /* 0x0002280001a07983 */ /* 0x000f220000300a00 */
[----:B------:R-:W-:-:S02]  /*3bc40*/  LOP3.LUT P1, RZ, R243, 0x20, RZ, 0xc0, !PT ;  /* 0x00000020f3ff7812 */ /* 0x000fc4000782c0ff */
[----:B------:R-:W-:Y:S01]  /*3bc50*/  PRMT R0, R111, 0x7771, RZ ;  /* 0x000077716f007816 */ /* 0x000fe200000000ff */
[----:B------:R-:W4:Y:S01]  /*3bc60*/  LDL.LU.64 R162, [R1+0x220] ;  /* 0x0002200001a27983 */ /* 0x000f220000300a00 */
[C---:B------:R-:W-:Y:S02]  /*3bc70*/  LOP3.LUT P2, RZ, R243.reuse, 0x10, RZ, 0xc0, !PT ;  /* 0x00000010f3ff7812 */ /* 0x040fe4000784c0ff */
[----:B------:R-:W-:Y:S01]  /*3bc80*/  LOP3.LUT P3, RZ, R243, 0x8, RZ, 0xc0, !PT ;  /* 0x00000008f3ff7812 */ /* 0x000fe2000786c0ff */
[----:B------:R-:W4:Y:S04]  /*3bc90*/  LDL.LU.64 R164, [R1+0x218] ;  /* 0x0002180001a47983 */ /* 0x000f280000300a00 */
[----:B------:R-:W4:Y:S01]  /*3bca0*/  LDL.LU.64 R166, [R1+0x210] ;  /* 0x0002100001a67983 */ /* 0x000f220000300a00 */
        /* <DEDUP_REMOVED lines=22> */
[----:B---3--:R0:W-:Y:S10]  /*3be10*/  @P0 STG.E.U8 desc[UR32][R168.64], R0 ;  /* 0x00000000a8000986 */ /* 0x0081f4000c101120 */
[----:B------:R-:W-:-:S02]  /*3be20*/  @P4 LOP3.LUT R4, R4, 0x80000, RZ, 0xfc, !PT ;  /* 0x0008000004044812 */ /* 0x000fc400078efcff */
[----:B------:R-:W-:Y:S01]  /*3be30*/  LOP3.LUT P4, RZ, R243, 0x4, RZ, 0xc0, !PT ;  /* 0x00000004f3ff7812 */ /* 0x000fe2000788c0ff */
[----:B0-----:R-:W2:Y:S01]  /*3be40*/  LDL.LU.64 R168, [R1+0x208] ;  /* 0x0002080001a87983 */ /* 0x001ea20000300a00 */
[C---:B------:R-:W-:Y:S02]  /*3be50*/  PRMT R0, R108.reuse, 0x7772, RZ ;  /* 0x000077726c007816 */ /* 0x040fe400000000ff */
[----:B------:R-:W-:-:S03]  /*3be60*/  PRMT R108, R108, 0x7773, RZ ;  /* 0x000077736c6c7816 */ /* 0x000fc600000000ff */
[----:B----4-:R0:W-:Y:S04]  /*3be70*/  @P1 STG.E.U8 desc[UR32][R170.64], R0 ;  /* 0x00000000aa001986 */ /* 0x0101e8000c101120 */
[----:B------:R1:W-:Y:S01]  /*3be80*/  @P2 STG.E.U8 desc[UR32][R172.64], R108 ;  /* 0x0000006cac002986 */ /* 0x0003e2000c101120 */
[----:B0-----:R-:W-:-:S03]  /*3be90*/  PRMT R0, R109, 0x7772, RZ ;  /* 0x000077726d007816 */ /* 0x001fc600000000ff */
[----:B------:R-:W3:Y:S01]  /*3bea0*/  LDL.LU.64 R170, [R1+0x200] ;  /* 0x0002000001aa7983 */ /* 0x000ee20000300a00 */
[----:B------:R-:W-:-:S03]  /*3beb0*/  PRMT R109, R109, 0x7773, RZ ;  /* 0x000077736d6d7816 */ /* 0x000fc600000000ff */
[----:B------:R0:W-:Y:S04]  /*3bec0*/  @P3 STG.E.U8 desc[UR32][R174.64], R0 ;  /* 0x00000000ae003986 */ /* 0x0001e8000c101120 */
[----:B------:R-:W-:Y:S01]  /*3bed0*/  @P4 STG.E.U8 desc[UR32][R176.64], R109 ;  /* 0x0000006db0004986 */ /* 0x000fe2000c101120 */
[----:B------:R-:W-:-:S03]  /*3bee0*/  LOP3.LUT P4, RZ, R4, 0x80000, RZ, 0xc0, !PT ;  /* 0x0008000004ff7812 */ /* 0x000fc6000788c0ff */
[----:B-1----:R-:W4:Y:S01]  /*3bef0*/  LDL.LU.64 R172, [R1+0x1f8] ;  /* 0x0001f80001ac7983 */ /* 0x002f220000300a00 */
[----:B0-----:R-:W-:-:S09]  /*3bf00*/  PRMT R0, R110, 0x7772, RZ ;  /* 0x000077726e007816 */ /* 0x001fd200000000ff */
[----:B------:R0:W-:Y:S01]  /*3bf10*/  @P4 STG.E.U8 desc[UR32][R104.64], R0 ;  /* 0x0000000068004986 */ /* 0x0001e2000c101120 */
[----:B------:R-:W-:-:S03]  /*3bf20*/  LOP3.LUT P4, RZ, R4, 0x40000, RZ, 0xc0, !PT ;  /* 0x0004000004ff7812 */ /* 0x000fc6000788c0ff */
[----:B0-----:R-:W2:Y:S01]  /*3bf30*/  LDL.LU.64 R104, [R1+0x1018] ;  /* 0x0010180001687983 */ /* 0x001ea20000300a00 */
[----:B------:R-:W-:Y:S02]  /*3bf40*/  PRMT R110, R110, 0x7773, RZ ;  /* 0x000077736e6e7816 */ /* 0x000fe400000000ff */
[----:B------:R-:W-:Y:S01]  /*3bf50*/  PRMT R0, R111, 0x7772, RZ ;  /* 0x000077726f007816 */ /* 0x000fe200000000ff */
[----:B------:R-:W4:Y:S06]  /*3bf60*/  LDL.LU.64 R174, [R1+0x1f0] ;  /* 0x0001f00001ae7983 */ /* 0x000f2c0000300a00 */
[----:B------:R0:W-:Y:S01]  /*3bf70*/  @P4 STG.E.U8 desc[UR32][R178.64], R110 ;  /* 0x0000006eb2004986 */ /* 0x0001e2000c101120 */
[----:B------:R-:W-:-:S02]  /*3bf80*/  LOP3.LUT P4, RZ, R4, 0x20000, RZ, 0xc0, !PT ;  /* 0x0002000004ff7812 */ /* 0x000fc4000788c0ff */
[----:B------:R-:W-:Y:S01]  /*3bf90*/  PRMT R111, R111, 0x7773, RZ ;  /* 0x000077736f6f7816 */ /* 0x000fe200000000ff */
[----:B------:R-:W4:Y:S04]  /*3bfa0*/  LDL.LU.64 R176, [R1+0x1e8] ;  /* 0x0001e80001b07983 */ /* 0x000f280000300a00 */
[----:B0-----:R-:W4:Y:S06]  /*3bfb0*/  LDL.LU.64 R178, [R1+0x1e0] ;  /* 0x0001e00001b27983 */ /* 0x001f2c0000300a00 */
[----:B------:R-:W-:Y:S01]  /*3bfc0*/  @P4 STG.E.U8 desc[UR32][R158.64], R0 ;  /* 0x000000009e004986 */ /* 0x000fe2000c101120 */
[----:B------:R-:W-:-:S13]  /*3bfd0*/  LOP3.LUT P4, RZ, R4, 0x10000, RZ, 0xc0, !PT ;  /* 0x0001000004ff7812 */ /* 0x000fda000788c0ff */
[----:B------:R0:W-:Y:S04]  /*3bfe0*/  @P4 STG.E.U8 desc[UR32][R106.64], R111 ;  /* 0x0000006f6a004986 */ /* 0x0001e8000c101120 */
[----:B0-----:R-:W3:Y:S01]  /*3bff0*/  LDL.LU.64 R106, [R1+0x1010] ;  /* 0x00101000016a7983 */ /* 0x001ee20000300a00 */
[----:B------:R-:W-:Y:S02]  /*3c000*/  LOP3.LUT P4, RZ, R4, 0x8000, RZ, 0xc0, !PT ;  /* 0x0000800004ff7812 */ /* 0x000fe4000788c0ff */
        /* <DEDUP_REMOVED lines=14> */
[----:B------:R3:W-:Y:S02]  /*3c0f0*/  @P4 STG.E.U8 desc[UR32][R166.64], R0 ;  /* 0x00000000a6004986 */ /* 0x0007e4000c101120 */
[----:B---3--:R-:W-:-:S05]  /*3c100*/  PRMT R0, R106, 0x7770, RZ ;  /* 0x000077706a007816 */ /* 0x008fca00000000ff */
[----:B------:R0:W-:Y:S02]  /*3c110*/  @P5 STG.E.U8 desc[UR32][R168.64], R0 ;  /* 0x00000000a8005986 */ /* 0x0001e4000c101120 */
[----:B0-----:R-:W-:-:S05]  /*3c120*/  PRMT R0, R106, 0x7771, RZ ;  /* 0x000077716a007816 */ /* 0x001fca00000000ff */
[----:B------:R0:W-:Y:S02]  /*3c130*/  @P6 STG.E.U8 desc[UR32][R170.64], R0 ;  /* 0x00000000aa006986 */ /* 0x0001e4000c101120 */
[C---:B0-----:R-:W-:Y:S02]  /*3c140*/  PRMT R0, R107.reuse, 0x7770, RZ ;  /* 0x000077706b007816 */ /* 0x041fe400000000ff */
[----:B------:R-:W2:Y:S04]  /*3c150*/  LDL.LU.64 R170, [R1+0x1d8] ;  /* 0x0001d80001aa7983 */ /* 0x000ea80000300a00 */
[----:B----4-:R0:W-:Y:S02]  /*3c160*/  @P0 STG.E.U8 desc[UR32][R172.64], R0 ;  /* 0x00000000ac000986 */ /* 0x0101e4000c101120 */
[----:B0-----:R-:W-:-:S02]  /*3c170*/  PRMT R0, R107, 0x7771, RZ ;  /* 0x000077716b007816 */ /* 0x001fc400000000ff */
[----:B------:R-:W3:Y:S04]  /*3c180*/  LDL.LU.64 R172, [R1+0x1d0] ;  /* 0x0001d00001ac7983 */ /* 0x000ee80000300a00 */
[----:B------:R0:W-:Y:S04]  /*3c190*/  @P1 STG.E.U8 desc[UR32][R174.64], R0 ;  /* 0x00000000ae001986 */ /* 0x0001e8000c101120 */
[----:B0-----:R-:W4:Y:S01]  /*3c1a0*/  LDL.LU.64 R174, [R1+0x1c8] ;  /* 0x0001c80001ae7983 */ /* 0x001f220000300a00 */
[----:B------:R-:W-:Y:S02]  /*3c1b0*/  LOP3.LUT P2, RZ, R244, 0x200000, RZ, 0xc0, !PT ;  /* 0x00200000f4ff7812 */ /* 0x000fe4000784c0ff */
[----:B------:R-:W-:-:S02]  /*3c1c0*/  PRMT R0, R104, 0x7772, RZ ;  /* 0x0000777268007816 */ /* 0x000fc400000000ff */
[C---:B------:R-:W-:Y:S02]  /*3c1d0*/  LOP3.LUT P3, RZ, R244.reuse, 0x100000, RZ, 0xc0, !PT ;  /* 0x00100000f4ff7812 */ /* 0x040fe4000786c0ff */
[----:B------:R-:W-:Y:S02]  /*3c1e0*/  LOP3.LUT P0, RZ, R244, 0x80000, RZ, 0xc0, !PT ;  /* 0x00080000f4ff7812 */ /* 0x000fe4000780c0ff */
[----:B------:R-:W-:-:S05]  /*3c1f0*/  PRMT R104, R104, 0x7773, RZ ;  /* 0x0000777368687816 */ /* 0x000fca00000000ff */
[----:B------:R0:W-:Y:S01]  /*3c200*/  @P2 STG.E.U8 desc[UR32][R176.64], R0 ;  /* 0x00000000b0002986 */ /* 0x0001e2000c101120 */
[C---:B------:R-:W-:Y:S02]  /*3c210*/  LOP3.LUT P1, RZ, R244.reuse, 0x40000, RZ, 0xc0, !PT ;  /* 0x00040000f4ff7812 */ /* 0x040fe4000782c0ff */
[C---:B------:R-:W-:Y:S01]  /*3c220*/  LOP3.LUT P2, RZ, R244.reuse, 0x20000, RZ, 0xc0, !PT ;  /* 0x00020000f4ff7812 */ /* 0x040fe2000784c0ff */
[----:B------:R1:W-:Y:S04]  /*3c230*/  @P3 STG.E.U8 desc[UR32][R178.64], R104 ;  /* 0x00000068b2003986 */ /* 0x0003e8000c101120 */
[----:B0-----:R-:W4:Y:S01]  /*3c240*/  LDL.LU.64 R176, [R1+0x1b8] ;  /* 0x0001b80001b07983 */ /* 0x001f220000300a00 */
[----:B------:R-:W-:Y:S02]  /*3c250*/  LOP3.LUT P3, RZ, R244, 0x10000, RZ, 0xc0, !PT ;  /* 0x00010000f4ff7812 */ /* 0x000fe4000786c0ff */
[C---:B------:R-:W-:Y:S01]  /*3c260*/  PRMT R0, R105.reuse, 0x7772, RZ ;  /* 0x0000777269007816 */ /* 0x040fe200000000ff */
[----:B-1----:R-:W4:Y:S01]  /*3c270*/  LDL.LU.64 R178, [R1+0x1b0] ;  /* 0x0001b00001b27983 */ /* 0x002f220000300a00 */
[----:B------:R-:W-:-:S03]  /*3c280*/  PRMT R105, R105, 0x7773, RZ ;  /* 0x0000777369697816 */ /* 0x000fc600000000ff */
        /* <DEDUP_REMOVED lines=11> */
[----:B--2---:R0:W-:Y:S02]  /*3c340*/  @P0 STG.E.U8 desc[UR32][R170.64], R0 ;  /* 0x00000000aa000986 */ /* 0x0041e4000c101120 */
[C---:B0-----:R-:W-:Y:S02]  /*3c350*/  PRMT R0, R106.reuse, 0x7772, RZ ;  /* 0x000077726a007816 */ /* 0x041fe400000000ff */
[----:B------:R-:W-:Y:S01]  /*3c360*/  PRMT R106, R106, 0x7773, RZ ;  /* 0x000077736a6a7816 */ /* 0x000fe200000000ff */
[----:B---3--:R-:W-:Y:S04]  /*3c370*/  @P1 STG.E.U8 desc[UR32][R172.64], R105 ;  /* 0x00000069ac001986 */ /* 0x008fe8000c101120 */
[----:B----4-:R-:W-:Y:S04]  /*3c380*/  @P2 STG.E.U8 desc[UR32][R174.64], R0 ;  /* 0x00000000ae002986 */ /* 0x010fe8000c101120 */
[----:B------:R0:W-:Y:S04]  /*3c390*/  @P3 STG.E.U8 desc[UR32][R100.64], R106 ;  /* 0x0000006a64003986 */ /* 0x0001e8000c101120 */
[----:B0-----:R-:W2:Y:S01]  /*3c3a0*/  LDL.LU.64 R100, [R1+0x1008] ;  /* 0x0010080001647983 */ /* 0x001ea20000300a00 */
[----:B------:R-:W-:-:S02]  /*3c3b0*/  LOP3.LUT R4, R4, 0xffffffbf, RZ, 0xc0, !PT ;  /* 0xffffffbf04047812 */ /* 0x000fc400078ec0ff */
[C---:B------:R-:W-:Y:S01]  /*3c3c0*/  PRMT R0, R107.reuse, 0x7772, RZ ;  /* 0x000077726b007816 */ /* 0x040fe200000000ff */
[----:B------:R-:W3:Y:S01]  /*3c3d0*/  LDL.LU.64 R164, [R1+0x180] ;  /* 0x0001800001a47983 */ /* 0x000ee20000300a00 */
[----:B------:R-:W-:Y:S02]  /*3c3e0*/  @P4 LOP3.LUT R4, R4, 0x40, RZ, 0xfc, !PT ;  /* 0x0000004004044812 */ /* 0x000fe400078efcff */
[----:B------:R-:W-:Y:S01]  /*3c3f0*/  LOP3.LUT P4, RZ, R244, 0x400, RZ, 0xc0, !PT ;  /* 0x00000400f4ff7812 */ /* 0x000fe2000788c0ff */
[----:B------:R-:W4:Y:S01]  /*3c400*/  LDL.LU.64 R166, [R1+0x178] ;  /* 0x0001780001a67983 */ /* 0x000f220000300a00 */
[----:B------:R-:W-:Y:S02]  /*3c410*/  LOP3.LUT R4, R4, 0xffffff7f, RZ, 0xc0, !PT ;  /* 0xffffff7f04047812 */ /* 0x000fe400078ec0ff */
[----:B------:R-:W-:Y:S01]  /*3c420*/  PRMT R107, R107, 0x7773, RZ ;  /* 0x000077736b6b7816 */ /* 0x000fe200000000ff */
[----:B------:R-:W4:Y:S04]  /*3c430*/  LDL.LU.64 R168, [R1+0x170] ;  /* 0x0001700001a87983 */ /* 0x000f280000300a00 */
[----:B------:R-:W4:Y:S04]  /*3c440*/  LDL.LU.64 R170, [R1+0x168] ;  /* 0x0001680001aa7983 */ /* 0x000f280000300a00 */
[----:B------:R-:W-:Y:S01]  /*3c450*/  @P4 LOP3.LUT R4, R4, 0x80, RZ, 0xfc, !PT ;  /* 0x0000008004044812 */ /* 0x000fe200078efcff */
        /* <DEDUP_REMOVED lines=16> */
[----:B------:R-:W-:-:S03]  /*3c560*/  LOP3.LUT P4, RZ, R4, 0x800, RZ, 0xc0, !PT ;  /* 0x0000080004ff7812 */ /* 0x000fc6000788c0ff */
[----:B0-----:R-:W4:Y:S10]  /*3c570*/  LDL.LU.64 R176, [R1+0xb08] ;  /* 0x000b080001b07983 */ /* 0x001f340000300a00 */
[----:B------:R-:W-:Y:S01]  /*3c580*/  @P4 STG.E.U8 desc[UR32][R178.64], R107 ;  /* 0x0000006bb2004986 */ /* 0x000fe2000c101120 */
[----:B------:R-:W-:-:S02]  /*3c590*/  LOP3.LUT P4, RZ, R4, 0x400, RZ, 0xc0, !PT ;  /* 0x0000040004ff7812 */ /* 0x000fc4000788c0ff */
        /* <DEDUP_REMOVED lines=24> */
[----:B---3--:R0:W-:Y:S01]  /*3c720*/  @P4 STG.E.U8 desc[UR32][R164.64], R0 ;  /* 0x00000000a4004986 */ /* 0x0081e2000c101120 */
[----:B------:R-:W-:Y:S02]  /*3c730*/  LOP3.LUT P4, RZ, R4, 0x10, RZ, 0xc0, !PT ;  /* 0x0000001004ff7812 */ /* 0x000fe4000788c0ff */
[----:B0-----:R-:W-:-:S11]  /*3c740*/  PRMT R0, R103, 0x7770, RZ ;  /* 0x0000777067007816 */ /* 0x001fd600000000ff */
[----:B----4-:R0:W-:Y:S02]  /*3c750*/  @P4 STG.E.U8 desc[UR32][R166.64], R0 ;  /* 0x00000000a6004986 */ /* 0x0101e4000c101120 */
[----:B0-----:R-:W-:-:S05]  /*3c760*/  PRMT R0, R103, 0x7771, RZ ;  /* 0x0000777167007816 */ /* 0x001fca00000000ff */
[----:B------:R0:W-:Y:S02]  /*3c770*/  @P5 STG.E.U8 desc[UR32][R168.64], R0 ;  /* 0x00000000a8005986 */ /* 0x0001e4000c101120 */
[C---:B0-----:R-:W-:Y:S02]  /*3c780*/  PRMT R0, R100.reuse, 0x7772, RZ ;  /* 0x0000777264007816 */ /* 0x041fe400000000ff */
[----:B------:R-:W-:-:S03]  /*3c790*/  PRMT R100, R100, 0x7773, RZ ;  /* 0x0000777364647816 */ /* 0x000fc600000000ff */
[----:B------:R0:W-:Y:S04]  /*3c7a0*/  @P6 STG.E.U8 desc[UR32][R170.64], R0 ;  /* 0x00000000aa006986 */ /* 0x0001e8000c101120 */
[----:B------:R-:W-:Y:S01]  /*3c7b0*/  @P0 STG.E.U8 desc[UR32][R172.64], R100 ;  /* 0x00000064ac000986 */ /* 0x000fe2000c101120 */
[----:B------:R-:W-:Y:S02]  /*3c7c0*/  LOP3.LUT P0, RZ, R244, 0x1, RZ, 0xc0, !PT ;  /* 0x00000001f4ff7812 */ /* 0x000fe4000780c0ff */
[C---:B0-----:R-:W-:Y:S02]  /*3c7d0*/  PRMT R0, R101.reuse, 0x7772, RZ ;  /* 0x0000777265007816 */ /* 0x041fe400000000ff */
[----:B------:R-:W-:-:S03]  /*3c7e0*/  PRMT R101, R101, 0x7773, RZ ;  /* 0x0000777365657816 */ /* 0x000fc600000000ff */
[----:B------:R0:W-:Y:S04]  /*3c7f0*/  @P1 STG.E.U8 desc[UR32][R174.64], R0 ;  /* 0x00000000ae001986 */ /* 0x0001e8000c101120 */
[----:B------:R1:W-:Y:S01]  /*3c800*/  @P2 STG.E.U8 desc[UR32][R176.64], R101 ;  /* 0x00000065b0002986 */ /* 0x0003e2000c101120 */
[----:B0-----:R-:W-:-:S03]  /*3c810*/  PRMT R0, R102, 0x7772, RZ ;  /* 0x0000777266007816 */ /* 0x001fc600000000ff */
[----:B------:R-:W2:Y:S01]  /*3c820*/  LDL.LU.64 R174, [R1+0xb28] ;  /* 0x000b280001ae7983 */ /* 0x000ea20000300a00 */
[----:B------:R-:W-:-:S03]  /*3c830*/  PRMT R102, R102, 0x7773, RZ ;  /* 0x0000777366667816 */ /* 0x000fc600000000ff */
[----:B------:R0:W-:Y:S04]  /*3c840*/  @P3 STG.E.U8 desc[UR32][R178.64], R0 ;  /* 0x00000000b2003986 */ /* 0x0001e8000c101120 */
[----:B-1----:R-:W3:Y:S04]  /*3c850*/  LDL.LU.64 R176, [R1+0xb30] ;  /* 0x000b300001b07983 */ /* 0x002ee80000300a00 */
[----:B------:R1:W-:Y:S04]  /*3c860*/  @P0 STG.E.U8 desc[UR32][R96.64], R102 ;  /* 0x0000006660000986 */ /* 0x0003e8000c101120 */
[----:B0-----:R-:W4:Y:S04]  /*3c870*/  LDL.LU.64 R178, [R1+0xb40] ;  /* 0x000b400001b27983 */ /* 0x001f280000300a00 */
[----:B------:R-:W4:Y:S04]  /*3c880*/  LDL.LU.64 R156, [R1+0xb48] ;  /* 0x000b4800019c7983 */ /* 0x000f280000300a00 */
[----:B------:R-:W4:Y:S04]  /*3c890*/  LDL.LU.64 R158, [R1+0xb50] ;  /* 0x000b5000019e7983 */ /* 0x000f280000300a00 */
[----:B-1----:R-:W4:Y:S01]  /*3c8a0*/  LDL.LU.64 R96, [R1+0xff8] ;  /* 0x000ff80001607983 */ /* 0x002f220000300a00 */
[----:B------:R-:W-:-:S02]  /*3c8b0*/  LOP3.LUT P4, RZ, R245, 0x100000, RZ, 0xc0, !PT ;  /* 0x00100000f5ff7812 */ /* 0x000fc4000788c0ff */
[----:B------:R-:W-:Y:S01]  /*3c8c0*/  LOP3.LUT R5, R5, 0xefffffff, RZ, 0xc0, !PT ;  /* 0xefffffff05057812 */ /* 0x000fe200078ec0ff */
[----:B------:R-:W4:Y:S01]  /*3c8d0*/  LDL.LU.64 R160, [R1+0xb60] ;  /* 0x000b600001a07983 */ /* 0x000f220000300a00 */
[C---:B------:R-:W-:Y:S02]  /*3c8e0*/  LOP3.LUT P1, RZ, R245.reuse, 0x80000000, RZ, 0xc0, !PT ;  /* 0x80000000f5ff7812 */ /* 0x040fe4000782c0ff */
[C---:B------:R-:W-:Y:S01]  /*3c8f0*/  LOP3.LUT P2, RZ, R245.reuse, 0x40000000, RZ, 0xc0, !PT ;  /* 0x40000000f5ff7812 */ /* 0x040fe2000784c0ff */
[----:B------:R-:W4:Y:S01]  /*3c900*/  LDL.LU.64 R162, [R1+0xb68] ;  /* 0x000b680001a27983 */ /* 0x000f220000300a00 */
[----:B------:R-:W-:Y:S02]  /*3c910*/  LOP3.LUT P3, RZ, R245, 0x20000000, RZ, 0xc0, !PT ;  /* 0x20000000f5ff7812 */ /* 0x000fe4000786c0ff */
[----:B------:R-:W-:Y:S01]  /*3c920*/  PRMT R0, R103, 0x7772, RZ ;  /* 0x0000777267007816 */ /* 0x000fe200000000ff */
[----:B------:R-:W4:Y:S02]  /*3c930*/  LDL.LU.64 R164, [R1+0xb70] ;  /* 0x000b700001a47983 */ /* 0x000f240000300a00 */
[----:B------:R-:W-:-:S02]  /*3c940*/  @P4 LOP3.LUT R5, R5, 0x10000000, RZ, 0xfc, !PT ;  /* 0x1000000005054812 */ /* 0x000fc400078efcff */
[----:B------:R-:W-:Y:S01]  /*3c950*/  LOP3.LUT P4, RZ, R245, 0x200000, RZ, 0xc0, !PT ;  /* 0x00200000f5ff7812 */ /* 0x000fe2000788c0ff */
[----:B------:R-:W4:Y:S01]  /*3c960*/  LDL.LU.64 R166, [R1+0xb78] ;  /* 0x000b780001a67983 */ /* 0x000f220000300a00 */
[----:B------:R-:W-:Y:S02]  /*3c970*/  LOP3.LUT R5, R5, 0xdfffffff, RZ, 0xc0, !PT ;  /* 0xdfffffff05057812 */ /* 0x000fe400078ec0ff */
[----:B------:R-:W-:Y:S01]  /*3c980*/  PRMT R103, R103, 0x7773, RZ ;  /* 0x0000777367677816 */ /* 0x000fe200000000ff */
[----:B------:R-:W4:Y:S08]  /*3c990*/  LDL.LU.64 R168, [R1+0xb80] ;  /* 0x000b800001a87983 */ /* 0x000f300000300a00 */
        /* <DEDUP_REMOVED lines=20> */
[----:B--2---:R4:W-:Y:S04]  /*3cae0*/  @P1 STG.E.U8 desc[UR32][R174.64], R0 ;  /* 0x00000000ae001986 */ /* 0x0049e8000c101120 */
[----:B---3--:R-:W-:Y:S01]  /*3caf0*/  @P2 STG.E.U8 desc[UR32][R176.64], R103 ;  /* 0x00000067b0002986 */ /* 0x008fe2000c101120 */
[----:B----4-:R-:W-:-:S05]  /*3cb00*/  PRMT R0, R96, 0x7770, RZ ;  /* 0x0000777060007816 */ /* 0x010fca00000000ff */
[----:B------:R0:W-:Y:S04]  /*3cb10*/  @P3 STG.E.U8 desc[UR32][R98.64], R0 ;  /* 0x0000000062003986 */ /* 0x0001e8000c101120 */
[----:B0-----:R-:W2:Y:S04]  /*3cb20*/  LDL.LU.64 R98, [R1+0xff0] ;  /* 0x000ff00001627983 */ /* 0x001ea80000300a00 */
[----:B------:R-:W3:Y:S04]  /*3cb30*/  LDL.LU.64 R170, [R1+0xb88] ;  /* 0x000b880001aa7983 */ /* 0x000ee80000300a00 */
[----:B------:R-:W4:Y:S01]  /*3cb40*/  LDL.LU.64 R172, [R1+0xb98] ;  /* 0x000b980001ac7983 */ /* 0x000f220000300a00 */
[----:B------:R-:W-:-:S03]  /*3cb50*/  PRMT R0, R96, 0x7771, RZ ;  /* 0x0000777160007816 */ /* 0x000fc600000000ff */
[----:B------:R-:W4:Y:S04]  /*3cb60*/  LDL.LU.64 R174, [R1+0xba0] ;  /* 0x000ba00001ae7983 */ /* 0x000f280000300a00 */
[----:B------:R-:W4:Y:S04]  /*3cb70*/  LDL.LU.64 R176, [R1+0xba8] ;  /* 0x000ba80001b07983 */ /* 0x000f280000300a00 */
[----:B------:R0:W-:Y:S04]  /*3cb80*/  @P4 STG.E.U8 desc[UR32][R178.64], R0 ;  /* 0x00000000b2004986 */ /* 0x0001e8000c101120 */
[----:B0-----:R-:W4:Y:S01]  /*3cb90*/  LDL.LU.64 R178, [R1+0xbb0] ;  /* 0x000bb00001b27983 */ /* 0x001f220000300a00 */
        /* <DEDUP_REMOVED lines=28> */
[----:B------:R-:W-:Y:S02]  /*3cd60*/  PRMT R96, R96, 0x7773, RZ ;  /* 0x0000777360607816 */ /* 0x000fe400000000ff */
[----:B0-----:R-:W-:-:S09]  /*3cd70*/  PRMT R0, R97, 0x7772, RZ ;  /* 0x0000777261007816 */ /* 0x001fd200000000ff */
[----:B---3--:R-:W-:Y:S01]  /*3cd80*/  @P4 STG.E.U8 desc[UR32][R170.64], R96 ;  /* 0x00000060aa004986 */ /* 0x008fe2000c101120 */
[----:B------:R-:W-:-:S03]  /*3cd90*/  PRMT R97, R97, 0x7773, RZ ;  /* 0x0000777361617816 */ /* 0x000fc600000000ff */
        /* <DEDUP_REMOVED lines=9> */
[----:B------:R1:W-:Y:S04]  /*3ce30*/  @P3 STG.E.U8 desc[UR32][R246.64], R99 ;  /* 0x00000063f6003986 */ /* 0x0003e8000c101120 */
[----:B0-----:R-:W2:Y:S04]  /*3ce40*/  LDL.LU.64 R92, [R1+0xfe8] ;  /* 0x000fe800015c7983 */ /* 0x001ea80000300a00 */
[----:B-1----:R-:W3:Y:S04]  /*3ce50*/  LDL.LU.64 R246, [R1+0xfe0] ;  /* 0x000fe00001f67983 */ /* 0x002ee80000300a00 */
[----:B------:R-:W4:Y:S01]  /*3ce60*/  LDL.LU.64 R170, [R1+0xbd0] ;  /* 0x000bd00001aa7983 */ /* 0x000f220000300a00 */
[----:B------:R-:W-:-:S02]  /*3ce70*/  LOP3.LUT P0, RZ, R245, 0x2000, RZ, 0xc0, !PT ;  /* 0x00002000f5ff7812 */ /* 0x000fc4000780c0ff */
[C---:B------:R-:W-:Y:S01]  /*3ce80*/  LOP3.LUT P1, RZ, R245.reuse, 0x1000, RZ, 0xc0, !PT ;  /* 0x00001000f5ff7812 */ /* 0x040fe2000782c0ff */
[----:B------:R-:W3:Y:S04]  /*3ce90*/  LDL.LU.64 R172, [R1+0xbe0] ;  /* 0x000be00001ac7983 */ /* 0x000ee80000300a00 */
[----:B------:R-:W3:Y:S04]  /*3cea0*/  LDL.LU.64 R174, [R1+0xbe8] ;  /* 0x000be80001ae7983 */ /* 0x000ee80000300a00 */
[----:B------:R-:W3:Y:S04]  /*3ceb0*/  LDL.LU.64 R176, [R1+0xbf0] ;  /* 0x000bf00001b07983 */ /* 0x000ee80000300a00 */
[----:B------:R-:W3:Y:S04]  /*3cec0*/  LDL.LU.64 R178, [R1+0xbf8] ;  /* 0x000bf80001b27983 */ /* 0x000ee80000300a00 */
[----:B------:R-:W3:Y:S04]  /*3ced0*/  LDL.LU.64 R158, [R1+0xc00] ;  /* 0x000c0000019e7983 */ /* 0x000ee80000300a00 */
[----:B------:R-:W3:Y:S04]  /*3cee0*/  LDL.LU.64 R160, [R1+0xc08] ;  /* 0x000c080001a07983 */ /* 0x000ee80000300a00 */
[----:B------:R-:W3:Y:S01]  /*3cef0*/  LDL.LU.64 R162, [R1+0xc18] ;  /* 0x000c180001a27983 */ /* 0x000ee20000300a00 */
        /* <DEDUP_REMOVED lines=9> */
[----:B----4-:R0:W-:Y:S02]  /*3cf90*/  @P0 STG.E.U8 desc[UR32][R170.64], R0 ;  /* 0x00000000aa000986 */ /* 0x0101e4000c101120 */
[----:B0-----:R-:W-:-:S05]  /*3cfa0*/  PRMT R0, R92, 0x7771, RZ ;  /* 0x000077715c007816 */ /* 0x001fca00000000ff */
[----:B------:R0:W-:Y:S04]  /*3cfb0*/  @P1 STG.E.U8 desc[UR32][R94.64], R0 ;  /* 0x000000005e001986 */ /* 0x0001e8000c101120 */
[----:B0-----:R-:W2:Y:S04]  /*3cfc0*/  LDL.LU.64 R94, [R1+0xfd8] ;  /* 0x000fd800015e7983 */ /* 0x001ea80000300a00 */
[----:B------:R-:W4:Y:S01]  /*3cfd0*/  LDL.LU.64 R164, [R1+0xc20] ;  /* 0x000c200001a47983 */ /* 0x000f220000300a00 */
[----:B------:R-:W-:Y:S02]  /*3cfe0*/  @P4 LOP3.LUT R5, R5, 0x400000, RZ, 0xfc, !PT ;  /* 0x0040000005054812 */ /* 0x000fe400078efcff */
[----:B------:R-:W-:Y:S01]  /*3cff0*/  LOP3.LUT P4, RZ, R245, 0x10, RZ, 0xc0, !PT ;  /* 0x00000010f5ff7812 */ /* 0x000fe2000788c0ff */
[----:B------:R-:W4:Y:S01]  /*3d000*/  LDL.LU.64 R166, [R1+0xc30] ;  /* 0x000c300001a67983 */ /* 0x000f220000300a00 */
[----:B------:R-:W-:-:S02]  /*3d010*/  LOP3.LUT R5, R5, 0xff7fffff, RZ, 0xc0, !PT ;  /* 0xff7fffff05057812 */ /* 0x000fc400078ec0ff */
[C---:B------:R-:W-:Y:S01]  /*3d020*/  LOP3.LUT P2, RZ, R245.reuse, 0x800, RZ, 0xc0, !PT ;  /* 0x00000800f5ff7812 */ /* 0x040fe2000784c0ff */
[----:B------:R-:W4:Y:S01]  /*3d030*/  LDL.LU.64 R168, [R1+0xc40] ;  /* 0x000c400001a87983 */ /* 0x000f220000300a00 */
[----:B------:R-:W-:Y:S02]  /*3d040*/  LOP3.LUT P3, RZ, R245, 0x400, RZ, 0xc0, !PT ;  /* 0x00000400f5ff7812 */ /* 0x000fe4000786c0ff */
[----:B------:R-:W-:Y:S01]  /*3d050*/  PRMT R0, R93, 0x7770, RZ ;  /* 0x000077705d007816 */ /* 0x000fe200000000ff */
[----:B------:R-:W4:Y:S04]  /*3d060*/  LDL.LU.64 R170, [R1+0xc48] ;  /* 0x000c480001aa7983 */ /* 0x000f280000300a00 */
        /* <DEDUP_REMOVED lines=15> */
[----:B0-----:R-:W3:Y:S01]  /*3d160*/  LDL.LU.64 R172, [R1+0xc50] ;  /* 0x000c500001ac7983 */ /* 0x001ee20000300a00 */
[----:B------:R-:W-:-:S05]  /*3d170*/  PRMT R0, R93, 0x7771, RZ ;  /* 0x000077715d007816 */ /* 0x000fca00000000ff */
[----:B------:R0:W-:Y:S04]  /*3d180*/  @P3 STG.E.U8 desc[UR32][R174.64], R0 ;  /* 0x00000000ae003986 */ /* 0x0001e8000c101120 */
[----:B0-----:R-:W3:Y:S01]  /*3d190*/  LDL.LU.64 R174, [R1+0xc58] ;  /* 0x000c580001ae7983 */ /* 0x001ee20000300a00 */
[----:B--2---:R-:W-:-:S05]  /*3d1a0*/  PRMT R0, R94, 0x7770, RZ ;  /* 0x000077705e007816 */ /* 0x004fca00000000ff */
[----:B------:R0:W-:Y:S01]  /*3d1b0*/  @P4 STG.E.U8 desc[UR32][R176.64], R0 ;  /* 0x00000000b0004986 */ /* 0x0001e2000c101120 */
[C---:B------:R-:W-:Y:S02]  /*3d1c0*/  LOP3.LUT P4, RZ, R5.reuse, 0x8000000, RZ, 0xc0, !PT ;  /* 0x0800000005ff7812 */ /* 0x040fe4000788c0ff */
        /* <DEDUP_REMOVED lines=14> */
[----:B------:R-:W-:-:S11]  /*3d2b0*/  PRMT R92, R92, 0x7773, RZ ;  /* 0x000077735c5c7816 */ /* 0x000fd600000000ff */
[----:B----4-:R-:W-:Y:S01]  /*3d2c0*/  @P4 STG.E.U8 desc[UR32][R164.64], R92 ;  /* 0x0000005ca4004986 */ /* 0x010fe2000c101120 */
[----:B------:R-:W-:Y:S02]  /*3d2d0*/  LOP3.LUT P4, RZ, R5, 0x400000, RZ, 0xc0, !PT ;  /* 0x0040000005ff7812 */ /* 0x000fe4000788c0ff */
[----:B0-----:R-:W-:-:S11]  /*3d2e0*/  PRMT R0, R93, 0x7772, RZ ;  /* 0x000077725d007816 */ /* 0x001fd600000000ff */
[----:B------:R0:W-:Y:S04]  /*3d2f0*/  @P4 STG.E.U8 desc[UR32][R88.64], R0 ;  /* 0x0000000058004986 */ /* 0x0001e8000c101120 */
[----:B0-----:R-:W4:Y:S01]  /*3d300*/  LDL.LU.64 R88, [R1+0xfd0] ;  /* 0x000fd00001587983 */ /* 0x001f220000300a00 */
[----:B------:R-:W-:Y:S02]  /*3d310*/  LOP3.LUT P4, RZ, R5, 0x200000, RZ, 0xc0, !PT ;  /* 0x0020000005ff7812 */ /* 0x000fe4000788c0ff */
[----:B------:R-:W-:Y:S02]  /*3d320*/  PRMT R93, R93, 0x7773, RZ ;  /* 0x000077735d5d7816 */ /* 0x000fe400000000ff */
[----:B------:R-:W-:Y:S02]  /*3d330*/  LOP3.LUT P5, RZ, R245, 0x1, RZ, 0xc0, !PT ;  /* 0x00000001f5ff7812 */ /* 0x000fe400078ac0ff */
[----:B------:R-:W-:-:S07]  /*3d340*/  LOP3.LUT P6, RZ, R246, 0x80000000, RZ, 0xc0, !PT ;  /* 0x80000000f6ff7812 */ /* 0x000fce00078cc0ff */
[----:B------:R-:W-:Y:S01]  /*3d350*/  @P4 STG.E.U8 desc[UR32][R166.64], R93 ;  /* 0x0000005da6004986 */ /* 0x000fe2000c101120 */
[----:B------:R-:W-:Y:S02]  /*3d360*/  LOP3.LUT P4, RZ, R5, 0x100000, RZ, 0xc0, !PT ;  /* 0x0010000005ff7812 */ /* 0x000fe4000788c0ff */
[----:B------:R-:W-:Y:S02]  /*3d370*/  PRMT R0, R94, 0x7772, RZ ;  /* 0x000077725e007816 */ /* 0x000fe400000000ff */
[C---:B------:R-:W-:Y:S02]  /*3d380*/  LOP3.LUT P0, RZ, R246.reuse, 0x40000000, RZ, 0xc0, !PT ;  /* 0x40000000f6ff7812 */ /* 0x040fe4000780c0ff */
[----:B------:R-:W-:Y:S02]  /*3d390*/  LOP3.LUT P1, RZ, R246, 0x20000000, RZ, 0xc0, !PT ;  /* 0x20000000f6ff7812 */ /* 0x000fe4000782c0ff */
[----:B------:R-:W-:-:S05]  /*3d3a0*/  PRMT R94, R94, 0x7773, RZ ;  /* 0x000077735e5e7816 */ /* 0x000fca00000000ff */
[----:B------:R0:W-:Y:S01]  /*3d3b0*/  @P4 STG.E.U8 desc[UR32][R168.64], R0 ;  /* 0x00000000a8004986 */ /* 0x0001e2000c101120 */
[----:B------:R-:W-:-:S03]  /*3d3c0*/  LOP3.LUT P2, RZ, R246, 0x10000000, RZ, 0xc0, !PT ;  /* 0x10000000f6ff7812 */ /* 0x000fc6000784c0ff */
[----:B------:R-:W-:Y:S01]  /*3d3d0*/  @P5 STG.E.U8 desc[UR32][R170.64], R94 ;  /* 0x0000005eaa005986 */ /* 0x000fe2000c101120 */
[C---:B0-----:R-:W-:Y:S02]  /*3d3e0*/  PRMT R0, R95.reuse, 0x7772, RZ ;  /* 0x000077725f007816 */ /* 0x041fe400000000ff */
[----:B------:R-:W-:-:S03]  /*3d3f0*/  PRMT R95, R95, 0x7773, RZ ;  /* 0x000077735f5f7816 */ /* 0x000fc600000000ff */
[----:B---3--:R4:W-:Y:S01]  /*3d400*/  @P6 STG.E.U8 desc[UR32][R172.64], R0 ;  /* 0x00000000ac006986 */ /* 0x0089e2000c101120 */
[----:B------:R-:W-:-:S03]  /*3d410*/  LOP3.LUT P3, RZ, R246, 0x8000000, RZ, 0xc0, !PT ;  /* 0x08000000f6ff7812 */ /* 0x000fc6000786c0ff */
[----:B------:R-:W-:Y:S01]  /*3d420*/  @P0 STG.E.U8 desc[UR32][R174.64], R95 ;  /* 0x0000005fae000986 */ /* 0x000fe2000c101120 */
[----:B------:R-:W-:Y:S02]  /*3d430*/  LOP3.LUT P4, RZ, R246, 0x4000, RZ, 0xc0, !PT ;  /* 0x00004000f6ff7812 */ /* 0x000fe4000788c0ff */
[----:B------:R-:W-:-:S11]  /*3d440*/  LOP3.LUT R5, R5, 0xffffefff, RZ, 0xc0, !PT ;  /* 0xffffefff05057812 */ /* 0x000fd600078ec0ff */
[----:B------:R-:W-:Y:S02]  /*3d450*/  @P4 LOP3.LUT R5, R5, 0x1000, RZ, 0xfc, !PT ;  /* 0x0000100005054812 */ /* 0x000fe400078efcff */
[----:B------:R-:W-:Y:S02]  /*3d460*/  LOP3.LUT P4, RZ, R246, 0x8000, RZ, 0xc0, !PT ;  /* 0x00008000f6ff7812 */ /* 0x000fe4000788c0ff */
[----:B----4-:R-:W-:-:S05]  /*3d470*/  PRMT R0, R88, 0x7770, RZ ;  /* 0x0000777058007816 */ /* 0x010fca00000000ff */
        /* <DEDUP_REMOVED lines=16> */
[----:B------:R-:W-:-:S04]  /*3d580*/  LOP3.LUT R5, R5, 0xffffdfff, RZ, 0xc0, !PT ;  /* 0xffffdfff05057812 */ /* 0x000fc800078ec0ff */
        /* <DEDUP_REMOVED lines=12> */
[----:B------:R-:W-:-:S09]  /*3d650*/  LOP3.LUT P0, RZ, R246, 0x4000000, RZ, 0xc0, !PT ;  /* 0x04000000f6ff7812 */ /* 0x000fd2000780c0ff */
[----:B------:R-:W-:Y:S02]  /*3d660*/  @P4 LOP3.LUT R5, R5, 0x20000, RZ, 0xfc, !PT ;  /* 0x0002000005054812 */ /* 0x000fe400078efcff */
[C---:B------:R-:W-:Y:S02]  /*3d670*/  LOP3.LUT P4, RZ, R246.reuse, 0x100000, RZ, 0xc0, !PT ;  /* 0x00100000f6ff7812 */ /* 0x040fe4000788c0ff */
[----:B------:R-:W-:Y:S02]  /*3d680*/  LOP3.LUT R5, R5, 0xfffbffff, RZ, 0xc0, !PT ;  /* 0xfffbffff05057812 */ /* 0x000fe400078ec0ff */
[C---:B------:R-:W-:Y:S02]  /*3d690*/  LOP3.LUT P1, RZ, R246.reuse, 0x2000000, RZ, 0xc0, !PT ;  /* 0x02000000f6ff7812 */ /* 0x040fe4000782c0ff */
[----:B------:R-:W-:Y:S02]  /*3d6a0*/  PRMT R0, R89, 0x7771, RZ ;  /* 0x0000777159007816 */ /* 0x000fe400000000ff */
[----:B------:R-:W-:-:S05]  /*3d6b0*/  LOP3.LUT P2, RZ, R246, 0x1000000, RZ, 0xc0, !PT ;  /* 0x01000000f6ff7812 */ /* 0x000fca000784c0ff */
[----:B------:R-:W-:Y:S02]  /*3d6c0*/  @P4 LOP3.LUT R5, R5, 0x40000, RZ, 0xfc, !PT ;  /* 0x0004000005054812 */ /* 0x000fe400078efcff */
[C---:B------:R-:W-:Y:S02]  /*3d6d0*/  LOP3.LUT P4, RZ, R246.reuse, 0x200000, RZ, 0xc0, !PT ;  /* 0x00200000f6ff7812 */ /* 0x040fe4000788c0ff */
[----:B------:R-:W-:Y:S02]  /*3d6e0*/  LOP3.LUT P3, RZ, R246, 0x800000, RZ, 0xc0, !PT ;  /* 0x00800000f6ff7812 */ /* 0x000fe4000786c0ff */
[----:B------:R-:W-:-:S09]  /*3d6f0*/  LOP3.LUT R5, R5, 0xfff7ffff, RZ, 0xc0, !PT ;  /* 0xfff7ffff05057812 */ /* 0x000fd200078ec0ff */
[----:B------:R-:W-:Y:S02]  /*3d700*/  @P4 LOP3.LUT R5, R5, 0x80000, RZ, 0xfc, !PT ;  /* 0x0008000005054812 */ /* 0x000fe400078efcff */
[----:B------:R-:W-:Y:S01]  /*3d710*/  LOP3.LUT P4, RZ, R246, 0x400000, RZ, 0xc0, !PT ;  /* 0x00400000f6ff7812 */ /* 0x000fe2000788c0ff */
[----:B---3--:R2:W-:Y:S02]  /*3d720*/  @P0 STG.E.U8 desc[UR32][R166.64], R0 ;  /* 0x00000000a6000986 */ /* 0x0085e4000c101120 */
[C---:B--2---:R-:W-:Y:S02]  /*3d730*/  PRMT R0, R90.reuse, 0x7770, RZ ;  /* 0x000077705a007816 */ /* 0x044fe400000000ff */
[----:B------:R-:W2:Y:S04]  /*3d740*/  LDL.LU.64 R166, [R1+0xce8] ;  /* 0x000ce80001a67983 */ /* 0x000ea80000300a00 */
[----:B----4-:R0:W-:Y:S02]  /*3d750*/  @P1 STG.E.U8 desc[UR32][R168.64], R0 ;  /* 0x00000000a8001986 */ /* 0x0101e4000c101120 */
[----:B0-----:R-:W-:-:S02]  /*3d760*/  PRMT R0, R90, 0x7771, RZ ;  /* 0x000077715a007816 */ /* 0x001fc400000000ff */
[----:B------:R-:W3:Y:S04]  /*3d770*/  LDL.LU.64 R168, [R1+0xcf0] ;  /* 0x000cf00001a87983 */ /* 0x000ee80000300a00 */
[----:B------:R0:W-:Y:S02]  /*3d780*/  @P2 STG.E.U8 desc[UR32][R170.64], R0 ;  /* 0x00000000aa002986 */ /* 0x0001e4000c101120 */
[C---:B0-----:R-:W-:Y:S02]  /*3d790*/  PRMT R0, R91.reuse, 0x7770, RZ ;  /* 0x000077705b007816 */ /* 0x041fe400000000ff */
[----:B------:R-:W4:Y:S04]  /*3d7a0*/  LDL.LU.64 R170, [R1+0xcf8] ;  /* 0x000cf80001aa7983 */ /* 0x000f280000300a00 */
[----:B------:R0:W-:Y:S02]  /*3d7b0*/  @P3 STG.E.U8 desc[UR32][R172.64], R0 ;  /* 0x00000000ac003986 */ /* 0x0001e4000c101120 */
[----:B0-----:R-:W-:-:S02]  /*3d7c0*/  PRMT R0, R91, 0x7771, RZ ;  /* 0x000077715b007816 */ /* 0x001fc400000000ff */
[----:B------:R-:W4:Y:S04]  /*3d7d0*/  LDL.LU.64 R172, [R1+0xd00] ;  /* 0x000d000001ac7983 */ /* 0x000f280000300a00 */
[----:B------:R0:W-:Y:S01]  /*3d7e0*/  @P4 STG.E.U8 desc[UR32][R174.64], R0 ;  /* 0x00000000ae004986 */ /* 0x0001e2000c101120 */
[C---:B------:R-:W-:Y:S02]  /*3d7f0*/  LOP3.LUT P4, RZ, R5.reuse, 0x80000, RZ, 0xc0, !PT ;  /* 0x0008000005ff7812 */ /* 0x040fe4000788c0ff */
[----:B0-----:R-:W-:Y:S01]  /*3d800*/  PRMT R0, R88, 0x7772, RZ ;  /* 0x0000777258007816 */ /* 0x001fe200000000ff */
[----:B------:R-:W4:Y:S10]  /*3d810*/  LDL.LU.64 R174, [R1+0xd08] ;  /* 0x000d080001ae7983 */ /* 0x000f340000300a00 */
[----:B------:R0:W-:Y:S01]  /*3d820*/  @P4 STG.E.U8 desc[UR32][R176.64], R0 ;  /* 0x00000000b0004986 */ /* 0x0001e2000c101120 */
[----:B------:R-:W-:-:S02]  /*3d830*/  LOP3.LUT P4, RZ, R5, 0x40000, RZ, 0xc0, !PT ;  /* 0x0004000005ff7812 */ /* 0x000fc4000788c0ff */
[----:B------:R-:W-:Y:S02]  /*3d840*/  PRMT R88, R88, 0x7773, RZ ;  /* 0x0000777358587816 */ /* 0x000fe400000000ff */
[----:B0-----:R-:W-:Y:S01]  /*3d850*/  PRMT R0, R89, 0x7772, RZ ;  /* 0x0000777259007816 */ /* 0x001fe200000000ff */
[----:B------:R-:W4:Y:S08]  /*3d860*/  LDL.LU.64 R176, [R1+0xd10] ;  /* 0x000d100001b07983 */ /* 0x000f300000300a00 */
[----:B------:R0:W-:Y:S01]  /*3d870*/  @P4 STG.E.U8 desc[UR32][R178.64], R88 ;  /* 0x00000058b2004986 */ /* 0x0001e2000c101120 */
[----:B------:R-:W-:-:S02]  /*3d880*/  LOP3.LUT P4, RZ, R5, 0x20000, RZ, 0xc0, !PT ;  /* 0x0002000005ff7812 */ /* 0x000fc4000788c0ff */
[----:B------:R-:W-:Y:S01]  /*3d890*/  PRMT R89, R89, 0x7773, RZ ;  /* 0x0000777359597816 */ /* 0x000fe200000000ff */
[----:B0-----:R-:W4:Y:S10]  /*3d8a0*/  LDL.LU.64 R178, [R1+0xd20] ;  /* 0x000d200001b27983 */ /* 0x001f340000300a00 */
[----:B------:R0:W-:Y:S01]  /*3d8b0*/  @P4 STG.E.U8 desc[UR32][R160.64], R0 ;  /* 0x00000000a0004986 */ /* 0x0001e2000c101120 */
[----:B------:R-:W-:-:S13]  /*3d8c0*/  LOP3.LUT P4, RZ, R5, 0x10000, RZ, 0xc0, !PT ;  /* 0x0001000005ff7812 */ /* 0x000fda000788c0ff */
[----:B------:R-:W-:Y:S01]  /*3d8d0*/  @P4 STG.E.U8 desc[UR32][R162.64], R89 ;  /* 0x00000059a2004986 */ /* 0x000fe2000c101120 */
[----:B------:R-:W-:Y:S02]  /*3d8e0*/  LOP3.LUT P4, RZ, R5, 0x8000, RZ, 0xc0, !PT ;  /* 0x0000800005ff7812 */ /* 0x000fe4000788c0ff */
[C---:B0-----:R-:W-:Y:S02]  /*3d8f0*/  PRMT R0, R90.reuse, 0x7772, RZ ;  /* 0x000077725a007816 */ /* 0x041fe400000000ff */
[----:B------:R-:W-:-:S09]  /*3d900*/  PRMT R90, R90, 0x7773, RZ ;  /* 0x000077735a5a7816 */ /* 0x000fd200000000ff */
[----:B------:R0:W-:Y:S01]  /*3d910*/  @P4 STG.E.U8 desc[UR32][R84.64], R0 ;  /* 0x0000000054004986 */ /* 0x0001e2000c101120 */
[----:B------:R-:W-:-:S03]  /*3d920*/  LOP3.LUT P4, RZ, R5, 0x4000, RZ, 0xc0, !PT ;  /* 0x0000400005ff7812 */ /* 0x000fc6000788c0ff */
[----:B0-----:R-:W3:Y:S10]  /*3d930*/  LDL.LU.64 R84, [R1+0xfc0] ;  /* 0x000fc00001547983 */ /* 0x001ef40000300a00 */
[----:B------:R-:W-:Y:S01]  /*3d940*/  @P4 STG.E.U8 desc[UR32][R164.64], R90 ;  /* 0x0000005aa4004986 */ /* 0x000fe2000c101120 */
[----:B------:R-:W-:-:S02]  /*3d950*/  LOP3.LUT P4, RZ, R5, 0x2000, RZ, 0xc0, !PT ;  /* 0x0000200005ff7812 */ /* 0x000fc4000788c0ff */
[----:B------:R-:W-:-:S11]  /*3d960*/  PRMT R0, R91, 0x7772, RZ ;  /* 0x000077725b007816 */ /* 0x000fd600000000ff */
[----:B------:R0:W-:Y:S04]  /*3d970*/  @P4 STG.E.U8 desc[UR32][R86.64], R0 ;  /* 0x0000000056004986 */ /* 0x0001e8000c101120 */
[----:B0-----:R-:W4:Y:S01]  /*3d980*/  LDL.LU.64 R86, [R1+0xfb8] ;  /* 0x000fb80001567983 */ /* 0x001f220000300a00 */
[----:B------:R-:W-:Y:S02]  /*3d990*/  LOP3.LUT P4, RZ, R5, 0x1000, RZ, 0xc0, !PT ;  /* 0x0000100005ff7812 */ /* 0x000fe4000788c0ff */
[C---:B------:R-:W-:Y:S02]  /*3d9a0*/  LOP3.LUT P5, RZ, R246.reuse, 0x2000, RZ, 0xc0, !PT ;  /* 0x00002000f6ff7812 */ /* 0x040fe400078ac0ff */
[----:B------:R-:W-:Y:S02]  /*3d9b0*/  LOP3.LUT P6, RZ, R246, 0x1000, RZ, 0xc0, !PT ;  /* 0x00001000f6ff7812 */ /* 0x000fe400078cc0ff */
[----:B------:R-:W-:-:S02]  /*3d9c0*/  PRMT R91, R91, 0x7773, RZ ;  /* 0x000077735b5b7816 */ /* 0x000fc400000000ff */
[C---:B------:R-:W-:Y:S02]  /*3d9d0*/  LOP3.LUT P0, RZ, R246.reuse, 0x800, RZ, 0xc0, !PT ;  /* 0x00000800f6ff7812 */ /* 0x040fe4000780c0ff */
[C---:B------:R-:W-:Y:S02]  /*3d9e0*/  LOP3.LUT P1, RZ, R246.reuse, 0x400, RZ, 0xc0, !PT ;  /* 0x00000400f6ff7812 */ /* 0x040fe4000782c0ff */
[C---:B------:R-:W-:Y:S02]  /*3d9f0*/  LOP3.LUT P2, RZ, R246.reuse, 0x200, RZ, 0xc0, !PT ;  /* 0x00000200f6ff7812 */ /* 0x040fe4000784c0ff */
[----:B------:R-:W-:Y:S01]  /*3da00*/  LOP3.LUT P3, RZ, R246, 0x100, RZ, 0xc0, !PT ;  /* 0x00000100f6ff7812 */ /* 0x000fe2000786c0ff */
[----:B--2---:R-:W-:Y:S01]  /*3da10*/  @P4 STG.E.U8 desc[UR32][R166.64], R91 ;  /* 0x0000005ba6004986 */ /* 0x004fe2000c101120 */
[----:B---3--:R-:W-:-:S05]  /*3da20*/  PRMT R0, R84, 0x7770, RZ ;  /* 0x0000777054007816 */ /* 0x008fca00000000ff */
[----:B------:R0:W-:Y:S02]  /*3da30*/  @P5 STG.E.U8 desc[UR32][R168.64], R0 ;  /* 0x00000000a8005986 */ /* 0x0001e4000c101120 */
[----:B0-----:R-:W-:-:S05]  /*3da40*/  PRMT R0, R84, 0x7771, RZ ;  /* 0x0000777154007816 */ /* 0x001fca00000000ff */
[----:B----4-:R0:W-:Y:S02]  /*3da50*/  @P6 STG.E.U8 desc[UR32][R170.64], R0 ;  /* 0x00000000aa006986 */ /* 0x0101e4000c101120 */
[----:B0-----:R-:W-:-:S05]  /*3da60*/  PRMT R0, R85, 0x7770, RZ ;  /* 0x0000777055007816 */ /* 0x001fca00000000ff */
        /* <DEDUP_REMOVED lines=13> */
[----:B------:R-:W-:-:S02]  /*3db40*/  LOP3.LUT P6, RZ, R246, 0x80, RZ, 0xc0, !PT ;  /* 0x00000080f6ff7812 */ /* 0x000fc400078cc0ff */
        /* <DEDUP_REMOVED lines=12> */
[----:B------:R-:W-:Y:S01]  /*3dc10*/  @P4 LOP3.LUT R5, R5, 0x100, RZ, 0xfc, !PT ;  /* 0x0000010005054812 */ /* 0x000fe200078efcff */
[----:B--2---:R0:W-:Y:S04]  /*3dc20*/  @P6 STG.E.U8 desc[UR32][R178.64], R0 ;  /* 0x00000000b2006986 */ /* 0x0041e8000c101120 */
[----:B0-----:R-:W2:Y:S04]  /*3dc30*/  LDL.LU.64 R178, [R1+0xd68] ;  /* 0x000d680001b27983 */ /* 0x001ea80000300a00 */
[----:B------:R-:W2:Y:S01]  /*3dc40*/  LDL.LU.64 R160, [R1+0xd78] ;  /* 0x000d780001a07983 */ /* 0x000ea20000300a00 */
[----:B------:R-:W-:-:S02]  /*3dc50*/  LOP3.LUT P4, RZ, R247, 0x80000000, RZ, 0xc0, !PT ;  /* 0x80000000f7ff7812 */ /* 0x000fc4000788c0ff */
[----:B------:R-:W-:Y:S01]  /*3dc60*/  LOP3.LUT R5, R5, 0xfffffdff, RZ, 0xc0, !PT ;  /* 0xfffffdff05057812 */ /* 0x000fe200078ec0ff */
[----:B------:R-:W2:Y:S01]  /*3dc70*/  LDL.LU.64 R162, [R1+0xd88] ;  /* 0x000d880001a27983 */ /* 0x000ea20000300a00 */
[C---:B------:R-:W-:Y:S02]  /*3dc80*/  LOP3.LUT P2, RZ, R246.reuse, 0x40, RZ, 0xc0, !PT ;  /* 0x00000040f6ff7812 */ /* 0x040fe4000784c0ff */
[C---:B------:R-:W-:Y:S01]  /*3dc90*/  LOP3.LUT P3, RZ, R246.reuse, 0x20, RZ, 0xc0, !PT ;  /* 0x00000020f6ff7812 */ /* 0x040fe2000786c0ff */
[----:B------:R-:W2:Y:S01]  /*3dca0*/  LDL.LU.64 R164, [R1+0xd90] ;  /* 0x000d900001a47983 */ /* 0x000ea20000300a00 */
[----:B------:R-:W-:Y:S02]  /*3dcb0*/  PRMT R0, R87, 0x7771, RZ ;  /* 0x0000777157007816 */ /* 0x000fe400000000ff */
[----:B------:R-:W-:Y:S01]  /*3dcc0*/  LOP3.LUT P0, RZ, R246, 0x10, RZ, 0xc0, !PT ;  /* 0x00000010f6ff7812 */ /* 0x000fe2000780c0ff */
[----:B------:R-:W2:Y:S02]  /*3dcd0*/  LDL.LU.64 R166, [R1+0xd98] ;  /* 0x000d980001a67983 */ /* 0x000ea40000300a00 */
[----:B------:R-:W-:-:S02]  /*3dce0*/  @P4 LOP3.LUT R5, R5, 0x200, RZ, 0xfc, !PT ;  /* 0x0000020005054812 */ /* 0x000fc400078efcff */
[----:B------:R-:W-:Y:S02]  /*3dcf0*/  LOP3.LUT P4, RZ, R246, 0x1, RZ, 0xc0, !PT ;  /* 0x00000001f6ff7812 */ /* 0x000fe4000788c0ff */
[----:B------:R-:W-:-:S11]  /*3dd00*/  LOP3.LUT R5, R5, 0xfffffbff, RZ, 0xc0, !PT ;  /* 0xfffffbff05057812 */ /* 0x000fd600078ec0ff */
[----:B------:R-:W-:Y:S02]  /*3dd10*/  @P4 LOP3.LUT R5, R5, 0x400, RZ, 0xfc, !PT ;  /* 0x0000040005054812 */ /* 0x000fe400078efcff */
[C---:B------:R-:W-:Y:S02]  /*3dd20*/  LOP3.LUT P4, RZ, R246.reuse, 0x2, RZ, 0xc0, !PT ;  /* 0x00000002f6ff7812 */ /* 0x040fe4000788c0ff */
[----:B------:R-:W-:Y:S01]  /*3dd30*/  LOP3.LUT R5, R5, 0xfffff7ff, RZ, 0xc0, !PT ;  /* 0xfffff7ff05057812 */ /* 0x000fe200078ec0ff */
[----:B---3--:R0:W-:Y:S01]  /*3dd40*/  @P2 STG.E.U8 desc[UR32][R168.64], R0 ;  /* 0x00000000a8002986 */ /* 0x0081e2000c101120 */
[----:B------:R-:W-:-:S09]  /*3dd50*/  LOP3.LUT P1, RZ, R246, 0x8, RZ, 0xc0, !PT ;  /* 0x00000008f6ff7812 */ /* 0x000fd2000782c0ff */
[----:B------:R-:W-:Y:S02]  /*3dd60*/  @P4 LOP3.LUT R5, R5, 0x800, RZ, 0xfc, !PT ;  /* 0x0000080005054812 */ /* 0x000fe400078efcff */
[----:B------:R-:W-:Y:S01]  /*3dd70*/  LOP3.LUT P4, RZ, R246, 0x4, RZ, 0xc0, !PT ;  /* 0x00000004f6ff7812 */ /* 0x000fe2000788c0ff */
[----:B0-----:R-:W3:Y:S01]  /*3dd80*/  LDL.LU.64 R168, [R1+0xda0] ;  /* 0x000da00001a87983 */ /* 0x001ee20000300a00 */
[C---:B------:R-:W-:Y:S02]  /*3dd90*/  PRMT R0, R84.reuse, 0x7772, RZ ;  /* 0x0000777254007816 */ /* 0x040fe400000000ff */
[----:B------:R-:W-:-:S03]  /*3dda0*/  PRMT R84, R84, 0x7773, RZ ;  /* 0x0000777354547816 */ /* 0x000fc600000000ff */
[----:B----4-:R0:W-:Y:S04]  /*3ddb0*/  @P3 STG.E.U8 desc[UR32][R170.64], R0 ;  /* 0x00000000aa003986 */ /* 0x0101e8000c101120 */
[----:B------:R1:W-:Y:S01]  /*3ddc0*/  @P0 STG.E.U8 desc[UR32][R172.64], R84 ;  /* 0x00000054ac000986 */ /* 0x0003e2000c101120 */
[----:B0-----:R-:W-:-:S03]  /*3ddd0*/  PRMT R0, R85, 0x7772, RZ ;  /* 0x0000777255007816 */ /* 0x001fc600000000ff */
[----:B------:R-:W4:Y:S01]  /*3dde0*/  LDL.LU.64 R170, [R1+0xda8] ;  /* 0x000da80001aa7983 */ /* 0x000f220000300a00 */
[----:B------:R-:W-:-:S03]  /*3ddf0*/  PRMT R85, R85, 0x7773, RZ ;  /* 0x0000777355557816 */ /* 0x000fc600000000ff */
[----:B------:R0:W-:Y:S04]  /*3de00*/  @P1 STG.E.U8 desc[UR32][R174.64], R0 ;  /* 0x00000000ae001986 */ /* 0x0001e8000c101120 */
[----:B------:R-:W-:Y:S01]  /*3de10*/  @P4 STG.E.U8 desc[UR32][R176.64], R85 ;  /* 0x00000055b0004986 */ /* 0x000fe2000c101120 */
[----:B------:R-:W-:-:S03]  /*3de20*/  LOP3.LUT P4, RZ, R5, 0x800, RZ, 0xc0, !PT ;  /* 0x0000080005ff7812 */ /* 0x000fc6000788c0ff */
[----:B-1----:R-:W4:Y:S01]  /*3de30*/  LDL.LU.64 R172, [R1+0xdb0] ;  /* 0x000db00001ac7983 */ /* 0x002f220000300a00 */
[----:B0-----:R-:W-:-:S03]  /*3de40*/  PRMT R0, R86, 0x7772, RZ ;  /* 0x0000777256007816 */ /* 0x001fc600000000ff */
[----:B------:R-:W4:Y:S06]  /*3de50*/  LDL.LU.64 R174, [R1+0xdb8] ;  /* 0x000db80001ae7983 */ /* 0x000f2c0000300a00 */
[----:B------:R0:W-:Y:S01]  /*3de60*/  @P4 STG.E.U8 desc[UR32][R80.64], R0 ;  /* 0x0000000050004986 */ /* 0x0001e2000c101120 */
[----:B------:R-:W-:Y:S02]  /*3de70*/  LOP3.LUT P4, RZ, R5, 0x400, RZ, 0xc0, !PT ;  /* 0x0000040005ff7812 */ /* 0x000fe4000788c0ff */
[----:B------:R-:W-:Y:S01]  /*3de80*/  PRMT R86, R86, 0x7773, RZ ;  /* 0x0000777356567816 */ /* 0x000fe200000000ff */
[----:B0-----:R-:W3:Y:S01]  /*3de90*/  LDL.LU.64 R80, [R1+0xfb0] ;  /* 0x000fb00001507983 */ /* 0x001ee20000300a00 */
[----:B------:R-:W-:-:S02]  /*3dea0*/  PRMT R0, R87, 0x7772, RZ ;  /* 0x0000777257007816 */ /* 0x000fc400000000ff */
[----:B------:R-:W-:Y:S01]  /*3deb0*/  PRMT R87, R87, 0x7773, RZ ;  /* 0x0000777357577816 */ /* 0x000fe200000000ff */
[----:B------:R-:W4:Y:S06]  /*3dec0*/  LDL.LU.64 R176, [R1+0xdc0] ;  /* 0x000dc00001b07983 */ /* 0x000f2c0000300a00 */
[----:B--2---:R0:W-:Y:S01]  /*3ded0*/  @P4 STG.E.U8 desc[UR32][R178.64], R86 ;  /* 0x00000056b2004986 */ /* 0x0041e2000c101120 */
[----:B------:R-:W-:-:S03]  /*3dee0*/  LOP3.LUT P4, RZ, R5, 0x200, RZ, 0xc0, !PT ;  /* 0x0000020005ff7812 */ /* 0x000fc6000788c0ff */
[----:B0-----:R-:W2:Y:S10]  /*3def0*/  LDL.LU.64 R178, [R1+0xdc8] ;  /* 0x000dc80001b27983 */ /* 0x001eb40000300a00 */
        /* <DEDUP_REMOVED lines=10> */
[----:B---3--:R-:W-:-:S05]  /*3dfa0*/  PRMT R0, R80, 0x7770, RZ ;  /* 0x0000777050007816 */ /* 0x008fca00000000ff */
[----:B------:R0:W-:Y:S01]  /*3dfb0*/  @P4 STG.E.U8 desc[UR32][R162.64], R0 ;  /* 0x00000000a2004986 */ /* 0x0001e2000c101120 */
[----:B------:R-:W-:Y:S02]  /*3dfc0*/  LOP3.LUT P4, RZ, R5, 0x40, RZ, 0xc0, !PT ;  /* 0x0000004005ff7812 */ /* 0x000fe4000788c0ff */
[----:B0-----:R-:W-:-:S11]  /*3dfd0*/  PRMT R0, R80, 0x7771, RZ ;  /* 0x0000777150007816 */ /* 0x001fd600000000ff */
[----:B------:R0:W-:Y:S01]  /*3dfe0*/  @P4 STG.E.U8 desc[UR32][R164.64], R0 ;  /* 0x00000000a4004986 */ /* 0x0001e2000c101120 */
[----:B------:R-:W-:Y:S02]  /*3dff0*/  LOP3.LUT P4, RZ, R5, 0x20, RZ, 0xc0, !PT ;  /* 0x0000002005ff7812 */ /* 0x000fe4000788c0ff */
[----:B0-----:R-:W-:-:S11]  /*3e000*/  PRMT R0, R81, 0x7770, RZ ;  /* 0x0000777051007816 */ /* 0x001fd600000000ff */
[----:B------:R0:W-:Y:S02]  /*3e010*/  @P4 STG.E.U8 desc[UR32][R166.64], R0 ;  /* 0x00000000a6004986 */ /* 0x0001e4000c101120 */
[----:B0-----:R-:W-:-:S05]  /*3e020*/  PRMT R0, R81, 0x7771, RZ ;  /* 0x0000777151007816 */ /* 0x001fca00000000ff */
[----:B------:R4:W-:Y:S02]  /*3e030*/  @P5 STG.E.U8 desc[UR32][R168.64], R0 ;  /* 0x00000000a8005986 */ /* 0x0009e4000c101120 */
[----:B----4-:R-:W-:-:S05]  /*3e040*/  PRMT R0, R82, 0x7770, RZ ;  /* 0x0000777052007816 */ /* 0x010fca00000000ff */
[----:B------:R0:W-:Y:S02]  /*3e050*/  @P6 STG.E.U8 desc[UR32][R170.64], R0 ;  /* 0x00000000aa006986 */ /* 0x0001e4000c101120 */
[----:B0-----:R-:W-:-:S05]  /*3e060*/  PRMT R0, R82, 0x7771, RZ ;  /* 0x0000777152007816 */ /* 0x001fca00000000ff */
[----:B------:R0:W-:Y:S02]  /*3e070*/  @P2 STG.E.U8 desc[UR32][R172.64], R0 ;  /* 0x00000000ac002986 */ /* 0x0001e4000c101120 */
[----:B0-----:R-:W-:-:S05]  /*3e080*/  PRMT R0, R83, 0x7770, RZ ;  /* 0x0000777053007816 */ /* 0x001fca00000000ff */
[----:B------:R0:W-:Y:S02]  /*3e090*/  @P3 STG.E.U8 desc[UR32][R174.64], R0 ;  /* 0x00000000ae003986 */ /* 0x0001e4000c101120 */
[----:B0-----:R-:W-:Y:S02]  /*3e0a0*/  PRMT R0, R83, 0x7771, RZ ;  /* 0x0000777153007816 */ /* 0x001fe400000000ff */
[----:B------:R-:W3:Y:S04]  /*3e0b0*/  LDL.LU.64 R174, [R1+0xdd0] ;  /* 0x000dd00001ae7983 */ /* 0x000ee80000300a00 */
[----:B------:R0:W-:Y:S04]  /*3e0c0*/  @P0 STG.E.U8 desc[UR32][R176.64], R0 ;  /* 0x00000000b0000986 */ /* 0x0001e8000c101120 */
[----:B0-----:R-:W4:Y:S04]  /*3e0d0*/  LDL.LU.64 R176, [R1+0xde0] ;  /* 0x000de00001b07983 */ /* 0x001f280000300a00 */
[----:B------:R-:W4:Y:S04]  /*3e0e0*/  LDL.LU.64 R168, [R1+0xde8] ;  /* 0x000de80001a87983 */ /* 0x000f280000300a00 */
[----:B------:R-:W4:Y:S01]  /*3e0f0*/  LDL.LU.64 R170, [R1+0xdf0] ;  /* 0x000df00001aa7983 */ /* 0x000f220000300a00 */
[----:B------:R-:W-:-:S02]  /*3e100*/  LOP3.LUT P1, RZ, R247, 0x200000, RZ, 0xc0, !PT ;  /* 0x00200000f7ff7812 */ /* 0x000fc4000782c0ff */
[----:B------:R-:W-:-:S11]  /*3e110*/  PRMT R0, R80, 0x7772, RZ ;  /* 0x0000777250007816 */ /* 0x000fd600000000ff */
[----:B--2---:R0:W-:Y:S01]  /*3e120*/  @P1 STG.E.U8 desc[UR32][R178.64], R0 ;  /* 0x00000000b2001986 */ /* 0x0041e2000c101120 */
[----:B------:R-:W-:Y:S02]  /*3e130*/  LOP3.LUT P1, RZ, R247, 0x2000, RZ, 0xc0, !PT ;  /* 0x00002000f7ff7812 */ /* 0x000fe4000782c0ff */
[----:B------:R-:W-:Y:S02]  /*3e140*/  LOP3.LUT R5, R5, 0xfffffffb, RZ, 0xc0, !PT ;  /* 0xfffffffb05057812 */ /* 0x000fe400078ec0ff */
[C---:B------:R-:W-:Y:S02]  /*3e150*/  LOP3.LUT P2, RZ, R247.reuse, 0x100000, RZ, 0xc0, !PT ;  /* 0x00100000f7ff7812 */ /* 0x040fe4000784c0ff */
[----:B------:R-:W-:Y:S01]  /*3e160*/  LOP3.LUT P3, RZ, R247, 0x80000, RZ, 0xc0, !PT ;  /* 0x00080000f7ff7812 */ /* 0x000fe2000786c0ff */
[----:B0-----:R-:W2:Y:S06]  /*3e170*/  LDL.LU.64 R178, [R1+0xe08] ;  /* 0x000e080001b27983 */ /* 0x001eac0000300a00 */
[----:B------:R-:W-:-:S02]  /*3e180*/  @P1 LOP3.LUT R5, R5, 0x4, RZ, 0xfc, !PT ;  /* 0x0000000405051812 */ /* 0x000fc400078efcff */
[----:B------:R-:W-:Y:S01]  /*3e190*/  LOP3.LUT P1, RZ, R247, 0x4000, RZ, 0xc0, !PT ;  /* 0x00004000f7ff7812 */ /* 0x000fe2000782c0ff */
[----:B------:R-:W2:Y:S01]  /*3e1a0*/  LDL.LU.64 R172, [R1+0xe10] ;  /* 0x000e100001ac7983 */ /* 0x000ea20000300a00 */
[----:B------:R-:W-:Y:S02]  /*3e1b0*/  LOP3.LUT R5, R5, 0xfffffff7, RZ, 0xc0, !PT ;  /* 0xfffffff705057812 */ /* 0x000fe400078ec0ff */
[----:B------:R-:W-:Y:S01]  /*3e1c0*/  LOP3.LUT P5, RZ, R247, 0x40000, RZ, 0xc0, !PT ;  /* 0x00040000f7ff7812 */ /* 0x000fe200078ac0ff */
[----:B------:R-:W2:Y:S08]  /*3e1d0*/  LDL.LU.64 R164, [R1+0xe20] ;  /* 0x000e200001a47983 */ /* 0x000eb00000300a00 */
[----:B------:R-:W-:-:S02]  /*3e1e0*/  @P1 LOP3.LUT R5, R5, 0x8, RZ, 0xfc, !PT ;  /* 0x0000000805051812 */ /* 0x000fc400078efcff */
[----:B------:R-:W-:Y:S02]  /*3e1f0*/  LOP3.LUT P1, RZ, R247, 0x8000, RZ, 0xc0, !PT ;  /* 0x00008000f7ff7812 */ /* 0x000fe4000782c0ff */
[----:B------:R-:W-:Y:S02]  /*3e200*/  LOP3.LUT R5, R5, 0xffffffef, RZ, 0xc0, !PT ;  /* 0xffffffef05057812 */ /* 0x000fe400078ec0ff */
[----:B------:R-:W-:Y:S02]  /*3e210*/  LOP3.LUT P4, RZ, R247, 0x20000, RZ, 0xc0, !PT ;  /* 0x00020000f7ff7812 */ /* 0x000fe4000788c0ff */
[----:B------:R-:W-:Y:S02]  /*3e220*/  PRMT R80, R80, 0x7773, RZ ;  /* 0x0000777350507816 */ /* 0x000fe400000000ff */
[----:B------:R-:W-:-:S05]  /*3e230*/  PRMT R0, R81, 0x7772, RZ ;  /* 0x0000777251007816 */ /* 0x000fca00000000ff */
[----:B------:R-:W-:Y:S02]  /*3e240*/  @P1 LOP3.LUT R5, R5, 0x10, RZ, 0xfc, !PT ;  /* 0x0000001005051812 */ /* 0x000fe400078efcff */
[----:B------:R-:W-:Y:S02]  /*3e250*/  LOP3.LUT P1, RZ, R247, 0x10000, RZ, 0xc0, !PT ;  /* 0x00010000f7ff7812 */ /* 0x000fe4000782c0ff */
[----:B------:R-:W-:Y:S01]  /*3e260*/  PRMT R81, R81, 0x7773, RZ ;  /* 0x0000777351517816 */ /* 0x000fe200000000ff */
[----:B---3--:R0:W-:Y:S04]  /*3e270*/  @P2 STG.E.U8 desc[UR32][R174.64], R80 ;  /* 0x00000050ae002986 */ /* 0x0081e8000c101120 */
[----:B0-----:R-:W3:Y:S04]  /*3e280*/  LDL.LU.64 R174, [R1+0xe00] ;  /* 0x000e000001ae7983 */ /* 0x001ee80000300a00 */
[----:B----4-:R0:W-:Y:S04]  /*3e290*/  @P3 STG.E.U8 desc[UR32][R176.64], R0 ;  /* 0x00000000b0003986 */ /* 0x0101e8000c101120 */
[----:B------:R-:W-:Y:S01]  /*3e2a0*/  @P5 STG.E.U8 desc[UR32][R168.64], R81 ;  /* 0x00000051a8005986 */ /* 0x000fe2000c101120 */
[----:B0-----:R-:W-:-:S03]  /*3e2b0*/  PRMT R0, R82, 0x7772, RZ ;  /* 0x0000777252007816 */ /* 0x001fc600000000ff */
[----:B------:R-:W4:Y:S01]  /*3e2c0*/  LDL.LU.64 R176, [R1+0xdd8] ;  /* 0x000dd80001b07983 */ /* 0x000f220000300a00 */
[----:B------:R-:W-:-:S03]  /*3e2d0*/  PRMT R82, R82, 0x7773, RZ ;  /* 0x0000777352527816 */ /* 0x000fc600000000ff */
[----:B------:R-:W-:Y:S04]  /*3e2e0*/  @P4 STG.E.U8 desc[UR32][R170.64], R0 ;  /* 0x00000000aa004986 */ /* 0x000fe8000c101120 */
[----:B------:R-:W4:Y:S04]  /*3e2f0*/  LDL.LU.64 R166, [R1+0xd48] ;  /* 0x000d480001a67983 */ /* 0x000f280000300a00 */
[----:B------:R0:W-:Y:S04]  /*3e300*/  @P1 STG.E.U8 desc[UR32][R76.64], R82 ;  /* 0x000000524c001986 */ /* 0x0001e8000c101120 */
[----:B0-----:R-:W3:Y:S01]  /*3e310*/  LDL.LU.64 R76, [R1+0xfa0] ;  /* 0x000fa000014c7983 */ /* 0x001ee20000300a00 */
        /* <DEDUP_REMOVED lines=9> */
[----:B------:R-:W-:-:S04]  /*3e3b0*/  @P0 LOP3.LUT R5, R5, 0x2, RZ, 0xfc, !PT ;  /* 0x0000000205050812 */ /* 0x000fc800078efcff */
[----:B------:R-:W-:Y:S02]  /*3e3c0*/  LOP3.LUT P1, RZ, R5, 0x10, RZ, 0xc0, !PT ;  /* 0x0000001005ff7812 */ /* 0x000fe4000782c0ff */
[C---:B------:R-:W-:Y:S02]  /*3e3d0*/  PRMT R0, R83.reuse, 0x7772, RZ ;  /* 0x0000777253007816 */ /* 0x040fe400000000ff */
[----:B------:R-:W-:-:S09]  /*3e3e0*/  PRMT R83, R83, 0x7773, RZ ;  /* 0x0000777353537816 */ /* 0x000fd200000000ff */
[----:B--2---:R0:W-:Y:S01]  /*3e3f0*/  @P1 STG.E.U8 desc[UR32][R178.64], R0 ;  /* 0x00000000b2001986 */ /* 0x0041e2000c101120 */
[----:B------:R-:W-:-:S03]  /*3e400*/  LOP3.LUT P1, RZ, R5, 0x8, RZ, 0xc0, !PT ;  /* 0x0000000805ff7812 */ /* 0x000fc6000782c0ff */
[----:B0-----:R-:W2:Y:S10]  /*3e410*/  LDL.LU.64 R178, [R1+0xcc8] ;  /* 0x000cc80001b27983 */ /* 0x001eb40000300a00 */
[----:B------:R0:W-:Y:S01]  /*3e420*/  @P1 STG.E.U8 desc[UR32][R172.64], R83 ;  /* 0x00000053ac001986 */ /* 0x0001e2000c101120 */
[----:B------:R-:W-:-:S03]  /*3e430*/  LOP3.LUT P1, RZ, R5, 0x4, RZ, 0xc0, !PT ;  /* 0x0000000405ff7812 */ /* 0x000fc6000782c0ff */
[----:B------:R-:W2:Y:S04]  /*3e440*/  LDL.LU.64 R170, [R1+0xca0] ;  /* 0x000ca00001aa7983 */ /* 0x000ea80000300a00 */
[----:B0-----:R-:W2:Y:S01]  /*3e450*/  LDL.LU.64 R172, [R1+0xc38] ;  /* 0x000c380001ac7983 */ /* 0x001ea20000300a00 */
[----:B---3--:R-:W-:-:S05]  /*3e460*/  PRMT R0, R76, 0x7770, RZ ;  /* 0x000077704c007816 */ /* 0x008fca00000000ff */
[----:B------:R0:W-:Y:S04]  /*3e470*/  @P1 STG.E.U8 desc[UR32][R78.64], R0 ;  /* 0x000000004e001986 */ /* 0x0001e8000c101120 */
[----:B0-----:R-:W3:Y:S01]  /*3e480*/  LDL.LU.64 R78, [R1+0xf98] ;  /* 0x000f9800014e7983 */ /* 0x001ee20000300a00 */
[C---:B------:R-:W-:Y:S02]  /*3e490*/  LOP3.LUT P6, RZ, R247.reuse, 0x1000, RZ, 0xc0, !PT ;  /* 0x00001000f7ff7812 */ /* 0x040fe400078cc0ff */
[----:B------:R-:W-:Y:S02]  /*3e4a0*/  LOP3.LUT P0, RZ, R247, 0x800, RZ, 0xc0, !PT ;  /* 0x00000800f7ff7812 */ /* 0x000fe4000780c0ff */
[----:B------:R-:W-:Y:S02]  /*3e4b0*/  PRMT R0, R76, 0x7771, RZ ;  /* 0x000077714c007816 */ /* 0x000fe400000000ff */
[----:B------:R-:W-:-:S07]  /*3e4c0*/  PRMT R4, R77, 0x7770, RZ ;  /* 0x000077704d047816 */ /* 0x000fce00000000ff */
[----:B------:R-:W-:Y:S04]  /*3e4d0*/  @P6 STG.E.U8 desc[UR32][R164.64], R0 ;  /* 0x00000000a4006986 */ /* 0x000fe8000c101120 */
[----:B------:R0:W-:Y:S01]  /*3e4e0*/  @P0 STG.E.U8 desc[UR32][R174.64], R4 ;  /* 0x00000004ae000986 */ /* 0x0001e2000c101120 */
[----:B------:R-:W-:Y:S02]  /*3e4f0*/  LOP3.LUT P0, RZ, R5, 0x2, RZ, 0xc0, !PT ;  /* 0x0000000205ff7812 */ /* 0x000fe4000780c0ff */
[----:B------:R-:W-:Y:S02]  /*3e500*/  PRMT R6, R77, 0x7771, RZ ;  /* 0x000077714d067816 */ /* 0x000fe400000000ff */
[C---:B------:R-:W-:Y:S02]  /*3e510*/  LOP3.LUT P2, RZ, R247.reuse, 0x80, RZ, 0xc0, !PT ;  /* 0x00000080f7ff7812 */ /* 0x040fe4000784c0ff */
[----:B------:R-:W-:Y:S01]  /*3e520*/  LOP3.LUT P3, RZ, R247, 0x40, RZ, 0xc0, !PT ;  /* 0x00000040f7ff7812 */ /* 0x000fe2000786c0ff */
[----:B0-----:R-:W2:Y:S06]  /*3e530*/  LDL.LU.64 R174, [R1+0xc10] ;  /* 0x000c100001ae7983 */ /* 0x001eac0000300a00 */
[----:B----4-:R0:W-:Y:S01]  /*3e540*/  @P0 STG.E.U8 desc[UR32][R176.64], R6 ;  /* 0x00000006b0000986 */ /* 0x0101e2000c101120 */
[----:B------:R-:W-:-:S03]  /*3e550*/  LOP3.LUT P0, RZ, R5, 0x1, RZ, 0xc0, !PT ;  /* 0x0000000105ff7812 */ /* 0x000fc6000780c0ff */
[----:B0-----:R-:W4:Y:S01]  /*3e560*/  LDL.LU.64 R176, [R1+0xbb8] ;  /* 0x000bb80001b07983 */ /* 0x001f220000300a00 */
[----:B---3--:R-:W-:-:S09]  /*3e570*/  PRMT R5, R78, 0x7770, RZ ;  /* 0x000077704e057816 */ /* 0x008fd200000000ff */
[----:B------:R0:W-:Y:S01]  /*3e580*/  @P0 STG.E.U8 desc[UR32][R248.64], R5 ;  /* 0x00000005f8000986 */ /* 0x0001e2000c101120 */
[----:B------:R-:W-:Y:S02]  /*3e590*/  LOP3.LUT P0, RZ, R2, 0x80000000, RZ, 0xc0, !PT ;  /* 0x8000000002ff7812 */ /* 0x000fe4000780c0ff */
[----:B------:R-:W-:Y:S02]  /*3e5a0*/  PRMT R7, R78, 0x7771, RZ ;  /* 0x000077714e077816 */ /* 0x000fe400000000ff */
[C---:B------:R-:W-:Y:S02]  /*3e5b0*/  PRMT R8, R79.reuse, 0x7770, RZ ;  /* 0x000077704f087816 */ /* 0x040fe400000000ff */
[----:B------:R-:W-:Y:S01]  /*3e5c0*/  PRMT R0, R79, 0x7771, RZ ;  /* 0x000077714f007816 */ /* 0x000fe200000000ff */
[----:B0-----:R-:W3:Y:S06]  /*3e5d0*/  LDL.LU.64 R248, [R1+0xf90] ;  /* 0x000f900001f87983 */ /* 0x001eec0000300a00 */
[----:B------:R-:W-:Y:S04]  /*3e5e0*/  @P0 STG.E.U8 desc[UR32][R166.64], R7 ;  /* 0x00000007a6000986 */ /* 0x000fe8000c101120 */
[----:B------:R-:W-:Y:S04]  /*3e5f0*/  @P2 STG.E.U8 desc[UR32][R168.64], R8 ;  /* 0x00000008a8002986 */ /* 0x000fe8000c101120 */
[----:B--2---:R0:W-:Y:S04]  /*3e600*/  @P3 STG.E.U8 desc[UR32][R178.64], R0 ;  /* 0x00000000b2003986 */ /* 0x0041e8000c101120 */
[----:B0-----:R-:W2:Y:S01]  /*3e610*/  LDL.LU.64 R178, [R1+0xb90] ;  /* 0x000b900001b27983 */ /* 0x001ea20000300a00 */
[----:B------:R-:W-:-:S02]  /*3e620*/  LOP3.LUT P5, RZ, R247, 0x20, RZ, 0xc0, !PT ;  /* 0x00000020f7ff7812 */ /* 0x000fc400078ac0ff */
[C---:B------:R-:W-:Y:S02]  /*3e630*/  LOP3.LUT P4, RZ, R247.reuse, 0x10, RZ, 0xc0, !PT ;  /* 0x00000010f7ff7812 */ /* 0x040fe4000788c0ff */
[C---:B------:R-:W-:Y:S02]  /*3e640*/  LOP3.LUT P1, RZ, R247.reuse, 0x8, RZ, 0xc0, !PT ;  /* 0x00000008f7ff7812 */ /* 0x040fe4000782c0ff */
[C---:B------:R-:W-:Y:S02]  /*3e650*/  LOP3.LUT P6, RZ, R247.reuse, 0x4, RZ, 0xc0, !PT ;  /* 0x00000004f7ff7812 */ /* 0x040fe400078cc0ff */
[C---:B------:R-:W-:Y:S02]  /*3e660*/  LOP3.LUT P0, RZ, R247.reuse, 0x2, RZ, 0xc0, !PT ;  /* 0x00000002f7ff7812 */ /* 0x040fe4000780c0ff */
[----:B------:R-:W-:Y:S02]  /*3e670*/  LOP3.LUT P2, RZ, R247, 0x1, RZ, 0xc0, !PT ;  /* 0x00000001f7ff7812 */ /* 0x000fe4000784c0ff */
[----:B------:R-:W-:-:S02]  /*3e680*/  PRMT R4, R76, 0x7772, RZ ;  /* 0x000077724c047816 */ /* 0x000fc400000000ff */
[----:B------:R-:W-:Y:S02]  /*3e690*/  PRMT R76, R76, 0x7773, RZ ;  /* 0x000077734c4c7816 */ /* 0x000fe400000000ff */
[C---:B------:R-:W-:Y:S02]  /*3e6a0*/  PRMT R5, R77.reuse, 0x7772, RZ ;  /* 0x000077724d057816 */ /* 0x040fe400000000ff */
[----:B------:R-:W-:Y:S01]  /*3e6b0*/  PRMT R77, R77, 0x7773, RZ ;  /* 0x000077734d4d7816 */ /* 0x000fe200000000ff */
[----:B------:R0:W-:Y:S01]  /*3e6c0*/  @P5 STG.E.U8 desc[UR32][R170.64], R4 ;  /* 0x00000004aa005986 */ /* 0x0001e2000c101120 */
[C---:B------:R-:W-:Y:S02]  /*3e6d0*/  PRMT R6, R78.reuse, 0x7772, RZ ;  /* 0x000077724e067816 */ /* 0x040fe400000000ff */
[----:B------:R-:W-:Y:S01]  /*3e6e0*/  PRMT R78, R78, 0x7773, RZ ;  /* 0x000077734e4e7816 */ /* 0x000fe200000000ff */
[----:B------:R1:W-:Y:S04]  /*3e6f0*/  @P4 STG.E.U8 desc[UR32][R172.64], R76 ;  /* 0x0000004cac004986 */ /* 0x0003e8000c101120 */
[----:B------:R4:W-:Y:S04]  /*3e700*/  @P1 STG.E.U8 desc[UR32][R174.64], R5 ;  /* 0x00000005ae001986 */ /* 0x0009e8000c101120 */
[----:B0-----:R-:W3:Y:S04]  /*3e710*/  LDL.LU.64 R170, [R1+0xb10] ;  /* 0x000b100001aa7983 */ /* 0x001ee80000300a00 */
[----:B-1----:R-:W3:Y:S04]  /*3e720*/  LDL.LU.64 R172, [R1+0x150] ;  /* 0x0001500001ac7983 */ /* 0x002ee80000300a00 */
[----:B----4-:R0:W-:Y:S04]  /*3e730*/  @P6 STG.E.U8 desc[UR32][R176.64], R77 ;  /* 0x0000004db0006986 */ /* 0x0101e8000c101120 */
[----:B------:R-:W4:Y:S04]  /*3e740*/  LDL.LU.64 R174, [R1+0x140] ;  /* 0x0001400001ae7983 */ /* 0x000f280000300a00 */
[----:B0-----:R-:W4:Y:S04]  /*3e750*/  LDL.LU.64 R176, [R1+0x138] ;  /* 0x0001380001b07983 */ /* 0x001f280000300a00 */
[----:B------:R-:W4:Y:S04]  /*3e760*/  LDL.LU.64 R160, [R1+0x130] ;  /* 0x0001300001a07983 */ /* 0x000f280000300a00 */
[----:B------:R-:W4:Y:S04]  /*3e770*/  LDL.LU.64 R162, [R1+0x128] ;  /* 0x0001280001a27983 */ /* 0x000f280000300a00 */
[----:B--2---:R-:W-:Y:S04]  /*3e780*/  @P0 STG.E.U8 desc[UR32][R178.64], R6 ;  /* 0x00000006b2000986 */ /* 0x004fe8000c101120 */
[----:B------:R0:W-:Y:S04]  /*3e790*/  @P2 STG.E.U8 desc[UR32][R72.64], R78 ;  /* 0x0000004e48002986 */ /* 0x0001e8000c101120 */
[----:B0-----:R-:W2:Y:S01]  /*3e7a0*/  LDL.LU.64 R72, [R1+0xf88] ;  /* 0x000f880001487983 */ /* 0x001ea20000300a00 */
[----:B---3--:R-:W-:-:S02]  /*3e7b0*/  LOP3.LUT P4, RZ, R248, 0x4000000, RZ, 0xc0, !PT ;  /* 0x04000000f8ff7812 */ /* 0x008fc4000788c0ff */
[C---:B------:R-:W-:Y:S01]  /*3e7c0*/  LOP3.LUT P3, RZ, R248.reuse, 0x80000000, RZ, 0xc0, !PT ;  /* 0x80000000f8ff7812 */ /* 0x040fe2000786c0ff */
[----:B------:R-:W3:Y:S01]  /*3e7d0*/  LDL.LU.64 R178, [R1+0x120] ;  /* 0x0001200001b27983 */ /* 0x000ee20000300a00 */
[----:B------:R-:W-:Y:S02]  /*3e7e0*/  P2R R9, PR, RZ, 0x10 ;  /* 0x00000010ff097803 */ /* 0x000fe40000000000 */
[C---:B------:R-:W-:Y:S01]  /*3e7f0*/  LOP3.LUT P4, RZ, R248.reuse, 0x8000000, RZ, 0xc0, !PT ;  /* 0x08000000f8ff7812 */ /* 0x040fe2000788c0ff */
[----:B------:R-:W3:Y:S03]  /*3e800*/  LDL.LU.64 R164, [R1+0x118] ;  /* 0x0001180001a47983 */ /* 0x000ee60000300a00 */
[----:B------:R-:W-:Y:S01]  /*3e810*/  P2R R8, PR, RZ, 0x10 ;  /* 0x00000010ff087803 */ /* 0x000fe20000000000 */
[----:B------:R-:W3:Y:S01]  /*3e820*/  LDL.LU.64 R166, [R1+0x110] ;  /* 0x0001100001a67983 */ /* 0x000ee20000300a00 */
[----:B------:R-:W-:-:S02]  /*3e830*/  LOP3.LUT P4, RZ, R248, 0x10000000, RZ, 0xc0, !PT ;  /* 0x10000000f8ff7812 */ /* 0x000fc4000788c0ff */
[C---:B------:R-:W-:Y:S01]  /*3e840*/  LOP3.LUT P5, RZ, R248.reuse, 0x40000000, RZ, 0xc0, !PT ;  /* 0x40000000f8ff7812 */ /* 0x040fe200078ac0ff */
[----:B------:R-:W3:Y:S01]  /*3e850*/  LDL.LU.64 R168, [R1+0x108] ;  /* 0x0001080001a87983 */ /* 0x000ee20000300a00 */
[----:B------:R-:W-:Y:S02]  /*3e860*/  P2R R7, PR, RZ, 0x10 ;  /* 0x00000010ff077803 */ /* 0x000fe40000000000 */
[----:B------:R-:W-:Y:S02]  /*3e870*/  LOP3.LUT P4, RZ, R248, 0x20000000, RZ, 0xc0, !PT ;  /* 0x20000000f8ff7812 */ /* 0x000fe4000788c0ff */
[C---:B------:R-:W-:Y:S02]  /*3e880*/  PRMT R0, R79.reuse, 0x7772, RZ ;  /* 0x000077724f007816 */ /* 0x040fe400000000ff */
[----:B------:R-:W-:-:S03]  /*3e890*/  PRMT R79, R79, 0x7773, RZ ;  /* 0x000077734f4f7816 */ /* 0x000fc600000000ff */
[----:B------:R-:W-:Y:S04]  /*3e8a0*/  @P3 STG.E.U8 desc[UR32][R170.64], R0 ;  /* 0x00000000aa003986 */ /* 0x000fe8000c101120 */
[----:B------:R-:W-:Y:S01]  /*3e8b0*/  @P5 STG.E.U8 desc[UR32][R172.64], R79 ;  /* 0x0000004fac005986 */ /* 0x000fe2000c101120 */
[----:B--2---:R-:W-:-:S05]  /*3e8c0*/  PRMT R4, R72, 0x7770, RZ ;  /* 0x0000777048047816 */ /* 0x004fca00000000ff */
[----:B------:R0:W-:Y:S04]  /*3e8d0*/  @P4 STG.E.U8 desc[UR32][R74.64], R4 ;  /* 0x000000044a004986 */ /* 0x0001e8000c101120 */
[----:B0-----:R-:W2:Y:S01]  /*3e8e0*/  LDL.LU.64 R74, [R1+0xf80] ;  /* 0x000f8000014a7983 */ /* 0x001ea20000300a00 */
[----:B------:R-:W-:Y:S02]  /*3e8f0*/  ISETP.NE.AND P4, PT, R7, RZ, PT ;  /* 0x000000ff0700720c */ /* 0x000fe40003f85270 */
[----:B------:R-:W-:Y:S01]  /*3e900*/  PRMT R5, R72, 0x7771, RZ ;  /* 0x0000777148057816 */ /* 0x000fe200000000ff */
[----:B------:R-:W3:Y:S01]  /*3e910*/  LDL.LU.64 R170, [R1+0x100] ;  /* 0x0001000001aa7983 */ /* 0x000ee20000300a00 */
[----:B------:R-:W-:Y:S02]  /*3e920*/  LOP3.LUT P6, RZ, R248, 0x200000, RZ, 0xc0, !PT ;  /* 0x00200000f8ff7812 */ /* 0x000fe400078cc0ff */
[----:B------:R-:W-:Y:S01]  /*3e930*/  PRMT R6, R73, 0x7770, RZ ;  /* 0x0000777049067816 */ /* 0x000fe200000000ff */
[----:B------:R-:W3:Y:S06]  /*3e940*/  LDL.LU.64 R172, [R1+0xf8] ;  /* 0x0000f80001ac7983 */ /* 0x000eec0000300a00 */
[----:B----4-:R0:W-:Y:S01]  /*3e950*/  @P4 STG.E.U8 desc[UR32][R174.64], R5 ;  /* 0x00000005ae004986 */ /* 0x0101e2000c101120 */
[----:B------:R-:W-:-:S02]  /*3e960*/  ISETP.NE.AND P4, PT, R8, RZ, PT ;  /* 0x000000ff0800720c */ /* 0x000fc40003f85270 */
[----:B------:R-:W-:Y:S02]  /*3e970*/  P2R R80, PR, RZ, 0x40 ;  /* 0x00000040ff507803 */ /* 0x000fe40000000000 */
[----:B------:R-:W-:-:S04]  /*3e980*/  LOP3.LUT P6, RZ, R248, 0x400000, RZ, 0xc0, !PT ;  /* 0x00400000f8ff7812 */ /* 0x000fc800078cc0ff */
[----:B------:R-:W-:Y:S02]  /*3e990*/  P2R R77, PR, RZ, 0x40 ;  /* 0x00000040ff4d7803 */ /* 0x000fe40000000000 */
[C---:B------:R-:W-:Y:S01]  /*3e9a0*/  LOP3.LUT P6, RZ, R248.reuse, 0x800000, RZ, 0xc0, !PT ;  /* 0x00800000f8ff7812 */ /* 0x040fe200078cc0ff */
[----:B0-----:R-:W4:Y:S01]  /*3e9b0*/  LDL.LU.64 R174, [R1+0xf0] ;  /* 0x0000f00001ae7983 */ /* 0x001f220000300a00 */
[----:B------:R-:W-:-:S03]  /*3e9c0*/  LOP3.LUT P1, RZ, R248, 0x2000000, RZ, 0xc0, !PT ;  /* 0x02000000f8ff7812 */ /* 0x000fc6000782c0ff */
[----:B------:R0:W-:Y:S01]  /*3e9d0*/  @P4 STG.E.U8 desc[UR32][R176.64], R6 ;  /* 0x00000006b0004986 */ /* 0x0001e2000c101120 */
[----:B------:R-:W-:Y:S02]  /*3e9e0*/  ISETP.NE.AND P4, PT, R9, RZ, PT ;  /* 0x000000ff0900720c */ /* 0x000fe40003f85270 */
[----:B------:R-:W-:Y:S02]  /*3e9f0*/  P2R R76, PR, RZ, 0x40 ;  /* 0x00000040ff4c7803 */ /* 0x000fe40000000000 */
[----:B------:R-:W-:Y:S02]  /*3ea00*/  LOP3.LUT P6, RZ, R248, 0x1000000, RZ, 0xc0, !PT ;  /* 0x01000000f8ff7812 */ /* 0x000fe400078cc0ff */
[----:B------:R-:W-:Y:S01]  /*3ea10*/  PRMT R7, R73, 0x7771, RZ ;  /* 0x0000777149077816 */ /* 0x000fe200000000ff */
[----:B0-----:R-:W4:Y:S06]  /*3ea20*/  LDL.LU.64 R176, [R1+0xe8] ;  /* 0x0000e80001b07983 */ /* 0x001f2c0000300a00 */
[----:B------:R-:W-:Y:S01]  /*3ea30*/  @P4 STG.E.U8 desc[UR32][R160.64], R7 ;  /* 0x00000007a0004986 */ /* 0x000fe2000c101120 */
[----:B--2---:R-:W-:-:S02]  /*3ea40*/  PRMT R0, R74, 0x7770, RZ ;  /* 0x000077704a007816 */ /* 0x004fc400000000ff */
[----:B------:R-:W-:-:S03]  /*3ea50*/  PRMT R8, R74, 0x7771, RZ ;  /* 0x000077714a087816 */ /* 0x000fc600000000ff */
[----:B------:R-:W-:Y:S04]  /*3ea60*/  @P1 STG.E.U8 desc[UR32][R162.64], R0 ;  /* 0x00000000a2001986 */ /* 0x000fe8000c101120 */
[----:B---3--:R0:W-:Y:S04]  /*3ea70*/  @P6 STG.E.U8 desc[UR32][R178.64], R8 ;  /* 0x00000008b2006986 */ /* 0x0081e8000c101120 */
[----:B0-----:R-:W2:Y:S01]  /*3ea80*/  LDL.LU.64 R178, [R1+0xe0] ;  /* 0x0000e00001b27983 */ /* 0x001ea20000300a00 */
[----:B------:R-:W-:Y:S02]  /*3ea90*/  ISETP.NE.AND P6, PT, R76, RZ, PT ;  /* 0x000000ff4c00720c */ /* 0x000fe40003fc5270 */
[----:B------:R-:W-:-:S02]  /*3eaa0*/  PRMT R4, R75, 0x7770, RZ ;  /* 0x000077704b047816 */ /* 0x000fc400000000ff */
[----:B------:R-:W-:-:S09]  /*3eab0*/  PRMT R5, R75, 0x7771, RZ ;  /* 0x000077714b057816 */ /* 0x000fd200000000ff */
[----:B------:R0:W-:Y:S01]  /*3eac0*/  @P6 STG.E.U8 desc[UR32][R164.64], R4 ;  /* 0x00000004a4006986 */ /* 0x0001e2000c101120 */
[----:B------:R-:W-:Y:S02]  /*3ead0*/  ISETP.NE.AND P6, PT, R77, RZ, PT ;  /* 0x000000ff4d00720c */ /* 0x000fe40003fc5270 */
[C---:B------:R-:W-:Y:S02]  /*3eae0*/  LOP3.LUT P0, RZ, R248.reuse, 0x100000, RZ, 0xc0, !PT ;  /* 0x00100000f8ff7812 */ /* 0x040fe4000780c0ff */
[C---:B------:R-:W-:Y:S02]  /*3eaf0*/  LOP3.LUT P2, RZ, R248.reuse, 0x80000, RZ, 0xc0, !PT ;  /* 0x00080000f8ff7812 */ /* 0x040fe4000784c0ff */
[C---:B------:R-:W-:Y:S02]  /*3eb00*/  LOP3.LUT P3, RZ, R248.reuse, 0x40000, RZ, 0xc0, !PT ;  /* 0x00040000f8ff7812 */ /* 0x040fe4000786c0ff */
[----:B------:R-:W-:-:S05]  /*3eb10*/  LOP3.LUT P5, RZ, R248, 0x20000, RZ, 0xc0, !PT ;  /* 0x00020000f8ff7812 */ /* 0x000fca00078ac0ff */
[----:B------:R1:W-:Y:S01]  /*3eb20*/  @P6 STG.E.U8 desc[UR32][R166.64], R5 ;  /* 0x00000005a6006986 */ /* 0x0003e2000c101120 */
[----:B------:R-:W-:Y:S02]  /*3eb30*/  ISETP.NE.AND P6, PT, R80, RZ, PT ;  /* 0x000000ff5000720c */ /* 0x000fe40003fc5270 */
[C---:B------:R-:W-:Y:S02]  /*3eb40*/  LOP3.LUT P4, RZ, R248.reuse, 0x10000, RZ, 0xc0, !PT ;  /* 0x00010000f8ff7812 */ /* 0x040fe4000788c0ff */
[----:B------:R-:W-:Y:S02]  /*3eb50*/  LOP3.LUT P1, RZ, R248, 0x8000, RZ, 0xc0, !PT ;  /* 0x00008000f8ff7812 */ /* 0x000fe4000782c0ff */
[C---:B------:R-:W-:Y:S02]  /*3eb60*/  PRMT R6, R72.reuse, 0x7772, RZ ;  /* 0x0000777248067816 */ /* 0x040fe400000000ff */
[----:B------:R-:W-:Y:S02]  /*3eb70*/  PRMT R72, R72, 0x7773, RZ ;  /* 0x0000777348487816 */ /* 0x000fe400000000ff */
[----:B------:R-:W-:-:S02]  /*3eb80*/  PRMT R0, R73, 0x7772, RZ ;  /* 0x0000777249007816 */ /* 0x000fc400000000ff */
[----:B------:R-:W-:Y:S01]  /*3eb90*/  PRMT R73, R73, 0x7773, RZ ;  /* 0x0000777349497816 */ /* 0x000fe200000000ff */
[----:B------:R-:W-:Y:S01]  /*3eba0*/  @P6 STG.E.U8 desc[UR32][R168.64], R6 ;  /* 0x00000006a8006986 */ /* 0x000fe2000c101120 */
[C---:B0-----:R-:W-:Y:S02]  /*3ebb0*/  PRMT R4, R74.reuse, 0x7772, RZ ;  /* 0x000077724a047816 */ /* 0x041fe400000000ff */
[----:B------:R-:W-:Y:S01]  /*3ebc0*/  PRMT R74, R74, 0x7773, RZ ;  /* 0x000077734a4a7816 */ /* 0x000fe200000000ff */
[----:B------:R-:W-:Y:S01]  /*3ebd0*/  @P0 STG.E.U8 desc[UR32][R170.64], R72 ;  /* 0x00000048aa000986 */ /* 0x000fe2000c101120 */
[----:B-1----:R-:W-:-:S03]  /*3ebe0*/  PRMT R5, R75, 0x7772, RZ ;  /* 0x000077724b057816 */ /* 0x002fc600000000ff */
[----:B------:R0:W-:Y:S04]  /*3ebf0*/  @P2 STG.E.U8 desc[UR32][R172.64], R0 ;  /* 0x00000000ac002986 */ /* 0x0001e8000c101120 */
[----:B----4-:R1:W-:Y:S04]  /*3ec00*/  @P3 STG.E.U8 desc[UR32][R174.64], R73 ;  /* 0x00000049ae003986 */ /* 0x0103e8000c101120 */
[----:B------:R3:W-:Y:S04]  /*3ec10*/  @P5 STG.E.U8 desc[UR32][R176.64], R4 ;  /* 0x00000004b0005986 */ /* 0x0007e8000c101120 */
[----:B0-----:R-:W4:Y:S04]  /*3ec20*/  LDL.LU.64 R172, [R1+0xd0] ;  /* 0x0000d00001ac7983 */ /* 0x001f280000300a00 */
[----:B-1----:R-:W4:Y:S04]  /*3ec30*/  LDL.LU.64 R174, [R1+0xc8] ;  /* 0x0000c80001ae7983 */ /* 0x002f280000300a00 */
[----:B---3--:R-:W3:Y:S04]  /*3ec40*/  LDL.LU.64 R176, [R1+0xb8] ;  /* 0x0000b80001b07983 */ /* 0x008ee80000300a00 */
[----:B--2---:R0:W-:Y:S04]  /*3ec50*/  @P4 STG.E.U8 desc[UR32][R178.64], R74 ;  /* 0x0000004ab2004986 */ /* 0x0041e8000c101120 */
[----:B------:R1:W-:Y:S04]  /*3ec60*/  @P1 STG.E.U8 desc[UR32][R68.64], R5 ;  /* 0x0000000544001986 */ /* 0x0003e8000c101120 */
[----:B0-----:R-:W2:Y:S04]  /*3ec70*/  LDL.LU.64 R178, [R1+0xb0] ;  /* 0x0000b00001b27983 */ /* 0x001ea80000300a00 */
[----:B-1----:R-:W3:Y:S01]  /*3ec80*/  LDL.LU.64 R68, [R1+0xf78] ;  /* 0x000f780001447983 */ /* 0x002ee20000300a00 */
[----:B------:R-:W-:-:S02]  /*3ec90*/  LOP3.LUT P6, RZ, R248, 0x4000, RZ, 0xc0, !PT ;  /* 0x00004000f8ff7812 */ /* 0x000fc400078cc0ff */
[C---:B------:R-:W-:Y:S01]  /*3eca0*/  LOP3.LUT P0, RZ, R248.reuse, 0x2000, RZ, 0xc0, !PT ;  /* 0x00002000f8ff7812 */ /* 0x040fe2000780c0ff */
[----:B------:R-:W2:Y:S01]  /*3ecb0*/  LDL.LU.64 R160, [R1+0xa8] ;  /* 0x0000a80001a07983 */ /* 0x000ea20000300a00 */
[C---:B------:R-:W-:Y:S02]  /*3ecc0*/  LOP3.LUT P2, RZ, R248.reuse, 0x1000, RZ, 0xc0, !PT ;  /* 0x00001000f8ff7812 */ /* 0x040fe4000784c0ff */
[----:B------:R-:W-:Y:S01]  /*3ecd0*/  PRMT R75, R75, 0x7773, RZ ;  /* 0x000077734b4b7816 */ /* 0x000fe200000000ff */
[----:B------:R-:W2:Y:S04]  /*3ece0*/  LDL.LU.64 R162, [R1+0xa0] ;  /* 0x0000a00001a27983 */ /* 0x000ea80000300a00 */
[----:B------:R-:W2:Y:S04]  /*3ecf0*/  LDL.LU.64 R168, [R1+0x98] ;  /* 0x0000980001a87983 */ /* 0x000ea80000300a00 */
[----:B------:R-:W2:Y:S04]  /*3ed00*/  LDL.LU.64 R164, [R1+0x90] ;  /* 0x0000900001a47983 */ /* 0x000ea80000300a00 */
[----:B------:R-:W2:Y:S04]  /*3ed10*/  LDL.LU.64 R166, [R1+0x88] ;  /* 0x0000880001a67983 */ /* 0x000ea80000300a00 */
[----:B------:R-:W2:Y:S04]  /*3ed20*/  LDL.LU.64 R170, [R1+0x80] ;  /* 0x0000800001aa7983 */ /* 0x000ea80000300a00 */
[----:B----4-:R-:W-:Y:S01]  /*3ed30*/  @P6 STG.E.U8 desc[UR32][R172.64], R75 ;  /* 0x0000004bac006986 */ /* 0x010fe2000c101120 */
[----:B------:R-:W-:-:S04]  /*3ed40*/  LOP3.LUT P5, RZ, R248, 0x80, RZ, 0xc0, !PT ;  /* 0x00000080f8ff7812 */ /* 0x000fc800078ac0ff */
[----:B------:R-:W-:Y:S02]  /*3ed50*/  P2R R72, PR, RZ, 0x20 ;  /* 0x00000020ff487803 */ /* 0x000fe40000000000 */
[----:B------:R-:W-:-:S04]  /*3ed60*/  LOP3.LUT P5, RZ, R248, 0x100, RZ, 0xc0, !PT ;  /* 0x00000100f8ff7812 */ /* 0x000fc800078ac0ff */
[----:B------:R-:W-:Y:S02]  /*3ed70*/  P2R R9, PR, RZ, 0x20 ;  /* 0x00000020ff097803 */ /* 0x000fe40000000000 */
[C---:B------:R-:W-:Y:S02]  /*3ed80*/  LOP3.LUT P5, RZ, R248.reuse, 0x200, RZ, 0xc0, !PT ;  /* 0x00000200f8ff7812 */ /* 0x040fe400078ac0ff */
[C---:B------:R-:W-:Y:S02]  /*3ed90*/  LOP3.LUT P3, RZ, R248.reuse, 0x800, RZ, 0xc0, !PT ;  /* 0x00000800f8ff7812 */ /* 0x040fe4000786c0ff */
[----:B------:R-:W-:Y:S02]  /*3eda0*/  P2R R8, PR, RZ, 0x20 ;  /* 0x00000020ff087803 */ /* 0x000fe40000000000 */
[----:B------:R-:W-:Y:S02]  /*3edb0*/  LOP3.LUT P5, RZ, R248, 0x400, RZ, 0xc0, !PT ;  /* 0x00000400f8ff7812 */ /* 0x000fe400078ac0ff */
[----:B---3--:R-:W-:-:S02]  /*3edc0*/  PRMT R0, R68, 0x7770, RZ ;  /* 0x0000777044007816 */ /* 0x008fc400000000ff */
[----:B------:R-:W-:-:S03]  /*3edd0*/  PRMT R6, R68, 0x7771, RZ ;  /* 0x0000777144067816 */ /* 0x000fc600000000ff */
[----:B------:R-:W-:Y:S04]  /*3ede0*/  @P0 STG.E.U8 desc[UR32][R174.64], R0 ;  /* 0x00000000ae000986 */ /* 0x000fe8000c101120 */
[----:B------:R0:W-:Y:S04]  /*3edf0*/  @P2 STG.E.U8 desc[UR32][R70.64], R6 ;  /* 0x0000000646002986 */ /* 0x0001e8000c101120 */
[----:B0-----:R-:W3:Y:S04]  /*3ee00*/  LDL.LU.64 R70, [R1+0xf70] ;  /* 0x000f700001467983 */ /* 0x001ee80000300a00 */
[----:B------:R-:W4:Y:S01]  /*3ee10*/  LDL.LU.64 R172, [R1+0x78] ;  /* 0x0000780001ac7983 */ /* 0x000f220000300a00 */
[----:B------:R-:W-:-:S02]  /*3ee20*/  PRMT R4, R69, 0x7770, RZ ;  /* 0x0000777045047816 */ /* 0x000fc400000000ff */
[----:B------:R-:W-:Y:S01]  /*3ee30*/  PRMT R7, R69, 0x7771, RZ ;  /* 0x0000777145077816 */ /* 0x000fe200000000ff */
[----:B------:R-:W4:Y:S04]  /*3ee40*/  LDL.LU.64 R174, [R1+0x70] ;  /* 0x0000700001ae7983 */ /* 0x000f280000300a00 */
[----:B------:R0:W-:Y:S04]  /*3ee50*/  @P3 STG.E.U8 desc[UR32][R176.64], R4 ;  /* 0x00000004b0003986 */ /* 0x0001e8000c101120 */
[----:B--2---:R1:W-:Y:S04]  /*3ee60*/  @P5 STG.E.U8 desc[UR32][R178.64], R7 ;  /* 0x00000007b2005986 */ /* 0x0043e8000c101120 */
[----:B0-----:R-:W2:Y:S04]  /*3ee70*/  LDL.LU.64 R176, [R1+0x68] ;  /* 0x0000680001b07983 */ /* 0x001ea80000300a00 */
[----:B-1----:R-:W2:Y:S01]  /*3ee80*/  LDL.LU.64 R178, [R1+0x60] ;  /* 0x0000600001b27983 */ /* 0x002ea20000300a00 */
[----:B------:R-:W-:-:S02]  /*3ee90*/  ISETP.NE.AND P5, PT, R8, RZ, PT ;  /* 0x000000ff0800720c */ /* 0x000fc40003fa5270 */
        /* <DEDUP_REMOVED lines=8> */
[----:B------:R-:W-:-:S02]  /*3ef20*/  PRMT R4, R68, 0x7772, RZ ;  /* 0x0000777244047816 */ /* 0x000fc400000000ff */
[----:B------:R-:W-:Y:S02]  /*3ef30*/  PRMT R68, R68, 0x7773, RZ ;  /* 0x0000777344447816 */ /* 0x000fe400000000ff */
[C---:B------:R-:W-:Y:S02]  /*3ef40*/  LOP3.LUT P6, RZ, R248.reuse, 0x2, RZ, 0xc0, !PT ;  /* 0x00000002f8ff7812 */ /* 0x040fe400078cc0ff */
[----:B------:R-:W-:Y:S02]  /*3ef50*/  LOP3.LUT P0, RZ, R248, 0x1, RZ, 0xc0, !PT ;  /* 0x00000001f8ff7812 */ /* 0x000fe4000780c0ff */
[----:B------:R-:W-:Y:S02]  /*3ef60*/  LOP3.LUT P2, RZ, R249, 0x80000000, RZ, 0xc0, !PT ;  /* 0x80000000f9ff7812 */ /* 0x000fe4000784c0ff */
[----:B---3--:R-:W-:-:S05]  /*3ef70*/  PRMT R5, R70, 0x7770, RZ ;  /* 0x0000777046057816 */ /* 0x008fca00000000ff */
[----:B------:R0:W-:Y:S01]  /*3ef80*/  @P5 STG.E.U8 desc[UR32][R160.64], R5 ;  /* 0x00000005a0005986 */ /* 0x0001e2000c101120 */
[----:B------:R-:W-:Y:S02]  /*3ef90*/  ISETP.NE.AND P5, PT, R9, RZ, PT ;  /* 0x000000ff0900720c */ /* 0x000fe40003fa5270 */
[----:B------:R-:W-:Y:S02]  /*3efa0*/  PRMT R8, R70, 0x7771, RZ ;  /* 0x0000777146087816 */ /* 0x000fe400000000ff */
[----:B------:R-:W-:-:S09]  /*3efb0*/  PRMT R0, R71, 0x7770, RZ ;  /* 0x0000777047007816 */ /* 0x000fd200000000ff */
[----:B------:R-:W-:Y:S01]  /*3efc0*/  @P5 STG.E.U8 desc[UR32][R162.64], R8 ;  /* 0x00000008a2005986 */ /* 0x000fe2000c101120 */
[----:B------:R-:W-:Y:S02]  /*3efd0*/  ISETP.NE.AND P5, PT, R72, RZ, PT ;  /* 0x000000ff4800720c */ /* 0x000fe40003fa5270 */
[----:B------:R-:W-:-:S11]  /*3efe0*/  PRMT R6, R71, 0x7771, RZ ;  /* 0x0000777147067816 */ /* 0x000fd600000000ff */
[----:B------:R1:W-:Y:S04]  /*3eff0*/  @P5 STG.E.U8 desc[UR32][R168.64], R0 ;  /* 0x00000000a8005986 */ /* 0x0003e8000c101120 */
[----:B------:R-:W-:Y:S04]  /*3f000*/  @P4 STG.E.U8 desc[UR32][R164.64], R6 ;  /* 0x00000006a4004986 */ /* 0x000fe8000c101120 */
[----:B------:R3:W-:Y:S01]  /*3f010*/  @P1 STG.E.U8 desc[UR32][R166.64], R4 ;  /* 0x00000004a6001986 */ /* 0x0007e2000c101120 */
[----:B------:R-:W-:Y:S02]  /*3f020*/  ISETP.NE.AND P1, PT, R73, RZ, PT ;  /* 0x000000ff4900720c */ /* 0x000fe40003f25270 */
[----:B0-----:R-:W-:Y:S01]  /*3f030*/  PRMT R5, R69, 0x7772, RZ ;  /* 0x0000777245057816 */ /* 0x001fe200000000ff */
[----:B-1----:R-:W2:Y:S10]  /*3f040*/  LDL.LU.64 R168, [R1+0x50] ;  /* 0x0000500001a87983 */ /* 0x002eb40000300a00 */
[----:B------:R0:W-:Y:S01]  /*3f050*/  @P1 STG.E.U8 desc[UR32][R170.64], R68 ;  /* 0x00000044aa001986 */ /* 0x0001e2000c101120 */
[----:B------:R-:W-:-:S02]  /*3f060*/  ISETP.NE.AND P1, PT, R74, RZ, PT ;  /* 0x000000ff4a00720c */ /* 0x000fc40003f25270 */
[----:B------:R-:W-:Y:S02]  /*3f070*/  PRMT R69, R69, 0x7773, RZ ;  /* 0x0000777345457816 */ /* 0x000fe400000000ff */
[----:B------:R-:W-:Y:S02]  /*3f080*/  PRMT R0, R70, 0x7772, RZ ;  /* 0x0000777246007816 */ /* 0x000fe400000000ff */
[----:B---3--:R-:W-:Y:S01]  /*3f090*/  PRMT R4, R71, 0x7772, RZ ;  /* 0x0000777247047816 */ /* 0x008fe200000000ff */
[----:B0-----:R-:W3:Y:S06]  /*3f0a0*/  LDL.LU.64 R170, [R1+0x48] ;  /* 0x0000480001aa7983 */ /* 0x001eec0000300a00 */
[----:B----4-:R0:W-:Y:S01]  /*3f0b0*/  @P1 STG.E.U8 desc[UR32][R172.64], R5 ;  /* 0x00000005ac001986 */ /* 0x0101e2000c101120 */
[----:B------:R-:W-:-:S02]  /*3f0c0*/  ISETP.NE.AND P1, PT, R76, RZ, PT ;  /* 0x000000ff4c00720c */ /* 0x000fc40003f25270 */
[----:B------:R-:W-:Y:S01]  /*3f0d0*/  PRMT R70, R70, 0x7773, RZ ;  /* 0x0000777346467816 */ /* 0x000fe200000000ff */
[----:B0-----:R-:W4:Y:S10]  /*3f0e0*/  LDL.LU.64 R172, [R1+0x38] ;  /* 0x0000380001ac7983 */ /* 0x001f340000300a00 */
[----:B------:R0:W-:Y:S04]  /*3f0f0*/  @P1 STG.E.U8 desc[UR32][R174.64], R69 ;  /* 0x00000045ae001986 */ /* 0x0001e8000c101120 */
[----:B--2---:R-:W-:Y:S04]  /*3f100*/  @P6 STG.E.U8 desc[UR32][R176.64], R0 ;  /* 0x00000000b0006986 */ /* 0x004fe8000c101120 */
[----:B------:R-:W-:Y:S04]  /*3f110*/  @P0 STG.E.U8 desc[UR32][R178.64], R70 ;  /* 0x00000046b2000986 */ /* 0x000fe8000c101120 */
[----:B0-----:R-:W2:Y:S04]  /*3f120*/  LDL.LU.64 R174, [R1+0x30] ;  /* 0x0000300001ae7983 */ /* 0x001ea80000300a00 */
[----:B------:R0:W-:Y:S04]  /*3f130*/  @P2 STG.E.U8 desc[UR32][R64.64], R4 ;  /* 0x0000000440002986 */ /* 0x0001e8000c101120 */
[----:B0-----:R-:W3:Y:S01]  /*3f140*/  LDL.LU.64 R64, [R1+0xf68] ;  /* 0x000f680001407983 */ /* 0x001ee20000300a00 */
[----:B------:R-:W-:-:S02]  /*3f150*/  LOP3.LUT P3, RZ, R249, 0x40000000, RZ, 0xc0, !PT ;  /* 0x40000000f9ff7812 */ /* 0x000fc4000786c0ff */
[C---:B------:R-:W-:Y:S01]  /*3f160*/  LOP3.LUT P5, RZ, R249.reuse, 0x20000000, RZ, 0xc0, !PT ;  /* 0x20000000f9ff7812 */ /* 0x040fe200078ac0ff */
[----:B------:R-:W2:Y:S01]  /*3f170*/  LDL.LU.64 R176, [R1+0x28] ;  /* 0x0000280001b07983 */ /* 0x000ea20000300a00 */
[----:B------:R-:W-:Y:S02]  /*3f180*/  LOP3.LUT P4, RZ, R249, 0x10000000, RZ, 0xc0, !PT ;  /* 0x10000000f9ff7812 */ /* 0x000fe4000788c0ff */
[----:B------:R-:W-:Y:S01]  /*3f190*/  PRMT R71, R71, 0x7773, RZ ;  /* 0x0000777347477816 */ /* 0x000fe200000000ff */
[----:B------:R-:W2:Y:S06]  /*3f1a0*/  LDL.LU.64 R178, [R1+0x20] ;  /* 0x0000200001b27983 */ /* 0x000eac0000300a00 */
[----:B------:R-:W-:Y:S01]  /*3f1b0*/  @P3 STG.E.U8 desc[UR32][R168.64], R71 ;  /* 0x00000047a8003986 */ /* 0x000fe2000c101120 */
[----:B---3--:R-:W-:-:S02]  /*3f1c0*/  PRMT R5, R64, 0x7770, RZ ;  /* 0x0000777040057816 */ /* 0x008fc400000000ff */
[----:B------:R-:W-:-:S03]  /*3f1d0*/  PRMT R6, R64, 0x7771, RZ ;  /* 0x0000777140067816 */ /* 0x000fc600000000ff */
[----:B------:R-:W-:Y:S04]  /*3f1e0*/  @P5 STG.E.U8 desc[UR32][R170.64], R5 ;  /* 0x00000005aa005986 */ /* 0x000fe8000c101120 */
[----:B------:R0:W-:Y:S04]  /*3f1f0*/  @P4 STG.E.U8 desc[UR32][R66.64], R6 ;  /* 0x0000000642004986 */ /* 0x0001e8000c101120 */
[----:B0-----:R-:W3:Y:S01]  /*3f200*/  LDL.LU.64 R66, [R1+0xf60] ;  /* 0x000f600001427983 */ /* 0x001ee20000300a00 */
[----:B------:R-:W-:-:S04]  /*3f210*/  LOP3.LUT P3, RZ, R249, 0x100000, RZ, 0xc0, !PT ;  /* 0x00100000f9ff7812 */ /* 0x000fc8000786c0ff */
[----:B------:R-:W-:Y:S02]  /*3f220*/  P2R R69, PR, RZ, 0x8 ;  /* 0x00000008ff457803 */ /* 0x000fe40000000000 */
[C---:B------:R-:W-:Y:S02]  /*3f230*/  LOP3.LUT P3, RZ, R249.reuse, 0x200000, RZ, 0xc0, !PT ;  /* 0x00200000f9ff7812 */ /* 0x040fe4000786c0ff */
[C---:B------:R-:W-:Y:S02]  /*3f240*/  LOP3.LUT P1, RZ, R249.reuse, 0x8000000, RZ, 0xc0, !PT ;  /* 0x08000000f9ff7812 */ /* 0x040fe4000782c0ff */
[----:B------:R-:W-:Y:S02]  /*3f250*/  P2R R68, PR, RZ, 0x8 ;  /* 0x00000008ff447803 */ /* 0x000fe40000000000 */
[C---:B------:R-:W-:Y:S02]  /*3f260*/  LOP3.LUT P3, RZ, R249.reuse, 0x400000, RZ, 0xc0, !PT ;  /* 0x00400000f9ff7812 */ /* 0x040fe4000786c0ff */
[----:B------:R-:W-:-:S02]  /*3f270*/  LOP3.LUT P6, RZ, R249, 0x4000000, RZ, 0xc0, !PT ;  /* 0x04000000f9ff7812 */ /* 0x000fc400078cc0ff */
[C---:B------:R-:W-:Y:S02]  /*3f280*/  LOP3.LUT P0, RZ, R249.reuse, 0x2000000, RZ, 0xc0, !PT ;  /* 0x02000000f9ff7812 */ /* 0x040fe4000780c0ff */
[C---:B------:R-:W-:Y:S02]  /*3f290*/  LOP3.LUT P2, RZ, R249.reuse, 0x1000000, RZ, 0xc0, !PT ;  /* 0x01000000f9ff7812 */ /* 0x040fe4000784c0ff */
[----:B------:R-:W-:Y:S02]  /*3f2a0*/  P2R R9, PR, RZ, 0x8 ;  /* 0x00000008ff097803 */ /* 0x000fe40000000000 */
[----:B------:R-:W-:Y:S02]  /*3f2b0*/  LOP3.LUT P3, RZ, R249, 0x800000, RZ, 0xc0, !PT ;  /* 0x00800000f9ff7812 */ /* 0x000fe4000786c0ff */
[C---:B------:R-:W-:Y:S02]  /*3f2c0*/  PRMT R0, R65.reuse, 0x7770, RZ ;  /* 0x0000777041007816 */ /* 0x040fe400000000ff */
[----:B------:R-:W-:-:S03]  /*3f2d0*/  PRMT R7, R65, 0x7771, RZ ;  /* 0x0000777141077816 */ /* 0x000fc600000000ff */
[----:B----4-:R0:W-:Y:S04]  /*3f2e0*/  @P1 STG.E.U8 desc[UR32][R172.64], R0 ;  /* 0x00000000ac001986 */ /* 0x0101e8000c101120 */
[----:B--2---:R-:W-:Y:S01]  /*3f2f0*/  @P6 STG.E.U8 desc[UR32][R174.64], R7 ;  /* 0x00000007ae006986 */ /* 0x004fe2000c101120 */
[C---:B0-----:R-:W-:Y:S02]  /*3f300*/  PRMT R0, R64.reuse, 0x7772, RZ ;  /* 0x0000777240007816 */ /* 0x041fe400000000ff */
[----:B------:R-:W-:Y:S02]  /*3f310*/  PRMT R64, R64, 0x7773, RZ ;  /* 0x0000777340407816 */ /* 0x000fe400000000ff */
[C---:B---3--:R-:W-:Y:S02]  /*3f320*/  PRMT R4, R66.reuse, 0x7770, RZ ;  /* 0x0000777042047816 */ /* 0x048fe400000000ff */
[----:B------:R-:W-:-:S02]  /*3f330*/  PRMT R8, R66, 0x7771, RZ ;  /* 0x0000777142087816 */ /* 0x000fc400000000ff */
[----:B------:R-:W-:Y:S01]  /*3f340*/  PRMT R5, R67, 0x7770, RZ ;  /* 0x0000777043057816 */ /* 0x000fe200000000ff */
[----:B------:R-:W-:Y:S04]  /*3f350*/  @P0 STG.E.U8 desc[UR32][R176.64], R4 ;  /* 0x00000004b0000986 */ /* 0x000fe8000c101120 */
[----:B------:R-:W-:Y:S04]  /*3f360*/  @P2 STG.E.U8 desc[UR32][R178.64], R8 ;  /* 0x00000008b2002986 */ /* 0x000fe8000c101120 */
[----:B------:R0:W-:Y:S01]  /*3f370*/  @P3 STG.E.U8 desc[UR32][R56.64], R5 ;  /* 0x0000000538003986 */ /* 0x0001e2000c101120 */
[----:B------:R-:W-:-:S02]  /*3f380*/  ISETP.NE.AND P3, PT, R9, RZ, PT ;  /* 0x000000ff0900720c */ /* 0x000fc40003f65270 */
[----:B------:R-:W-:Y:S01]  /*3f390*/  PRMT R6, R67, 0x7771, RZ ;  /* 0x0000777143067816 */ /* 0x000fe200000000ff */
[----:B0-----:R-:W2:Y:S10]  /*3f3a0*/  LDL.LU.64 R56, [R1+0xf58] ;  /* 0x000f580001387983 */ /* 0x001eb40000300a00 */
[----:B------:R0:W-:Y:S01]  /*3f3b0*/  @P3 STG.E.U8 desc[UR32][R58.64], R6 ;  /* 0x000000063a003986 */ /* 0x0001e2000c101120 */
[----:B------:R-:W-:-:S03]  /*3f3c0*/  ISETP.NE.AND P3, PT, R68, RZ, PT ;  /* 0x000000ff4400720c */ /* 0x000fc60003f65270 */
[----:B0-----:R-:W3:Y:S10]  /*3f3d0*/  LDL.LU.64 R58, [R1+0xf50] ;  /* 0x000f5000013a7983 */ /* 0x001ef40000300a00 */
[----:B------:R0:W-:Y:S04]  /*3f3e0*/  @P3 STG.E.U8 desc[UR32][R60.64], R0 ;  /* 0x000000003c003986 */ /* 0x0001e8000c101120 */
[----:B0-----:R-:W4:Y:S01]  /*3f3f0*/  LDL.LU.64 R60, [R1+0xf48] ;  /* 0x000f4800013c7983 */ /* 0x001f220000300a00 */
[----:B------:R-:W-:-:S13]  /*3f400*/  ISETP.NE.AND P3, PT, R69, RZ, PT ;  /* 0x000000ff4500720c */ /* 0x000fda0003f65270 */
[----:B------:R0:W-:Y:S04]  /*3f410*/  @P3 STG.E.U8 desc[UR32][R62.64], R64 ;  /* 0x000000403e003986 */ /* 0x0001e8000c101120 */
[----:B0-----:R-:W2:Y:S01]  /*3f420*/  LDL.LU.64 R62, [R1+0xf40] ;  /* 0x000f4000013e7983 */ /* 0x001ea20000300a00 */
        /* <DEDUP_REMOVED lines=9> */
[----:B------:R-:W-:-:S05]  /*3f4c0*/  PRMT R65, R65, 0x7773, RZ ;  /* 0x0000777341417816 */ /* 0x000fca00000000ff */
[----:B------:R-:W-:Y:S04]  /*3f4d0*/  @P5 STG.E.U8 desc[UR32][R12.64], R7 ;  /* 0x000000070c005986 */ /* 0x000fe8000c101120 */
[----:B------:R-:W-:Y:S01]  /*3f4e0*/  @P4 STG.E.U8 desc[UR32][R14.64], R65 ;  /* 0x000000410e004986 */ /* 0x000fe2000c101120 */
[----:B------:R-:W-:Y:S02]  /*3f4f0*/  ISETP.NE.AND P4, PT, R70, RZ, PT ;  /* 0x000000ff4600720c */ /* 0x000fe40003f85270 */
[C---:B------:R-:W-:Y:S02]  /*3f500*/  PRMT R5, R66.reuse, 0x7772, RZ ;  /* 0x0000777242057816 */ /* 0x040fe400000000ff */
        /* <DEDUP_REMOVED lines=9> */
[C---:B------:R-:W-:Y:S02]  /*3f5a0*/  PRMT R69, R67.reuse, 0x7772, RZ ;  /* 0x0000777243457816 */ /* 0x040fe400000000ff */
[----:B------:R-:W-:-:S09]  /*3f5b0*/  PRMT R67, R67, 0x7773, RZ ;  /* 0x0000777343437816 */ /* 0x000fd200000000ff */
[----:B------:R-:W-:Y:S04]  /*3f5c0*/  @P4 STG.E.U8 desc[UR32][R20.64], R69 ;  /* 0x0000004514004986 */ /* 0x000fe8000c101120 */
[----:B------:R-:W-:Y:S01]  /*3f5d0*/  @P1 STG.E.U8 desc[UR32][R22.64], R67 ;  /* 0x0000004316001986 */ /* 0x000fe2000c101120 */
[C---:B------:R-:W-:Y:S02]  /*3f5e0*/  LOP3.LUT P3, RZ, R249.reuse, 0x400, RZ, 0xc0, !PT ;  /* 0x00000400f9ff7812 */ /* 0x040fe4000786c0ff */
[C---:B------:R-:W-:Y:S02]  /*3f5f0*/  LOP3.LUT P5, RZ, R249.reuse, 0x200, RZ, 0xc0, !PT ;  /* 0x00000200f9ff7812 */ /* 0x040fe400078ac0ff */
[----:B------:R-:W-:Y:S02]  /*3f600*/  LOP3.LUT P1, RZ, R249, 0x100, RZ, 0xc0, !PT ;  /* 0x00000100f9ff7812 */ /* 0x000fe4000782c0ff */
[----:B------:R-:W-:-:S04]  /*3f610*/  LOP3.LUT P4, RZ, R3, 0x10000000, RZ, 0xc0, !PT ;  /* 0x1000000003ff7812 */ /* 0x000fc8000788c0ff */
[----:B0-----:R-:W-:Y:S02]  /*3f620*/  P2R R16, PR, RZ, 0x10 ;  /* 0x00000010ff107803 */ /* 0x001fe40000000000 */
[----:B------:R-:W-:-:S04]  /*3f630*/  LOP3.LUT P4, RZ, R3, 0x20000000, RZ, 0xc0, !PT ;  /* 0x2000000003ff7812 */ /* 0x000fc8000788c0ff */
[----:B------:R-:W-:Y:S02]  /*3f640*/  P2R R14, PR, RZ, 0x10 ;  /* 0x00000010ff0e7803 */ /* 0x000fe40000000000 */
[----:B------:R-:W-:-:S04]  /*3f650*/  LOP3.LUT P4, RZ, R3, 0x40000000, RZ, 0xc0, !PT ;  /* 0x4000000003ff7812 */ /* 0x000fc8000788c0ff */
[----:B------:R-:W-:Y:S02]  /*3f660*/  P2R R12, PR, RZ, 0x10 ;  /* 0x00000010ff0c7803 */ /* 0x000fe40000000000 */
[----:B------:R-:W-:-:S04]  /*3f670*/  LOP3.LUT P4, RZ, R3, 0x80000000, RZ, 0xc0, !PT ;  /* 0x8000000003ff7812 */ /* 0x000fc8000788c0ff */
[----:B------:R-:W-:Y:S02]  /*3f680*/  P2R R8, PR, RZ, 0x10 ;  /* 0x00000010ff087803 */ /* 0x000fe40000000000 */
[----:B------:R-:W-:Y:S02]  /*3f690*/  LOP3.LUT P4, RZ, R249, 0x1, RZ, 0xc0, !PT ;  /* 0x00000001f9ff7812 */ /* 0x000fe4000788c0ff */
[C---:B----4-:R-:W-:Y:S02]  /*3f6a0*/  PRMT R7, R60.reuse, 0x7770, RZ ;  /* 0x000077703c077816 */ /* 0x050fe400000000ff */
[----:B------:R-:W-:Y:S02]  /*3f6b0*/  PRMT R13, R60, 0x7771, RZ ;  /* 0x000077713c0d7816 */ /* 0x000fe400000000ff */
[----:B------:R-:W-:Y:S01]  /*3f6c0*/  PRMT R5, R61, 0x7770, RZ ;  /* 0x000077703d057816 */ /* 0x000fe200000000ff */
[----:B------:R0:W-:Y:S04]  /*3f6d0*/  @P6 STG.E.U8 desc[UR32][R24.64], R7 ;  /* 0x0000000718006986 */ /* 0x0001e8000c101120 */
[----:B------:R4:W-:Y:S04]  /*3f6e0*/  @P0 STG.E.U8 desc[UR32][R26.64], R13 ;  /* 0x0000000d1a000986 */ /* 0x0009e8000c101120 */
[----:B------:R3:W-:Y:S01]  /*3f6f0*/  @P2 STG.E.U8 desc[UR32][R28.64], R5 ;  /* 0x000000051c002986 */ /* 0x0007e2000c101120 */
[----:B------:R-:W-:-:S04]  /*3f700*/  LOP3.LUT P2, RZ, R249, 0x4, RZ, 0xc0, !PT ;  /* 0x00000004f9ff7812 */ /* 0x000fc8000784c0ff */
[----:B------:R-:W-:Y:S02]  /*3f710*/  P2R R6, PR, RZ, 0x4 ;  /* 0x00000004ff067803 */ /* 0x000fe40000000000 */
[----:B------:R-:W-:-:S04]  /*3f720*/  LOP3.LUT P2, RZ, R249, 0x8, RZ, 0xc0, !PT ;  /* 0x00000008f9ff7812 */ /* 0x000fc8000784c0ff */
[----:B------:R-:W-:Y:S02]  /*3f730*/  P2R R4, PR, RZ, 0x4 ;  /* 0x00000004ff047803 */ /* 0x000fe40000000000 */
[C---:B------:R-:W-:Y:S02]  /*3f740*/  LOP3.LUT P2, RZ, R249.reuse, 0x10, RZ, 0xc0, !PT ;  /* 0x00000010f9ff7812 */ /* 0x040fe4000784c0ff */
[C---:B------:R-:W-:Y:S02]  /*3f750*/  LOP3.LUT P6, RZ, R249.reuse, 0x80, RZ, 0xc0, !PT ;  /* 0x00000080f9ff7812 */ /* 0x040fe400078cc0ff */
[C---:B------:R-:W-:Y:S02]  /*3f760*/  LOP3.LUT P0, RZ, R249.reuse, 0x40, RZ, 0xc0, !PT ;  /* 0x00000040f9ff7812 */ /* 0x040fe4000780c0ff */
[----:B------:R-:W-:Y:S02]  /*3f770*/  P2R R0, PR, RZ, 0x4 ;  /* 0x00000004ff007803 */ /* 0x000fe40000000000 */
[----:B------:R-:W-:-:S02]  /*3f780*/  LOP3.LUT P2, RZ, R249, 0x20, RZ, 0xc0, !PT ;  /* 0x00000020f9ff7812 */ /* 0x000fc4000784c0ff */
[----:B-1----:R-:W-:Y:S02]  /*3f790*/  PRMT R9, R61, 0x7771, RZ ;  /* 0x000077713d097816 */ /* 0x002fe400000000ff */
[C---:B--2---:R-:W-:Y:S02]  /*3f7a0*/  PRMT R15, R62.reuse, 0x7770, RZ ;  /* 0x000077703e0f7816 */ /* 0x044fe400000000ff */
[----:B------:R-:W-:Y:S02]  /*3f7b0*/  PRMT R17, R62, 0x7771, RZ ;  /* 0x000077713e117816 */ /* 0x000fe400000000ff */
[C---:B0-----:R-:W-:Y:S01]  /*3f7c0*/  PRMT R7, R63.reuse, 0x7770, RZ ;  /* 0x000077703f077816 */ /* 0x041fe200000000ff */
[----:B------:R0:W-:Y:S01]  /*3f7d0*/  @P3 STG.E.U8 desc[UR32][R30.64], R9 ;  /* 0x000000091e003986 */ /* 0x0001e2000c101120 */
[----:B----4-:R-:W-:Y:S02]  /*3f7e0*/  PRMT R13, R63, 0x7771, RZ ;  /* 0x000077713f0d7816 */ /* 0x010fe400000000ff */
[----:B---3--:R-:W-:Y:S01]  /*3f7f0*/  PRMT R5, R60, 0x7772, RZ ;  /* 0x000077723c057816 */ /* 0x008fe200000000ff */
[----:B------:R1:W-:Y:S04]  /*3f800*/  @P5 STG.E.U8 desc[UR32][R32.64], R15 ;  /* 0x0000000f20005986 */ /* 0x0003e8000c101120 */
[----:B------:R-:W-:Y:S04]  /*3f810*/  @P1 STG.E.U8 desc[UR32][R34.64], R17 ;  /* 0x0000001122001986 */ /* 0x000fe8000c101120 */
[----:B------:R2:W-:Y:S04]  /*3f820*/  @P6 STG.E.U8 desc[UR32][R36.64], R7 ;  /* 0x0000000724006986 */ /* 0x0005e8000c101120 */
[----:B------:R3:W-:Y:S04]  /*3f830*/  @P0 STG.E.U8 desc[UR32][R38.64], R13 ;  /* 0x0000000d26000986 */ /* 0x0007e8000c101120 */
[----:B------:R4:W-:Y:S01]  /*3f840*/  @P2 STG.E.U8 desc[UR32][R40.64], R5 ;  /* 0x0000000528002986 */ /* 0x0009e2000c101120 */
[----:B------:R-:W-:-:S02]  /*3f850*/  ISETP.NE.AND P2, PT, R0, RZ, PT ;  /* 0x000000ff0000720c */ /* 0x000fc40003f45270 */
[----:B0-----:R-:W-:Y:S02]  /*3f860*/  PRMT R9, R60, 0x7773, RZ ;  /* 0x000077733c097816 */ /* 0x001fe400000000ff */
[----:B-1----:R-:W-:-:S09]  /*3f870*/  PRMT R15, R61, 0x7772, RZ ;  /* 0x000077723d0f7816 */ /* 0x002fd200000000ff */
[----:B------:R0:W-:Y:S01]  /*3f880*/  @P2 STG.E.U8 desc[UR32][R42.64], R9 ;  /* 0x000000092a002986 */ /* 0x0001e2000c101120 */
[----:B------:R-:W-:Y:S02]  /*3f890*/  ISETP.NE.AND P2, PT, R4, RZ, PT ;  /* 0x000000ff0400720c */ /* 0x000fe40003f45270 */
[----:B------:R-:W-:Y:S02]  /*3f8a0*/  LOP3.LUT P3, RZ, R249, 0x2, RZ, 0xc0, !PT ;  /* 0x00000002f9ff7812 */ /* 0x000fe4000786c0ff */
[----:B------:R-:W-:Y:S01]  /*3f8b0*/  PRMT R61, R61, 0x7773, RZ ;  /* 0x000077733d3d7816 */ /* 0x000fe200000000ff */
[----:B------:R-:W1:Y:S08]  /*3f8c0*/  LDS.128 R248, [R251] ;  /* 0x00000000fbf87984 */ /* 0x000e700000000c00 */
[----:B------:R0:W-:Y:S01]  /*3f8d0*/  @P2 STG.E.U8 desc[UR32][R44.64], R15 ;  /* 0x0000000f2c002986 */ /* 0x0001e2000c101120 */
[----:B------:R-:W-:-:S02]  /*3f8e0*/  ISETP.NE.AND P2, PT, R6, RZ, PT ;  /* 0x000000ff0600720c */ /* 0x000fc40003f45270 */
[C---:B--2---:R-:W-:Y:S02]  /*3f8f0*/  PRMT R7, R62.reuse, 0x7772, RZ ;  /* 0x000077723e077816 */ /* 0x044fe400000000ff */
[----:B---3--:R-:W-:-:S09]  /*3f900*/  PRMT R13, R62, 0x7773, RZ ;  /* 0x000077733e0d7816 */ /* 0x008fd200000000ff */
[----:B------:R-:W-:Y:S04]  /*3f910*/  @P2 STG.E.U8 desc[UR32][R46.64], R61 ;  /* 0x0000003d2e002986 */ /* 0x000fe8000c101120 */
[----:B------:R2:W-:Y:S04]  /*3f920*/  @P3 STG.E.U8 desc[UR32][R48.64], R7 ;  /* 0x0000000730003986 */ /* 0x0005e8000c101120 */
[----:B------:R3:W-:Y:S01]  /*3f930*/  @P4 STG.E.U8 desc[UR32][R50.64], R13 ;  /* 0x0000000d32004986 */ /* 0x0007e2000c101120 */
[----:B------:R-:W-:Y:S02]  /*3f940*/  ISETP.NE.AND P4, PT, R8, RZ, PT ;  /* 0x000000ff0800720c */ /* 0x000fe40003f85270 */
[----:B----4-:R-:W-:-:S02]  /*3f950*/  PRMT R5, R63, 0x7772, RZ ;  /* 0x000077723f057816 */ /* 0x010fc400000000ff */
[----:B------:R-:W-:-:S09]  /*3f960*/  PRMT R63, R63, 0x7773, RZ ;  /* 0x000077733f3f7816 */ /* 0x000fd200000000ff */
[----:B------:R4:W-:Y:S01]  /*3f970*/  @P4 STG.E.U8 desc[UR32][R52.64], R5 ;  /* 0x0000000534004986 */ /* 0x0009e2000c101120 */
[----:B------:R-:W-:Y:S02]  /*3f980*/  ISETP.NE.AND P4, PT, R12, RZ, PT ;  /* 0x000000ff0c00720c */ /* 0x000fe40003f85270 */
[----:B0-----:R-:W-:-:S11]  /*3f990*/  PRMT R9, R56, 0x7770, RZ ;  /* 0x0000777038097816 */ /* 0x001fd600000000ff */
[----:B------:R-:W-:Y:S01]  /*3f9a0*/  @P4 STG.E.U8 desc[UR32][R54.64], R63 ;  /* 0x0000003f36004986 */ /* 0x000fe2000c101120 */
[----:B------:R-:W-:Y:S02]  /*3f9b0*/  ISETP.NE.AND P4, PT, R14, RZ, PT ;  /* 0x000000ff0e00720c */ /* 0x000fe40003f85270 */
[----:B------:R-:W-:-:S11]  /*3f9c0*/  PRMT R15, R56, 0x7771, RZ ;  /* 0x00007771380f7816 */ /* 0x000fd600000000ff */
[----:B------:R0:W-:Y:S01]  /*3f9d0*/  @P4 STG.E.U8 desc[UR32][R180.64], R9 ;  /* 0x00000009b4004986 */ /* 0x0001e2000c101120 */
[----:B------:R-:W-:Y:S02]  /*3f9e0*/  ISETP.NE.AND P4, PT, R16, RZ, PT ;  /* 0x000000ff1000720c */ /* 0x000fe40003f85270 */
[C---:B------:R-:W-:Y:S02]  /*3f9f0*/  LOP3.LUT P1, RZ, R3.reuse, 0x8000000, RZ, 0xc0, !PT ;  /* 0x0800000003ff7812 */ /* 0x040fe4000782c0ff */
[C---:B------:R-:W-:Y:S02]  /*3fa00*/  LOP3.LUT P5, RZ, R3.reuse, 0x4000000, RZ, 0xc0, !PT ;  /* 0x0400000003ff7812 */ /* 0x040fe400078ac0ff */
[----:B------:R-:W-:-:S07]  /*3fa10*/  LOP3.LUT P6, RZ, R3, 0x2000000, RZ, 0xc0, !PT ;  /* 0x0200000003ff7812 */ /* 0x000fce00078cc0ff */
[----:B------:R1:W-:Y:S01]  /*3fa20*/  @P4 STG.E.U8 desc[UR32][R182.64], R15 ;  /* 0x0000000fb6004986 */ /* 0x0003e2000c101120 */
[----:B------:R-:W-:Y:S02]  /*3fa30*/  LOP3.LUT P4, RZ, R3, 0x10000, RZ, 0xc0, !PT ;  /* 0x0001000003ff7812 */ /* 0x000fe4000788c0ff */
[----:B--2---:R-:W-:Y:S02]  /*3fa40*/  PRMT R7, R57, 0x7770, RZ ;  /* 0x0000777039077816 */ /* 0x004fe400000000ff */
[----:B------:R-:W-:Y:S02]  /*3fa50*/  P2R R6, PR, RZ, 0x10 ;  /* 0x00000010ff067803 */ /* 0x000fe40000000000 */
[----:B------:R-:W-:Y:S02]  /*3fa60*/  LOP3.LUT P4, RZ, R3, 0x20000, RZ, 0xc0, !PT ;  /* 0x0002000003ff7812 */ /* 0x000fe4000788c0ff */
[----:B---3--:R-:W-:Y:S02]  /*3fa70*/  PRMT R13, R57, 0x7771, RZ ;  /* 0x00007771390d7816 */ /* 0x008fe400000000ff */
[----:B----4-:R-:W-:-:S02]  /*3fa80*/  PRMT R5, R58, 0x7770, RZ ;  /* 0x000077703a057816 */ /* 0x010fc400000000ff */
[----:B------:R-:W-:Y:S01]  /*3fa90*/  P2R R4, PR, RZ, 0x10 ;  /* 0x00000010ff047803 */ /* 0x000fe20000000000 */
[----:B------:R2:W-:Y:S01]  /*3faa0*/  @P1 STG.E.U8 desc[UR32][R184.64], R7 ;  /* 0x00000007b8001986 */ /* 0x0005e2000c101120 */
[C---:B------:R-:W-:Y:S02]  /*3fab0*/  LOP3.LUT P0, RZ, R3.reuse, 0x1000000, RZ, 0xc0, !PT ;  /* 0x0100000003ff7812 */ /* 0x040fe4000780c0ff */
[C---:B------:R-:W-:Y:S01]  /*3fac0*/  LOP3.LUT P4, RZ, R3.reuse, 0x40000, RZ, 0xc0, !PT ;  /* 0x0004000003ff7812 */ /* 0x040fe2000788c0ff */
[----:B------:R3:W-:Y:S01]  /*3fad0*/  @P5 STG.E.U8 desc[UR32][R186.64], R13 ;  /* 0x0000000dba005986 */ /* 0x0007e2000c101120 */
[C---:B------:R-:W-:Y:S02]  /*3fae0*/  LOP3.LUT P2, RZ, R3.reuse, 0x800000, RZ, 0xc0, !PT ;  /* 0x0080000003ff7812 */ /* 0x040fe4000784c0ff */
[C---:B------:R-:W-:Y:S01]  /*3faf0*/  LOP3.LUT P3, RZ, R3.reuse, 0x400000, RZ, 0xc0, !PT ;  /* 0x0040000003ff7812 */ /* 0x040fe2000786c0ff */
[----:B------:R4:W-:Y:S01]  /*3fb00*/  @P6 STG.E.U8 desc[UR32][R188.64], R5 ;  /* 0x00000005bc006986 */ /* 0x0009e2000c101120 */
[----:B------:R-:W-:-:S02]  /*3fb10*/  LOP3.LUT P1, RZ, R3, 0x200000, RZ, 0xc0, !PT ;  /* 0x0020000003ff7812 */ /* 0x000fc4000782c0ff */
[C---:B------:R-:W-:Y:S02]  /*3fb20*/  LOP3.LUT P6, RZ, R3.reuse, 0x100000, RZ, 0xc0, !PT ;  /* 0x0010000003ff7812 */ /* 0x040fe400078cc0ff */
[----:B------:R-:W-:Y:S02]  /*3fb30*/  P2R R0, PR, RZ, 0x10 ;  /* 0x00000010ff007803 */ /* 0x000fe40000000000 */
[----:B------:R-:W-:Y:S02]  /*3fb40*/  LOP3.LUT P4, RZ, R3, 0x80000, RZ, 0xc0, !PT ;  /* 0x0008000003ff7812 */ /* 0x000fe4000788c0ff */
[----:B------:R-:W-:Y:S02]  /*3fb50*/  PRMT R17, R58, 0x7771, RZ ;  /* 0x000077713a117816 */ /* 0x000fe400000000ff */
[C---:B0-----:R-:W-:Y:S02]  /*3fb60*/  PRMT R9, R59.reuse, 0x7770, RZ ;  /* 0x000077703b097816 */ /* 0x041fe400000000ff */
[----:B-1----:R-:W-:-:S02]  /*3fb70*/  PRMT R15, R59, 0x7771, RZ ;  /* 0x000077713b0f7816 */ /* 0x002fc400000000ff */
[C---:B--2---:R-:W-:Y:S01]  /*3fb80*/  PRMT R7, R56.reuse, 0x7772, RZ ;  /* 0x0000777238077816 */ /* 0x044fe200000000ff */
[----:B------:R0:W-:Y:S01]  /*3fb90*/  @P0 STG.E.U8 desc[UR32][R190.64], R17 ;  /* 0x00000011be000986 */ /* 0x0001e2000c101120 */
[----:B---3--:R-:W-:Y:S02]  /*3fba0*/  PRMT R13, R56, 0x7773, RZ ;  /* 0x00007773380d7816 */ /* 0x008fe400000000ff */
[----:B----4-:R-:W-:Y:S01]  /*3fbb0*/  PRMT R5, R57, 0x7772, RZ ;  /* 0x0000777239057816 */ /* 0x010fe200000000ff */
[----:B------:R1:W-:Y:S04]  /*3fbc0*/  @P2 STG.E.U8 desc[UR32][R192.64], R9 ;  /* 0x00000009c0002986 */ /* 0x0003e8000c101120 */
[----:B------:R2:W-:Y:S04]  /*3fbd0*/  @P3 STG.E.U8 desc[UR32][R194.64], R15 ;  /* 0x0000000fc2003986 */ /* 0x0005e8000c101120 */
[----:B------:R-:W-:Y:S04]  /*3fbe0*/  @P1 STG.E.U8 desc[UR32][R196.64], R7 ;  /* 0x00000007c4001986 */ /* 0x000fe8000c101120 */
[----:B------:R-:W-:Y:S04]  /*3fbf0*/  @P6 STG.E.U8 desc[UR32][R198.64], R13 ;  /* 0x0000000dc6006986 */ /* 0x000fe8000c101120 */
[----:B------:R3:W-:Y:S01]  /*3fc00*/  @P4 STG.E.U8 desc[UR32][R200.64], R5 ;  /* 0x00000005c8004986 */ /* 0x0007e2000c101120 */
[----:B------:R-:W-:-:S02]  /*3fc10*/  ISETP.NE.AND P4, PT, R0, RZ, PT ;  /* 0x000000ff0000720c */ /* 0x000fc40003f85270 */
[----:B------:R-:W-:Y:S02]  /*3fc20*/  PRMT R57, R57, 0x7773, RZ ;  /* 0x0000777339397816 */ /* 0x000fe400000000ff */
[----:B------:R-:W-:-:S04]  /*3fc30*/  LOP3.LUT P3, RZ, R3, 0x400, RZ, 0xc0, !PT ;  /* 0x0000040003ff7812 */ /* 0x000fc8000786c0ff */
[----:B0-----:R-:W-:Y:S02]  /*3fc40*/  P2R R17, PR, RZ, 0x8 ;  /* 0x00000008ff117803 */ /* 0x001fe40000000000 */
[----:B------:R-:W-:-:S03]  /*3fc50*/  LOP3.LUT P3, RZ, R3, 0x800, RZ, 0xc0, !PT ;  /* 0x0000080003ff7812 */ /* 0x000fc6000786c0ff */
[----:B------:R-:W-:Y:S01]  /*3fc60*/  @P4 STG.E.U8 desc[UR32][R202.64], R57 ;  /* 0x00000039ca004986 */ /* 0x000fe2000c101120 */
[----:B------:R-:W-:Y:S02]  /*3fc70*/  ISETP.NE.AND P4, PT, R4, RZ, PT ;  /* 0x000000ff0400720c */ /* 0x000fe40003f85270 */
[----:B------:R-:W-:Y:S02]  /*3fc80*/  P2R R16, PR, RZ, 0x8 ;  /* 0x00000008ff107803 */ /* 0x000fe40000000000 */
[C---:B------:R-:W-:Y:S02]  /*3fc90*/  LOP3.LUT P3, RZ, R3.reuse, 0x1000, RZ, 0xc0, !PT ;  /* 0x0000100003ff7812 */ /* 0x040fe4000786c0ff */
[----:B-1----:R-:W-:Y:S02]  /*3fca0*/  PRMT R9, R58, 0x7772, RZ ;  /* 0x000077723a097816 */ /* 0x002fe400000000ff */
[----:B------:R-:W-:Y:S02]  /*3fcb0*/  P2R R14, PR, RZ, 0x8 ;  /* 0x00000008ff0e7803 */ /* 0x000fe40000000000 */
[----:B------:R-:W-:-:S03]  /*3fcc0*/  LOP3.LUT P3, RZ, R3, 0x2000, RZ, 0xc0, !PT ;  /* 0x0000200003ff7812 */ /* 0x000fc6000786c0ff */
[----:B------:R0:W-:Y:S01]  /*3fcd0*/  @P4 STG.E.U8 desc[UR32][R204.64], R9 ;  /* 0x00000009cc004986 */ /* 0x0001e2000c101120 */
[----:B------:R-:W-:Y:S02]  /*3fce0*/  ISETP.NE.AND P4, PT, R6, RZ, PT ;  /* 0x000000ff0600720c */ /* 0x000fe40003f85270 */
[----:B------:R-:W-:Y:S02]  /*3fcf0*/  P2R R12, PR, RZ, 0x8 ;  /* 0x00000008ff0c7803 */ /* 0x000fe40000000000 */
[C---:B------:R-:W-:Y:S02]  /*3fd00*/  LOP3.LUT P3, RZ, R3.reuse, 0x4000, RZ, 0xc0, !PT ;  /* 0x0000400003ff7812 */ /* 0x040fe4000786c0ff */
[----:B--2---:R-:W-:Y:S02]  /*3fd10*/  PRMT R15, R58, 0x7773, RZ ;  /* 0x000077733a0f7816 */ /* 0x004fe400000000ff */
[----:B------:R-:W-:Y:S02]  /*3fd20*/  P2R R8, PR, RZ, 0x8 ;  /* 0x00000008ff087803 */ /* 0x000fe40000000000 */
[----:B------:R-:W-:-:S02]  /*3fd30*/  LOP3.LUT P3, RZ, R3, 0x8000, RZ, 0xc0, !PT ;  /* 0x0000800003ff7812 */ /* 0x000fc4000786c0ff */
[C---:B------:R-:W-:Y:S01]  /*3fd40*/  LOP3.LUT P2, RZ, R3.reuse, 0x200, RZ, 0xc0, !PT ;  /* 0x0000020003ff7812 */ /* 0x040fe2000784c0ff */
[----:B------:R-:W-:Y:S01]  /*3fd50*/  @P4 STG.E.U8 desc[UR32][R206.64], R15 ;  /* 0x0000000fce004986 */ /* 0x000fe2000c101120 */
[C---:B------:R-:W-:Y:S02]  /*3fd60*/  LOP3.LUT P1, RZ, R3.reuse, 0x100, RZ, 0xc0, !PT ;  /* 0x0000010003ff7812 */ /* 0x040fe4000782c0ff */
[C---:B------:R-:W-:Y:S02]  /*3fd70*/  LOP3.LUT P0, RZ, R3.reuse, 0x80, RZ, 0xc0, !PT ;  /* 0x0000008003ff7812 */ /* 0x040fe4000780c0ff */
[C---:B------:R-:W-:Y:S02]  /*3fd80*/  LOP3.LUT P6, RZ, R3.reuse, 0x40, RZ, 0xc0, !PT ;  /* 0x0000004003ff7812 */ /* 0x040fe400078cc0ff */
[C---:B------:R-:W-:Y:S02]  /*3fd90*/  LOP3.LUT P5, RZ, R3.reuse, 0x20, RZ, 0xc0, !PT ;  /* 0x0000002003ff7812 */ /* 0x040fe400078ac0ff */
[----:B------:R-:W-:-:S02]  /*3fda0*/  LOP3.LUT P4, RZ, R3, 0x10, RZ, 0xc0, !PT ;  /* 0x0000001003ff7812 */ /* 0x000fc4000788c0ff */
[----:B------:R-:W-:-:S05]  /*3fdb0*/  PRMT R3, R59, 0x7772, RZ ;  /* 0x000077723b037816 */ /* 0x000fca00000000ff */
[----:B------:R1:W-:Y:S01]  /*3fdc0*/  @P3 STG.E.U8 desc[UR32][R208.64], R3 ;  /* 0x00000003d0003986 */ /* 0x0003e2000c101120 */
[----:B------:R-:W-:Y:S02]  /*3fdd0*/  ISETP.NE.AND P3, PT, R8, RZ, PT ;  /* 0x000000ff0800720c */ /* 0x000fe40003f65270 */
[----:B------:R-:W-:Y:S02]  /*3fde0*/  PRMT R59, R59, 0x7773, RZ ;  /* 0x000077733b3b7816 */ /* 0x000fe400000000ff */
[----:B---3--:R-:W-:-:S09]  /*3fdf0*/  PRMT R5, R248, 0x7770, RZ ;  /* 0x00007770f8057816 */ /* 0x008fd200000000ff */
[----:B------:R-:W-:Y:S01]  /*3fe00*/  @P3 STG.E.U8 desc[UR32][R210.64], R59 ;  /* 0x0000003bd2003986 */ /* 0x000fe2000c101120 */
[----:B------:R-:W-:Y:S02]  /*3fe10*/  ISETP.NE.AND P3, PT, R12, RZ, PT ;  /* 0x000000ff0c00720c */ /* 0x000fe40003f65270 */
[----:B------:R-:W-:-:S11]  /*3fe20*/  PRMT R7, R248, 0x7771, RZ ;  /* 0x00007771f8077816 */ /* 0x000fd600000000ff */
[----:B------:R2:W-:Y:S01]  /*3fe30*/  @P3 STG.E.U8 desc[UR32][R212.64], R5 ;  /* 0x00000005d4003986 */ /* 0x0005e2000c101120 */
[----:B------:R-:W-:Y:S02]  /*3fe40*/  ISETP.NE.AND P3, PT, R14, RZ, PT ;  /* 0x000000ff0e00720c */ /* 0x000fe40003f65270 */
[----:B0-----:R-:W-:-:S11]  /*3fe50*/  PRMT R9, R249, 0x7770, RZ ;  /* 0x00007770f9097816 */ /* 0x001fd600000000ff */
[----:B------:R0:W-:Y:S01]  /*3fe60*/  @P3 STG.E.U8 desc[UR32][R214.64], R7 ;  /* 0x00000007d6003986 */ /* 0x0001e2000c101120 */
[----:B------:R-:W-:Y:S02]  /*3fe70*/  ISETP.NE.AND P3, PT, R16, RZ, PT ;  /* 0x000000ff1000720c */ /* 0x000fe40003f65270 */
[----:B------:R-:W-:-:S11]  /*3fe80*/  PRMT R13, R249, 0x7771, RZ ;  /* 0x00007771f90d7816 */ /* 0x000fd600000000ff */
[----:B------:R3:W-:Y:S01]  /*3fe90*/  @P3 STG.E.U8 desc[UR32][R216.64], R9 ;  /* 0x00000009d8003986 */ /* 0x0007e2000c101120 */
[----:B------:R-:W-:Y:S02]  /*3fea0*/  ISETP.NE.AND P3, PT, R17, RZ, PT ;  /* 0x000000ff1100720c */ /* 0x000fe40003f65270 */
[C---:B-1----:R-:W-:Y:S02]  /*3feb0*/  PRMT R3, R250.reuse, 0x7770, RZ ;  /* 0x00007770fa037816 */ /* 0x042fe400000000ff */
[----:B------:R-:W-:Y:S02]  /*3fec0*/  PRMT R15, R250, 0x7771, RZ ;  /* 0x00007771fa0f7816 */ /* 0x000fe400000000ff */
[C---:B--2---:R-:W-:Y:S02]  /*3fed0*/  PRMT R5, R251.reuse, 0x7770, RZ ;  /* 0x00007770fb057816 */ /* 0x044fe400000000ff */
[----:B0-----:R-:W-:Y:S02]  /*3fee0*/  PRMT R7, R251, 0x7771, RZ ;  /* 0x00007771fb077816 */ /* 0x001fe400000000ff */
[----:B---3--:R-:W-:-:S03]  /*3fef0*/  PRMT R9, R248, 0x7772, RZ ;  /* 0x00007772f8097816 */ /* 0x008fc600000000ff */
[----:B------:R0:W-:Y:S01]  /*3ff00*/  @P3 STG.E.U8 desc[UR32][R218.64], R13 ;  /* 0x0000000dda003986 */ /* 0x0001e2000c101120 */
[----:B------:R-:W-:-:S03]  /*3ff10*/  LOP3.LUT P3, RZ, R2, 0x40000000, RZ, 0xc0, !PT ;  /* 0x4000000002ff7812 */ /* 0x000fc6000786c0ff */
        /* <DEDUP_REMOVED lines=9> */
[----:B------:R-:W-:Y:S02]  /*3ffb0*/  LOP3.LUT P5, RZ, R2, 0x2000000, RZ, 0xc0, !PT ;  /* 0x0200000002ff7812 */ /* 0x000fe400078ac0ff */
[----:B0-----:R-:W-:Y:S02]  /*3ffc0*/  PRMT R13, R248, 0x7773, RZ ;  /* 0x00007773f80d7816 */ /* 0x001fe400000000ff */
[C---:B------:R-:W-:Y:S02]  /*3ffd0*/  PRMT R17, R249.reuse, 0x7772, RZ ;  /* 0x00007772f9117816 */ /* 0x040fe400000000ff */
[----:B------:R-:W-:Y:S02]  /*3ffe0*/  PRMT R249, R249, 0x7773, RZ ;  /* 0x00007773f9f97816 */ /* 0x000fe400000000ff */
[C---:B-1----:R-:W-:Y:S01]  /*3fff0*/  PRMT R3, R250.reuse, 0x7772, RZ ;  /* 0x00007772fa037816 */ /* 0x042fe200000000ff */
[----:B------:R3:W-:Y:S01]  /*40000*/  @P4 STG.E.U8 desc[UR32][R230.64], R13 ;  /* 0x0000000de6004986 */ /* 0x0007e2000c101120 */
[----:B--2---:R-:W-:-:S02]  /*40010*/  PRMT R15, R250, 0x7773, RZ ;  /* 0x00007773fa0f7816 */ /* 0x004fc400000000ff */
[C---:B------:R-:W-:Y:S01]  /*40020*/  PRMT R19, R251.reuse, 0x7772, RZ ;  /* 0x00007772fb137816 */ /* 0x040fe200000000ff */
[----:B------:R3:W-:Y:S04]  /*40030*/  @P3 STG.E.U8 desc[UR32][R232.64], R17 ;  /* 0x00000011e8003986 */ /* 0x0007e8000c101120 */
[----:B------:R3:W-:Y:S04]  /*40040*/  @P2 STG.E.U8 desc[UR32][R234.64], R249 ;  /* 0x000000f9ea002986 */ /* 0x0007e8000c101120 */
[----:B------:R3:W-:Y:S04]  /*40050*/  @P1 STG.E.U8 desc[UR32][R236.64], R3 ;  /* 0x00000003ec001986 */ /* 0x0007e8000c101120 */
[----:B------:R3:W-:Y:S01]  /*40060*/  @P0 STG.E.U8 desc[UR32][R238.64], R15 ;  /* 0x0000000fee000986 */ /* 0x0007e2000c101120 */
[----:B------:R-:W-:-:S03]  /*40070*/  PRMT R251, R251, 0x7773, RZ ;  /* 0x00007773fbfb7816 */ /* 0x000fc600000000ff */
[----:B------:R3:W-:Y:S01]  /*40080*/  @P6 STG.E.U8 desc[UR32][R240.64], R19 ;  /* 0x00000013f0006986 */ /* 0x0007e2000c101120 */
[----:B------:R-:W-:Y:S05]  /*40090*/  @!P5 EXIT ;  /* 0x000000000000d94d */ /* 0x000fea0003800000 */
[----:B------:R-:W-:Y:S01]  /*400a0*/  STG.E.U8 desc[UR32][R10.64], R251 ;  /* 0x000000fb0a007986 */ /* 0x000fe2000c101120 */
[----:B------:R-:W-:Y:S05]  /*400b0*/  EXIT ;  /* 0x000000000000794d */ /* 0x000fea0003800000 */
.L_x_2:
[----:B------:R-:W-:-:S00]  /*400c0*/  BRA `(.L_x_2) ;  /* 0xfffffffc00fc7947 */ /* 0x000fc0000383ffff */
[----:B------:R-:W-:-:S00]  /*400d0*/  NOP ;  /* 0x0000000000007918 */ /* 0x000fc00000000000 */
        /* <DEDUP_REMOVED lines=10> */
.L_x_3:


//--------------------- .nv.shared.matmul_kernel  --------------------------
	.section	.nv.shared.matmul_kernel,"aw",@nobits
	.sectionflags	@""
	.align	16
	.zero		1024


//--------------------- .nv.shared.reserved.0     --------------------------
	.section	.nv.shared.reserved.0,"aw",@nobits
	.weak		__nv_reservedSMEM_offset_0_alias
	.size		__nv_reservedSMEM_offset_0_alias, 0, 0
	.other		__nv_reservedSMEM_offset_0_alias,@"STO_CUDA_RESERVED_SHARED STV_DEFAULT"
__nv_reservedSMEM_offset_0_alias:
	.zero		0


//--------------------- .nv.constant0.matmul_kernel --------------------------
	.section	.nv.constant0.matmul_kernel,"a",@progbits
	.sectionflags	@""
	.align	4
.nv.constant0.matmul_kernel:
	.zero		608


//--------------------- SYMBOLS --------------------------

	.type		.nv.reservedSmem.offset0,@object
	.size		.nv.reservedSmem.offset0,0x4
